	.target	sm_90a

	.elftype	@"ET_EXEC"


//--------------------- .note.nv.tkinfo           --------------------------
	.section	.note.nv.tkinfo,"",@"SHT_NOTE"
	.sectionflags	@"SHF_NOTE_NV_TKINFO"
	.tkinfo
        /*0018*/ 	.word	0x00000002
        /*0030*/ 	.string	""
        /*0030*/ 	.string	"ptxas"
        /*0030*/ 	.string	"Cuda compilation tools, release 13.0, V13.0.88"
        /*0030*/ 	.string	"Build cuda_13.0.r13.0/compiler.36424714_0"
        /*0030*/ 	.string	"-v  -suppress-debug-info  -lineinfo  -arch sm_90a "



//--------------------- .note.nv.cuinfo           --------------------------
	.section	.note.nv.cuinfo,"",@"SHT_NOTE"
	.sectionflags	@"SHF_NOTE_NV_CUINFO"
        /*0018*/ 	.short	0x0002
        /*001a*/ 	.short	0x005a
        /*001c*/ 	.short	0x0082
	.zero		2


//--------------------- .nv.info                  --------------------------
	.section	.nv.info,"",@"SHT_CUDA_INFO"
	.align	4


	//----- nvinfo : EIATTR_REGCOUNT
	.align		4
        /*0000*/ 	.byte	0x04, 0x2f
        /*0002*/ 	.short	(.L_1 - .L_0)
	.align		4
.L_0:
        /*0004*/ 	.word	index@(matmul_kernel)
        /*0008*/ 	.word	0x000000ff


	//----- nvinfo : EIATTR_FRAME_SIZE
	.align		4
.L_1:
        /*000c*/ 	.byte	0x04, 0x11
        /*000e*/ 	.short	(.L_3 - .L_2)
	.align		4
.L_2:
        /*0010*/ 	.word	index@(matmul_kernel)
        /*0014*/ 	.word	0x000010b0


	//----- nvinfo : EIATTR_MIN_STACK_SIZE
	.align		4
.L_3:
        /*0018*/ 	.byte	0x04, 0x12
        /*001a*/ 	.short	(.L_5 - .L_4)
	.align		4
.L_4:
        /*001c*/ 	.word	index@(matmul_kernel)
        /*0020*/ 	.word	0x000010b0
.L_5:


//--------------------- .nv.compat                --------------------------
	.section	.nv.compat,"",@"SHT_CUDA_COMPAT_INFO"
	.align	4
        /*0000*/ 	.byte	0x02, 0x09, 0x01, 0x00, 0x02, 0x02, 0x04, 0x00, 0x02, 0x05, 0x05, 0x00, 0x03, 0x07, 0x01, 0x01
        /*0010*/ 	.byte	0x02, 0x03, 0x00, 0x00, 0x02, 0x06, 0x01, 0x00, 0x04, 0x0b, 0x08, 0x00, 0x00, 0x00, 0x00, 0x00
        /*0020*/ 	.byte	0x00, 0x00, 0x00, 0x00


//--------------------- .nv.info.matmul_kernel    --------------------------
	.section	.nv.info.matmul_kernel,"",@"SHT_CUDA_INFO"
	.sectionflags	@""
	.align	4


	//----- nvinfo : EIATTR_CUDA_API_VERSION
	.align		4
        /*0000*/ 	.byte	0x04, 0x37
        /*0002*/ 	.short	(.L_7 - .L_6)
.L_6:
        /*0004*/ 	.word	0x00000082


	//----- nvinfo : EIATTR_KPARAM_INFO
	.align		4
.L_7:
        /*0008*/ 	.byte	0x04, 0x17
        /*000a*/ 	.short	(.L_9 - .L_8)
.L_8:
        /*000c*/ 	.word	0x00000000
        /*0010*/ 	.short	0x000d
        /*0012*/ 	.short	0x0048
        /*0014*/ 	.byte	0x00, 0xf4, 0x21, 0x00


	//----- nvinfo : EIATTR_KPARAM_INFO
	.align		4
.L_9:
        /*0018*/ 	.byte	0x04, 0x17
        /*001a*/ 	.short	(.L_11 - .L_10)
.L_10:
        /*001c*/ 	.word	0x00000000
        /*0020*/ 	.short	0x000c
        /*0022*/ 	.short	0x0040
        /*0024*/ 	.byte	0x00, 0xf4, 0x21, 0x00


	//----- nvinfo : EIATTR_KPARAM_INFO
	.align		4
.L_11:
        /*0028*/ 	.byte	0x04, 0x17
        /*002a*/ 	.short	(.L_13 - .L_12)
.L_12:
        /*002c*/ 	.word	0x00000000
        /*0030*/ 	.short	0x000b
        /*0032*/ 	.short	0x0038
        /*0034*/ 	.byte	0x00, 0xf0, 0x11, 0x00


	//----- nvinfo : EIATTR_KPARAM_INFO
	.align		4
.L_13:
        /*0038*/ 	.byte	0x04, 0x17
        /*003a*/ 	.short	(.L_15 - .L_14)
.L_14:
        /*003c*/ 	.word	0x00000000
        /*0040*/ 	.short	0x000a
        /*0042*/ 	.short	0x0034
        /*0044*/ 	.byte	0x00, 0xf0, 0x11, 0x00


	//----- nvinfo : EIATTR_KPARAM_INFO
	.align		4
.L_15:
        /*0048*/ 	.byte	0x04, 0x17
        /*004a*/ 	.short	(.L_17 - .L_16)
.L_16:
        /*004c*/ 	.word	0x00000000
        /*0050*/ 	.short	0x0009
        /*0052*/ 	.short	0x0030
        /*0054*/ 	.byte	0x00, 0xf0, 0x11, 0x00


	//----- nvinfo : EIATTR_KPARAM_INFO
	.align		4
.L_17:
        /*0058*/ 	.byte	0x04, 0x17
        /*005a*/ 	.short	(.L_19 - .L_18)
.L_18:
        /*005c*/ 	.word	0x00000000
        /*0060*/ 	.short	0x0008
        /*0062*/ 	.short	0x002c
        /*0064*/ 	.byte	0x00, 0xf0, 0x11, 0x00


	//----- nvinfo : EIATTR_KPARAM_INFO
	.align		4
.L_19:
        /*0068*/ 	.byte	0x04, 0x17
        /*006a*/ 	.short	(.L_21 - .L_20)
.L_20:
        /*006c*/ 	.word	0x00000000
        /*0070*/ 	.short	0x0007
        /*0072*/ 	.short	0x0028
        /*0074*/ 	.byte	0x00, 0xf0, 0x11, 0x00


	//----- nvinfo : EIATTR_KPARAM_INFO
	.align		4
.L_21:
        /*0078*/ 	.byte	0x04, 0x17
        /*007a*/ 	.short	(.L_23 - .L_22)
.L_22:
        /*007c*/ 	.word	0x00000000
        /*0080*/ 	.short	0x0006
        /*0082*/ 	.short	0x0024
        /*0084*/ 	.byte	0x00, 0xf0, 0x11, 0x00


	//----- nvinfo : EIATTR_KPARAM_INFO
	.align		4
.L_23:
        /*0088*/ 	.byte	0x04, 0x17
        /*008a*/ 	.short	(.L_25 - .L_24)
.L_24:
        /*008c*/ 	.word	0x00000000
        /*0090*/ 	.short	0x0005
        /*0092*/ 	.short	0x0020
        /*0094*/ 	.byte	0x00, 0xf0, 0x11, 0x00


	//----- nvinfo : EIATTR_KPARAM_INFO
	.align		4
.L_25:
        /*0098*/ 	.byte	0x04, 0x17
        /*009a*/ 	.short	(.L_27 - .L_26)
.L_26:
        /*009c*/ 	.word	0x00000000
        /*00a0*/ 	.short	0x0004
        /*00a2*/ 	.short	0x001c
        /*00a4*/ 	.byte	0x00, 0xf0, 0x11, 0x00


	//----- nvinfo : EIATTR_KPARAM_INFO
	.align		4
.L_27:
        /*00a8*/ 	.byte	0x04, 0x17
        /*00aa*/ 	.short	(.L_29 - .L_28)
.L_28:
        /*00ac*/ 	.word	0x00000000
        /*00b0*/ 	.short	0x0003
        /*00b2*/ 	.short	0x0018
        /*00b4*/ 	.byte	0x00, 0xf0, 0x11, 0x00


	//----- nvinfo : EIATTR_KPARAM_INFO
	.align		4
.L_29:
        /*00b8*/ 	.byte	0x04, 0x17
        /*00ba*/ 	.short	(.L_31 - .L_30)
.L_30:
        /*00bc*/ 	.word	0x00000000
        /*00c0*/ 	.short	0x0002
        /*00c2*/ 	.short	0x0010
        /*00c4*/ 	.byte	0x00, 0xf4, 0x21, 0x00


	//----- nvinfo : EIATTR_KPARAM_INFO
	.align		4
.L_31:
        /*00c8*/ 	.byte	0x04, 0x17
        /*00ca*/ 	.short	(.L_33 - .L_32)
.L_32:
        /*00cc*/ 	.word	0x00000000
        /*00d0*/ 	.short	0x0001
        /*00d2*/ 	.short	0x0008
        /*00d4*/ 	.byte	0x00, 0xf4, 0x21, 0x00


	//----- nvinfo : EIATTR_KPARAM_INFO
	.align		4
.L_33:
        /*00d8*/ 	.byte	0x04, 0x17
        /*00da*/ 	.short	(.L_35 - .L_34)
.L_34:
        /*00dc*/ 	.word	0x00000000
        /*00e0*/ 	.short	0x0000
        /*00e2*/ 	.short	0x0000
        /*00e4*/ 	.byte	0x00, 0xf4, 0x21, 0x00


	//----- nvinfo : EIATTR_SPARSE_MMA_MASK
	.align		4
.L_35:
        /*00e8*/ 	.byte	0x03, 0x50
        /*00ea*/ 	.short	0x0000


	//----- nvinfo : EIATTR_MAXREG_COUNT
	.align		4
        /*00ec*/ 	.byte	0x03, 0x1b
        /*00ee*/ 	.short	0x00ff


	//----- nvinfo : EIATTR_NUM_BARRIERS
	.align		4
        /*00f0*/ 	.byte	0x02, 0x4c
        /*00f2*/ 	.byte	0x01
	.zero		1


	//----- nvinfo : EIATTR_ANNOTATIONS
	.align		4
        /*00f4*/ 	.byte	0x04, 0x55
        /*00f6*/ 	.short	(.L_37 - .L_36)


	//   ....[0]....
.L_36:
        /*00f8*/ 	.word	0x00000001
        /*00fc*/ 	.byte	0x60, 0x05, 0x00, 0x00, 0x01, 0x00, 0x00, 0x00, 0x90, 0x09, 0x00, 0x00, 0x01, 0x00, 0x00, 0x00
        /* <DEDUP_REMOVED lines=1693> */
        /*6adc*/ 	.byte	0x20, 0x0e, 0x02, 0x00


	//----- nvinfo : EIATTR_MERCURY_ISA_VERSION
	.align		4
.L_37:
        /*6ae0*/ 	.byte	0x03, 0x5f
        /*6ae2*/ 	.short	0x0101


	//----- nvinfo : EIATTR_EXIT_INSTR_OFFSETS
	.align		4
        /*6ae4*/ 	.byte	0x04, 0x1c
        /*6ae6*/ 	.short	(.L_39 - .L_38)


	//   ....[0]....
.L_38:
        /*6ae8*/ 	.word	0x000269d0


	//   ....[1]....
        /*6aec*/ 	.word	0x000269f0


	//----- nvinfo : EIATTR_REQNTID
	.align		4
.L_39:
        /*6af0*/ 	.byte	0x04, 0x10
        /*6af2*/ 	.short	(.L_41 - .L_40)
.L_40:
        /*6af4*/ 	.word	0x00000080
        /*6af8*/ 	.word	0x00000001
        /*6afc*/ 	.word	0x00000001


	//----- nvinfo : EIATTR_CBANK_PARAM_SIZE
	.align		4
.L_41:
        /*6b00*/ 	.byte	0x03, 0x19
        /*6b02*/ 	.short	0x0050


	//----- nvinfo : EIATTR_PARAM_CBANK
	.align		4
        /*6b04*/ 	.byte	0x04, 0x0a
        /*6b06*/ 	.short	(.L_43 - .L_42)
	.align		4
.L_42:
        /*6b08*/ 	.word	index@(.nv.constant0.matmul_kernel)
        /*6b0c*/ 	.short	0x0210
        /*6b0e*/ 	.short	0x0050


	//----- nvinfo : EIATTR_SW_WAR
	.align		4
.L_43:
        /*6b10*/ 	.byte	0x04, 0x36
        /*6b12*/ 	.short	(.L_45 - .L_44)
.L_44:
        /*6b14*/ 	.word	0x00000008
.L_45:


//--------------------- .nv.callgraph             --------------------------
	.section	.nv.callgraph,"",@"SHT_CUDA_CALLGRAPH"
	.align	4
	.sectionentsize	8
	.align		4
        /*0000*/ 	.word	0x00000000
	.align		4
        /*0004*/ 	.word	0xffffffff
	.align		4
        /*0008*/ 	.word	0x00000000
	.align		4
        /*000c*/ 	.word	0xfffffffe
	.align		4
        /*0010*/ 	.word	0x00000000
	.align		4
        /*0014*/ 	.word	0xfffffffd
	.align		4
        /*0018*/ 	.word	0x00000000
	.align		4
        /*001c*/ 	.word	0xfffffffc


//--------------------- .text.matmul_kernel       --------------------------
	.section	.text.matmul_kernel,"ax",@progbits
	.align	128
        .global         matmul_kernel
        .type           matmul_kernel,@function
        .size           matmul_kernel,(.L_x_4 - matmul_kernel)
        .other          matmul_kernel,@"STO_CUDA_ENTRY STV_DEFAULT"
matmul_kernel:
.text.matmul_kernel:
[----:B------:R-:W0:Y:S08]  /*0000*/  LDC R1, c[0x0][0x28] ;  /* 0x00000a00ff017b82 */ /* 0x000e300000000800 */
[----:B------:R-:W1:Y:S01]  /*0010*/  LDC.64 R4, c[0x0][0x228] ;  /* 0x00008a00ff047b82 */ /* 0x000e620000000a00 */
[----:B------:R-:W2:Y:S01]  /*0020*/  S2R R7, SR_CTAID.X ;  /* 0x0000000000077919 */ /* 0x000ea20000002500 */
[----:B0-----:R-:W-:Y:S01]  /*0030*/  VIADD R1, R1, 0xffffef50 ;  /* 0xffffef5001017836 */ /* 0x001fe20000000000 */
[----:B------:R-:W-:Y:S01]  /*0040*/  UMOV UR58, 0x400 ;  /* 0x00000400003a7882 */ /* 0x000fe20000000000 */
[----:B------:R-:W-:Y:S01]  /*0050*/  ULDC.64 UR56, c[0x0][0x208] ;  /* 0x0000820000387ab9 */ /* 0x000fe20000000a00 */
[----:B------:R-:W0:Y:S03]  /*0060*/  S2R R74, SR_TID.X ;  /* 0x00000000004a7919 */ /* 0x000e260000002100 */
[----:B------:R-:W3:Y:S08]  /*0070*/  LDC R152, c[0x0][0x230] ;  /* 0x00008c00ff987b82 */ /* 0x000ef00000000800 */
[----:B------:R-:W4:Y:S01]  /*0080*/  S2UR UR4, SR_CgaCtaId ;  /* 0x00000000000479c3 */ /* 0x000f220000008800 */
[----:B-1----:R-:W-:-:S05]  /*0090*/  VIADD R0, R5, 0x3f ;  /* 0x0000003f05007836 */ /* 0x002fca0000000000 */
[----:B------:R-:W-:Y:S01]  /*00a0*/  SHF.R.S32.HI R3, RZ, 0x1f, R0 ;  /* 0x0000001fff037819 */ /* 0x000fe20000011400 */
[----:B---3--:R-:W-:-:S03]  /*00b0*/  VIADD R152, R152, 0x7f ;  /* 0x0000007f98987836 */ /* 0x008fc60000000000 */
[----:B------:R-:W-:Y:S02]  /*00c0*/  LEA.HI R3, R3, R0, RZ, 0x6 ;  /* 0x0000000003037211 */ /* 0x000fe400078f30ff */
[----:B--2---:R-:W-:Y:S02]  /*00d0*/  IABS R10, R7 ;  /* 0x00000007000a7213 */ /* 0x004fe40000000000 */
[----:B------:R-:W-:Y:S02]  /*00e0*/  SHF.R.S32.HI R3, RZ, 0x6, R3 ;  /* 0x00000006ff037819 */ /* 0x000fe40000011403 */
[----:B0-----:R-:W-:Y:S01]  /*00f0*/  LOP3.LUT R153, R74, 0x7f, RZ, 0xc0, !PT ;  /* 0x0000007f4a997812 */ /* 0x001fe200078ec0ff */
[----:B----4-:R-:W-:Y:S02]  /*0100*/  ULEA UR58, UR4, UR58, 0x18 ;  /* 0x0000003a043a7291 */ /* 0x010fe4000f8ec03f */
[----:B------:R-:W-:-:S05]  /*0110*/  IMAD.SHL.U32 R6, R3, 0x8, RZ ;  /* 0x0000000803067824 */ /* 0x000fca00078e00ff */
[-C--:B------:R-:W-:Y:S02]  /*0120*/  IABS R9, R6.reuse ;  /* 0x0000000600097213 */ /* 0x080fe40000000000 */
[----:B------:R-:W-:Y:S02]  /*0130*/  IABS R12, R6 ;  /* 0x00000006000c7213 */ /* 0x000fe40000000000 */
[----:B------:R-:W0:Y:S08]  /*0140*/  I2F.RP R0, R9 ;  /* 0x0000000900007306 */ /* 0x000e300000209400 */
[----:B0-----:R-:W0:Y:S02]  /*0150*/  MUFU.RCP R0, R0 ;  /* 0x0000000000007308 */ /* 0x001e240000001000 */
[----:B0-----:R-:W-:-:S02]  /*0160*/  VIADD R2, R0, 0xffffffe ;  /* 0x0ffffffe00027836 */ /* 0x001fc40000000000 */
[----:B------:R-:W-:-:S04]  /*0170*/  IMAD.MOV R0, RZ, RZ, -R12 ;  /* 0x000000ffff007224 */ /* 0x000fc800078e0a0c */
[----:B------:R0:W1:Y:S02]  /*0180*/  F2I.FTZ.U32.TRUNC.NTZ R3, R2 ;  /* 0x0000000200037305 */ /* 0x000064000021f000 */
[----:B0-----:R-:W-:Y:S02]  /*0190*/  IMAD.MOV.U32 R2, RZ, RZ, RZ ;  /* 0x000000ffff027224 */ /* 0x001fe400078e00ff */
[----:B-1----:R-:W-:-:S04]  /*01a0*/  IMAD.MOV R8, RZ, RZ, -R3 ;  /* 0x000000ffff087224 */ /* 0x002fc800078e0a03 */
[----:B------:R-:W-:Y:S02]  /*01b0*/  IMAD R11, R8, R9, RZ ;  /* 0x00000009080b7224 */ /* 0x000fe400078e02ff */
[----:B------:R-:W-:Y:S02]  /*01c0*/  IMAD.MOV.U32 R8, RZ, RZ, R10 ;  /* 0x000000ffff087224 */ /* 0x000fe400078e000a */
[----:B------:R-:W-:-:S06]  /*01d0*/  IMAD.HI.U32 R3, R3, R11, R2 ;  /* 0x0000000b03037227 */ /* 0x000fcc00078e0002 */
[----:B------:R-:W-:-:S04]  /*01e0*/  IMAD.HI.U32 R3, R3, R8, RZ ;  /* 0x0000000803037227 */ /* 0x000fc800078e00ff */
[----:B------:R-:W-:-:S05]  /*01f0*/  IMAD R0, R3, R0, R8 ;  /* 0x0000000003007224 */ /* 0x000fca00078e0208 */
[----:B------:R-:W-:-:S13]  /*0200*/  ISETP.GT.U32.AND P1, PT, R9, R0, PT ;  /* 0x000000000900720c */ /* 0x000fda0003f24070 */
[----:B------:R-:W-:Y:S02]  /*0210*/  @!P1 IMAD.IADD R0, R0, 0x1, -R9 ;  /* 0x0000000100009824 */ /* 0x000fe400078e0a09 */
[----:B------:R-:W-:Y:S01]  /*0220*/  @!P1 VIADD R3, R3, 0x1 ;  /* 0x0000000103039836 */ /* 0x000fe20000000000 */
[----:B------:R-:W-:Y:S02]  /*0230*/  ISETP.NE.AND P1, PT, R6, RZ, PT ;  /* 0x000000ff0600720c */ /* 0x000fe40003f25270 */
[----:B------:R-:W-:Y:S02]  /*0240*/  ISETP.GE.U32.AND P0, PT, R0, R9, PT ;  /* 0x000000090000720c */ /* 0x000fe40003f06070 */
[----:B------:R-:W-:-:S04]  /*0250*/  LOP3.LUT R0, R7, R6, RZ, 0x3c, !PT ;  /* 0x0000000607007212 */ /* 0x000fc800078e3cff */
[----:B------:R-:W-:Y:S01]  /*0260*/  ISETP.GE.AND P2, PT, R0, RZ, PT ;  /* 0x000000ff0000720c */ /* 0x000fe20003f46270 */
[----:B------:R-:W-:-:S06]  /*0270*/  VIADD R0, R4, 0xff ;  /* 0x000000ff04007836 */ /* 0x000fcc0000000000 */
[----:B------:R-:W-:-:S04]  /*0280*/  @P0 VIADD R3, R3, 0x1 ;  /* 0x0000000103030836 */ /* 0x000fc80000000000 */
[----:B------:R-:W-:Y:S01]  /*0290*/  IMAD.MOV.U32 R2, RZ, RZ, R3 ;  /* 0x000000ffff027224 */ /* 0x000fe200078e0003 */
[----:B------:R-:W-:-:S03]  /*02a0*/  SHF.R.S32.HI R3, RZ, 0x1f, R0 ;  /* 0x0000001fff037819 */ /* 0x000fc60000011400 */
[----:B------:R-:W-:Y:S01]  /*02b0*/  @!P2 IMAD.MOV R2, RZ, RZ, -R2 ;  /* 0x000000ffff02a224 */ /* 0x000fe200078e0a02 */
[----:B------:R-:W-:Y:S02]  /*02c0*/  @!P1 LOP3.LUT R2, RZ, R6, RZ, 0x33, !PT ;  /* 0x00000006ff029212 */ /* 0x000fe400078e33ff */
[----:B------:R-:W-:-:S03]  /*02d0*/  LEA.HI R3, R3, R0, RZ, 0x8 ;  /* 0x0000000003037211 */ /* 0x000fc600078f40ff */
[----:B------:R-:W-:Y:S02]  /*02e0*/  IMAD.SHL.U32 R8, R2, 0x8, RZ ;  /* 0x0000000802087824 */ /* 0x000fe400078e00ff */
[----:B------:R-:W-:-:S03]  /*02f0*/  IMAD.MOV R2, RZ, RZ, -R2 ;  /* 0x000000ffff027224 */ /* 0x000fc600078e0a02 */
[----:B------:R-:W-:Y:S01]  /*0300*/  LEA.HI.SX32 R3, R3, -R8, 0x18 ;  /* 0x8000000803037211 */ /* 0x000fe200078fc2ff */
[----:B------:R-:W-:-:S03]  /*0310*/  IMAD R6, R6, R2, R7 ;  /* 0x0000000206067224 */ /* 0x000fc600078e0207 */
[----:B------:R-:W-:Y:S02]  /*0320*/  VIMNMX R13, R3, 0x8, PT ;  /* 0x00000008030d7848 */ /* 0x000fe40003fe0100 */
[----:B------:R-:W-:Y:S02]  /*0330*/  IABS R11, R6 ;  /* 0x00000006000b7213 */ /* 0x000fe40000000000 */
[----:B------:R-:W-:-:S04]  /*0340*/  IABS R9, R13 ;  /* 0x0000000d00097213 */ /* 0x000fc80000000000 */
[----:B------:R-:W0:Y:S08]  /*0350*/  I2F.RP R0, R9 ;  /* 0x0000000900007306 */ /* 0x000e300000209400 */
[----:B0-----:R-:W0:Y:S02]  /*0360*/  MUFU.RCP R0, R0 ;  /* 0x0000000000007308 */ /* 0x001e240000001000 */
[----:B0-----:R-:W-:-:S06]  /*0370*/  VIADD R3, R0, 0xffffffe ;  /* 0x0ffffffe00037836 */ /* 0x001fcc0000000000 */
[----:B------:R-:W0:Y:S02]  /*0380*/  F2I.FTZ.U32.TRUNC.NTZ R3, R3 ;  /* 0x0000000300037305 */ /* 0x000e24000021f000 */
[----:B0-----:R-:W-:-:S04]  /*0390*/  IMAD.MOV R10, RZ, RZ, -R3 ;  /* 0x000000ffff0a7224 */ /* 0x001fc800078e0a03 */
[----:B------:R-:W-:Y:S01]  /*03a0*/  IMAD.MOV.U32 R2, RZ, RZ, R10 ;  /* 0x000000ffff027224 */ /* 0x000fe200078e000a */
[----:B------:R-:W-:-:S03]  /*03b0*/  IABS R10, R13 ;  /* 0x0000000d000a7213 */ /* 0x000fc60000000000 */
[----:B------:R-:W-:Y:S02]  /*03c0*/  IMAD R7, R2, R9, RZ ;  /* 0x0000000902077224 */ /* 0x000fe400078e02ff */
[----:B------:R-:W-:Y:S02]  /*03d0*/  IMAD.MOV.U32 R2, RZ, RZ, RZ ;  /* 0x000000ffff027224 */ /* 0x000fe400078e00ff */
[----:B------:R-:W-:Y:S02]  /*03e0*/  IMAD.MOV R0, RZ, RZ, -R10 ;  /* 0x000000ffff007224 */ /* 0x000fe400078e0a0a */
        /* <DEDUP_REMOVED lines=9> */
[----:B------:R-:W-:-:S07]  /*0480*/  ISETP.GE.AND P2, PT, R0, RZ, PT ;  /* 0x000000ff0000720c */ /* 0x000fce0003f46270 */
[----:B------:R-:W-:Y:S01]  /*0490*/  @P0 VIADD R2, R2, 0x1 ;  /* 0x0000000102020836 */ /* 0x000fe20000000000 */
[----:B------:R-:W-:-:S05]  /*04a0*/  ISETP.GT.AND P0, PT, R152, 0x7f, PT ;  /* 0x0000007f9800780c */ /* 0x000fca0003f04270 */
[----:B------:R-:W-:Y:S01]  /*04b0*/  @!P2 IMAD.MOV R2, RZ, RZ, -R2 ;  /* 0x000000ffff02a224 */ /* 0x000fe200078e0a02 */
[----:B------:R-:W-:-:S05]  /*04c0*/  @!P1 LOP3.LUT R2, RZ, R13, RZ, 0x33, !PT ;  /* 0x0000000dff029212 */ /* 0x000fca00078e33ff */
[----:B------:R-:W-:-:S04]  /*04d0*/  IMAD.MOV R0, RZ, RZ, -R2 ;  /* 0x000000ffff007224 */ /* 0x000fc800078e0a02 */
[----:B------:R-:W-:-:S04]  /*04e0*/  IMAD R0, R13, R0, R6 ;  /* 0x000000000d007224 */ /* 0x000fc800078e0206 */
[----:B------:R-:W-:Y:S02]  /*04f0*/  IMAD.IADD R3, R8, 0x1, R0 ;  /* 0x0000000108037824 */ /* 0x000fe400078e0200 */
[----:B------:R-:W-:Y:S02]  /*0500*/  IMAD.SHL.U32 R0, R2, 0x40, RZ ;  /* 0x0000004002007824 */ /* 0x000fe400078e00ff */
[----:B------:R-:W-:Y:S02]  /*0510*/  IMAD R2, R3, 0x100, R153 ;  /* 0x0000010003027824 */ /* 0x000fe400078e0299 */
[----:B------:R-:W-:Y:S02]  /*0520*/  VIADD R52, R0, 0x1 ;  /* 0x0000000100347836 */ /* 0x000fe40000000000 */
[----:B------:R-:W-:Y:S02]  /*0530*/  VIADD R23, R2, 0x80 ;  /* 0x0000008002177836 */ /* 0x000fe40000000000 */
[----:B------:R-:W-:-:S02]  /*0540*/  VIADD R62, R0, 0x2 ;  /* 0x00000002003e7836 */ /* 0x000fc40000000000 */
[C---:B------:R-:W-:Y:S01]  /*0550*/  VIADD R60, R0.reuse, 0x3 ;  /* 0x00000003003c7836 */ /* 0x040fe20000000000 */
[----:B------:R0:W-:Y:S01]  /*0560*/  STL [R1+0xb4], R23 ;  /* 0x0000b41701007387 */ /* 0x0001e20000100800 */
[C---:B------:R-:W-:Y:S02]  /*0570*/  VIADD R58, R0.reuse, 0x4 ;  /* 0x00000004003a7836 */ /* 0x040fe40000000000 */
[C---:B------:R-:W-:Y:S02]  /*0580*/  VIADD R56, R0.reuse, 0x5 ;  /* 0x0000000500387836 */ /* 0x040fe40000000000 */
[C---:B------:R-:W-:Y:S02]  /*0590*/  VIADD R54, R0.reuse, 0x6 ;  /* 0x0000000600367836 */ /* 0x040fe40000000000 */
[C---:B------:R-:W-:Y:S02]  /*05a0*/  VIADD R64, R0.reuse, 0x7 ;  /* 0x0000000700407836 */ /* 0x040fe40000000000 */
[----:B------:R-:W-:-:S02]  /*05b0*/  VIADD R76, R0, 0x8 ;  /* 0x00000008004c7836 */ /* 0x000fc40000000000 */
[C---:B------:R-:W-:Y:S02]  /*05c0*/  VIADD R66, R0.reuse, 0x9 ;  /* 0x0000000900427836 */ /* 0x040fe40000000000 */
        /* <DEDUP_REMOVED lines=53> */
[----:B------:R-:W-:Y:S01]  /*0920*/  VIADD R20, R0, 0x3f ;  /* 0x0000003f00147836 */ /* 0x000fe20000000000 */
[----:B0-----:R-:W-:Y:S06]  /*0930*/  @P0 BRA `(.L_x_0) ;  /* 0x00000004000c0947 */ /* 0x001fec0003800000 */
[----:B------:R-:W-:Y:S01]  /*0940*/  IMAD.SHL.U32 R3, R74, 0x10, RZ ;  /* 0x000000104a037824 */ /* 0x000fe200078e00ff */
[----:B------:R-:W-:Y:S02]  /*0950*/  CS2R R120, SRZ ;  /* 0x0000000000787805 */ /* 0x000fe4000001ff00 */
[----:B------:R-:W-:Y:S02]  /*0960*/  CS2R R122, SRZ ;  /* 0x00000000007a7805 */ /* 0x000fe4000001ff00 */
[----:B------:R-:W-:Y:S02]  /*0970*/  CS2R R124, SRZ ;  /* 0x00000000007c7805 */ /* 0x000fe4000001ff00 */
[----:B------:R-:W-:Y:S01]  /*0980*/  CS2R R126, SRZ ;  /* 0x00000000007e7805 */ /* 0x000fe2000001ff00 */
[----:B------:R0:W-:Y:S01]  /*0990*/  STL [R1+0xd4c], R3 ;  /* 0x000d4c0301007387 */ /* 0x0001e20000100800 */
[----:B------:R-:W-:Y:S02]  /*09a0*/  CS2R R128, SRZ ;  /* 0x0000000000807805 */ /* 0x000fe4000001ff00 */
[----:B------:R-:W-:-:S02]  /*09b0*/  CS2R R130, SRZ ;  /* 0x0000000000827805 */ /* 0x000fc4000001ff00 */
[----:B------:R-:W-:Y:S02]  /*09c0*/  CS2R R132, SRZ ;  /* 0x0000000000847805 */ /* 0x000fe4000001ff00 */
[----:B------:R-:W-:Y:S02]  /*09d0*/  CS2R R134, SRZ ;  /* 0x0000000000867805 */ /* 0x000fe4000001ff00 */
[----:B------:R-:W-:Y:S02]  /*09e0*/  CS2R R136, SRZ ;  /* 0x0000000000887805 */ /* 0x000fe4000001ff00 */
[----:B------:R-:W-:Y:S02]  /*09f0*/  CS2R R138, SRZ ;  /* 0x00000000008a7805 */ /* 0x000fe4000001ff00 */
        /* <DEDUP_REMOVED lines=53> */
[----:B------:R-:W-:Y:S01]  /*0d50*/  CS2R R54, SRZ ;  /* 0x0000000000367805 */ /* 0x000fe2000001ff00 */
[----:B0-----:R-:W-:Y:S06]  /*0d60*/  BRA `(.L_x_1) ;  /* 0x000001fc00f87947 */ /* 0x001fec0003800000 */
.L_x_0:
[----:B------:R-:W-:Y:S01]  /*0d70*/  IABS R12, R4 ;  /* 0x00000004000c7213 */ /* 0x000fe20000000000 */
[----:B------:R-:W-:Y:S01]  /*0d80*/  ULDC UR4, c[0x0][0x234] ;  /* 0x00008d0000047ab9 */ /* 0x000fe20000000800 */
[----:B------:R-:W-:Y:S01]  /*0d90*/  IABS R6, R5 ;  /* 0x0000000500067213 */ /* 0x000fe20000000000 */
[----:B------:R-:W-:Y:S01]  /*0da0*/  ULDC.64 UR6, c[0x0][0x210] ;  /* 0x0000840000067ab9 */ /* 0x000fe20000000a00 */
[----:B------:R-:W0:Y:S01]  /*0db0*/  I2F.RP R3, R12 ;  /* 0x0000000c00037306 */ /* 0x000e220000209400 */
[----:B------:R-:W-:Y:S01]  /*0dc0*/  IABS R14, R20 ;  /* 0x00000014000e7213 */ /* 0x000fe20000000000 */
[----:B------:R-:W-:Y:S01]  /*0dd0*/  ULDC.64 UR10, c[0x0][0x218] ;  /* 0x00008600000a7ab9 */ /* 0x000fe20000000a00 */
[----:B------:R-:W-:Y:S01]  /*0de0*/  ISETP.GE.AND P6, PT, R2, RZ, PT ;  /* 0x000000ff0200720c */ /* 0x000fe20003fc6270 */
[----:B------:R-:W-:Y:S01]  /*0df0*/  ULDC UR30, c[0x0][0x240] ;  /* 0x00009000001e7ab9 */ /* 0x000fe20000000800 */
[----:B------:R-:W-:Y:S01]  /*0e00*/  ISETP.GE.AND P2, PT, R23, RZ, PT ;  /* 0x000000ff1700720c */ /* 0x000fe20003f46270 */
[----:B------:R-:W-:Y:S01]  /*0e10*/  ULDC UR14, c[0x0][0x238] ;  /* 0x00008e00000e7ab9 */ /* 0x000fe20000000800 */
[----:B------:R-:W-:Y:S01]  /*0e20*/  ISETP.GE.AND P5, PT, R20, RZ, PT ;  /* 0x000000ff1400720c */ /* 0x000fe20003fa6270 */
[----:B------:R-:W1:Y:S01]  /*0e30*/  I2F.RP R7, R6 ;  /* 0x0000000600077306 */ /* 0x000e620000209400 */
[----:B------:R-:W-:Y:S01]  /*0e40*/  IABS R20, R30 ;  /* 0x0000001e00147213 */ /* 0x000fe20000000000 */
[----:B------:R-:W-:Y:S01]  /*0e50*/  ULDC UR18, c[0x0][0x238] ;  /* 0x00008e0000127ab9 */ /* 0x000fe20000000800 */
[----:B------:R-:W-:Y:S01]  /*0e60*/  IABS R35, R80 ;  /* 0x0000005000237213 */ /* 0x000fe20000000000 */
[----:B------:R-:W-:Y:S01]  /*0e70*/  ULDC UR22, c[0x0][0x238] ;  /* 0x00008e0000167ab9 */ /* 0x000fe20000000800 */
[----:B------:R-:W-:Y:S01]  /*0e80*/  IABS R38, R79 ;  /* 0x0000004f00267213 */ /* 0x000fe20000000000 */
[----:B------:R-:W-:Y:S01]  /*0e90*/  ULDC UR23, c[0x0][0x238] ;  /* 0x00008e0000177ab9 */ /* 0x000fe20000000800 */
[----:B------:R-:W-:Y:S01]  /*0ea0*/  IABS R36, R51 ;  /* 0x0000003300247213 */ /* 0x000fe20000000000 */
[----:B0-----:R-:W0:Y:S01]  /*0eb0*/  MUFU.RCP R3, R3 ;  /* 0x0000000300037308 */ /* 0x001e220000001000 */
[----:B------:R-:W-:Y:S01]  /*0ec0*/  ULDC UR26, c[0x0][0x238] ;  /* 0x00008e00001a7ab9 */ /* 0x000fe20000000800 */
[----:B------:R-:W-:Y:S01]  /*0ed0*/  ULDC UR27, c[0x0][0x238] ;  /* 0x00008e00001b7ab9 */ /* 0x000fe20000000800 */
[----:B------:R-:W-:Y:S01]  /*0ee0*/  ULDC UR20, c[0x0][0x238] ;  /* 0x00008e0000147ab9 */ /* 0x000fe20000000800 */
[----:B------:R-:W-:Y:S01]  /*0ef0*/  ULDC UR43, c[0x0][0x238] ;  /* 0x00008e00002b7ab9 */ /* 0x000fe20000000800 */
[----:B------:R-:W-:Y:S01]  /*0f00*/  UIMAD UR20, UR20, 0x34, URZ ;  /* 0x00000034141478a4 */ /* 0x000fe2000f8e023f */
[----:B------:R-:W-:Y:S01]  /*0f10*/  CS2R R134, SRZ ;  /* 0x0000000000867805 */ /* 0x000fe2000001ff00 */
[----:B------:R-:W-:Y:S01]  /*0f20*/  UIMAD UR43, UR43, 0x33, URZ ;  /* 0x000000332b2b78a4 */ /* 0x000fe2000f8e023f */
[----:B-1----:R-:W1:Y:S01]  /*0f30*/  MUFU.RCP R7, R7 ;  /* 0x0000000700077308 */ /* 0x002e620000001000 */
[----:B------:R-:W-:Y:S01]  /*0f40*/  ULDC UR21, c[0x0][0x238] ;  /* 0x00008e0000157ab9 */ /* 0x000fe20000000800 */
[----:B------:R-:W-:Y:S01]  /*0f50*/  ULDC UR9, c[0x0][0x238] ;  /* 0x00008e0000097ab9 */ /* 0x000fe20000000800 */
[----:B------:R-:W-:Y:S01]  /*0f60*/  ULDC UR29, c[0x0][0x238] ;  /* 0x00008e00001d7ab9 */ /* 0x000fe20000000800 */
[----:B------:R-:W-:Y:S01]  /*0f70*/  UIMAD UR9, UR9, 0x30, URZ ;  /* 0x00000030090978a4 */ /* 0x000fe2000f8e023f */
[----:B------:R-:W-:Y:S01]  /*0f80*/  CS2R R136, SRZ ;  /* 0x0000000000887805 */ /* 0x000fe2000001ff00 */
[----:B------:R-:W-:Y:S01]  /*0f90*/  UIMAD UR29, UR29, 0x2f, URZ ;  /* 0x0000002f1d1d78a4 */ /* 0x000fe2000f8e023f */
[----:B------:R-:W-:Y:S01]  /*0fa0*/  CS2R R138, SRZ ;  /* 0x00000000008a7805 */ /* 0x000fe2000001ff00 */
[----:B------:R-:W-:Y:S01]  /*0fb0*/  ULDC UR60, c[0x0][0x238] ;  /* 0x00008e00003c7ab9 */ /* 0x000fe20000000800 */
[----:B0-----:R-:W-:Y:S01]  /*0fc0*/  VIADD R8, R3, 0xffffffe ;  /* 0x0ffffffe03087836 */ /* 0x001fe20000000000 */
[----:B------:R-:W-:Y:S01]  /*0fd0*/  IABS R3, R2 ;  /* 0x0000000200037213 */ /* 0x000fe20000000000 */
[----:B------:R-:W-:Y:S01]  /*0fe0*/  ULDC UR19, c[0x0][0x238] ;  /* 0x00008e0000137ab9 */ /* 0x000fe20000000800 */
[----:B------:R-:W-:Y:S01]  /*0ff0*/  ULDC UR53, c[0x0][0x238] ;  /* 0x00008e0000357ab9 */ /* 0x000fe20000000800 */
[----:B------:R0:W2:Y:S01]  /*1000*/  F2I.FTZ.U32.TRUNC.NTZ R9, R8 ;  /* 0x0000000800097305 */ /* 0x0000a2000021f000 */
[----:B------:R-:W-:Y:S01]  /*1010*/  UIMAD UR19, UR19, 0x2d, URZ ;  /* 0x0000002d131378a4 */ /* 0x000fe2000f8e023f */
[----:B------:R-:W-:Y:S01]  /*1020*/  CS2R R140, SRZ ;  /* 0x00000000008c7805 */ /* 0x000fe2000001ff00 */
[----:B------:R-:W-:Y:S01]  /*1030*/  UIMAD UR53, UR53, 0x2c, URZ ;  /* 0x0000002c353578a4 */ /* 0x000fe2000f8e023f */
[----:B-1----:R-:W-:Y:S01]  /*1040*/  VIADD R10, R7, 0xffffffe ;  /* 0x0ffffffe070a7836 */ /* 0x002fe20000000000 */
[----:B------:R-:W-:Y:S01]  /*1050*/  ULDC UR45, c[0x0][0x238] ;  /* 0x00008e00002d7ab9 */ /* 0x000fe20000000800 */
[----:B------:R-:W-:Y:S01]  /*1060*/  ULDC UR38, c[0x0][0x238] ;  /* 0x00008e0000267ab9 */ /* 0x000fe20000000800 */
[----:B------:R-:W-:Y:S01]  /*1070*/  UIMAD UR45, UR45, 0x2b, URZ ;  /* 0x0000002b2d2d78a4 */ /* 0x000fe2000f8e023f */
[----:B------:R1:W3:Y:S01]  /*1080*/  F2I.FTZ.U32.TRUNC.NTZ R11, R10 ;  /* 0x0000000a000b7305 */ /* 0x0002e2000021f000 */
[----:B0-----:R-:W-:Y:S01]  /*1090*/  IMAD.MOV.U32 R8, RZ, RZ, RZ ;  /* 0x000000ffff087224 */ /* 0x001fe200078e00ff */
[----:B------:R-:W-:Y:S01]  /*10a0*/  UIMAD UR38, UR38, 0x2a, URZ ;  /* 0x0000002a262678a4 */ /* 0x000fe2000f8e023f */
[----:B------:R-:W-:Y:S01]  /*10b0*/  CS2R R142, SRZ ;  /* 0x00000000008e7805 */ /* 0x000fe2000001ff00 */
[----:B------:R-:W-:Y:S01]  /*10c0*/  ULDC UR17, c[0x0][0x238] ;  /* 0x00008e0000117ab9 */ /* 0x000fe20000000800 */
[----:B------:R-:W-:Y:S01]  /*10d0*/  ULDC UR49, c[0x0][0x238] ;  /* 0x00008e0000317ab9 */ /* 0x000fe20000000800 */
[----:B------:R-:W-:Y:S01]  /*10e0*/  UIMAD UR17, UR17, 0x29, URZ ;  /* 0x00000029111178a4 */ /* 0x000fe2000f8e023f */
[--C-:B--2---:R-:W-:Y:S01]  /*10f0*/  IMAD.MOV R13, RZ, RZ, -R9.reuse ;  /* 0x000000ffff0d7224 */ /* 0x104fe200078e0a09 */
[----:B------:R-:W-:Y:S01]  /*1100*/  UIMAD UR49, UR49, 0x28, URZ ;  /* 0x00000028313178a4 */ /* 0x000fe2000f8e023f */
[----:B-1----:R-:W-:Y:S01]  /*1110*/  IMAD.MOV.U32 R10, RZ, RZ, RZ ;  /* 0x000000ffff0a7224 */ /* 0x002fe200078e00ff */
[----:B------:R-:W-:Y:S01]  /*1120*/  ULDC UR37, c[0x0][0x238] ;  /* 0x00008e0000257ab9 */ /* 0x000fe20000000800 */
[----:B------:R-:W-:Y:S01]  /*1130*/  IMAD R13, R13, R12, RZ ;  /* 0x0000000c0d0d7224 */ /* 0x000fe200078e02ff */
[----:B------:R-:W-:Y:S01]  /*1140*/  UIMAD UR37, UR37, 0x27, URZ ;  /* 0x00000027252578a4 */ /* 0x000fe2000f8e023f */
[----:B------:R-:W-:Y:S01]  /*1150*/  CS2R R144, SRZ ;  /* 0x0000000000907805 */ /* 0x000fe2000001ff00 */
[----:B------:R-:W-:Y:S01]  /*1160*/  ULDC UR42, c[0x0][0x238] ;  /* 0x00008e00002a7ab9 */ /* 0x000fe20000000800 */
[----:B------:R-:W-:Y:S01]  /*1170*/  IMAD.HI.U32 R9, R9, R13, R8 ;  /* 0x0000000d09097227 */ /* 0x000fe200078e0008 */
[----:B------:R-:W-:Y:S01]  /*1180*/  IABS R8, R23 ;  /* 0x0000001700087213 */ /* 0x000fe20000000000 */
[----:B------:R-:W-:Y:S01]  /*1190*/  UIMAD UR42, UR42, 0x26, URZ ;  /* 0x000000262a2a78a4 */ /* 0x000fe2000f8e023f */
[----:B------:R-:W-:Y:S01]  /*11a0*/  IABS R23, R24 ;  /* 0x0000001800177213 */ /* 0x000fe20000000000 */
[----:B------:R-:W-:Y:S01]  /*11b0*/  IMAD.MOV.U32 R13, RZ, RZ, R3 ;  /* 0x000000ffff0d7224 */ /* 0x000fe200078e0003 */
[----:B------:R-:W-:Y:S01]  /*11c0*/  ULDC UR34, c[0x0][0x238] ;  /* 0x00008e0000227ab9 */ /* 0x000fe20000000800 */
[----:B---3--:R-:W-:Y:S01]  /*11d0*/  IMAD.MOV R7, RZ, RZ, -R11 ;  /* 0x000000ffff077224 */ /* 0x008fe200078e0a0b */
[----:B------:R-:W-:Y:S01]  /*11e0*/  UIMAD UR34, UR34, 0x25, URZ ;  /* 0x00000025222278a4 */ /* 0x000fe2000f8e023f */
[C---:B------:R-:W-:Y:S01]  /*11f0*/  IMAD.HI.U32 R3, R9.reuse, R13, RZ ;  /* 0x0000000d09037227 */ /* 0x040fe200078e00ff */
[----:B------:R-:W-:Y:S01]  /*1200*/  ULDC UR48, c[0x0][0x238] ;  /* 0x00008e0000307ab9 */ /* 0x000fe20000000800 */
[----:B------:R-:W-:Y:S01]  /*1210*/  ULDC UR13, c[0x0][0x238] ;  /* 0x00008e00000d7ab9 */ /* 0x000fe20000000800 */
[----:B------:R-:W-:Y:S01]  /*1220*/  ULDC UR55, c[0x0][0x238] ;  /* 0x00008e0000377ab9 */ /* 0x000fe20000000800 */
[----:B------:R-:W-:Y:S01]  /*1230*/  IMAD.HI.U32 R9, R9, R8, RZ ;  /* 0x0000000809097227 */ /* 0x000fe200078e00ff */
[----:B------:R-:W-:Y:S01]  /*1240*/  UIMAD UR13, UR13, 0x23, URZ ;  /* 0x000000230d0d78a4 */ /* 0x000fe2000f8e023f */
[----:B------:R-:W-:Y:S01]  /*1250*/  CS2R R146, SRZ ;  /* 0x0000000000927805 */ /* 0x000fe2000001ff00 */
[----:B------:R-:W-:Y:S01]  /*1260*/  UIMAD UR55, UR55, 0x22, URZ ;  /* 0x00000022373778a4 */ /* 0x000fe2000f8e023f */
[----:B------:R-:W-:Y:S01]  /*1270*/  IMAD.MOV R3, RZ, RZ, -R3 ;  /* 0x000000ffff037224 */ /* 0x000fe200078e0a03 */
[----:B------:R-:W-:Y:S01]  /*1280*/  ULDC UR51, c[0x0][0x238] ;  /* 0x00008e0000337ab9 */ /* 0x000fe20000000800 */
[----:B------:R-:W-:Y:S01]  /*1290*/  IMAD.MOV R9, RZ, RZ, -R9 ;  /* 0x000000ffff097224 */ /* 0x000fe200078e0a09 */
[----:B------:R-:W-:Y:S01]  /*12a0*/  UIMAD UR51, UR51, 0x21, URZ ;  /* 0x00000021333378a4 */ /* 0x000fe2000f8e023f */
[----:B------:R-:W-:Y:S01]  /*12b0*/  IMAD R7, R7, R6, RZ ;  /* 0x0000000607077224 */ /* 0x000fe200078e02ff */
[----:B------:R-:W-:Y:S01]  /*12c0*/  ULDC UR25, c[0x0][0x238] ;  /* 0x00008e0000197ab9 */ /* 0x000fe20000000800 */
[C---:B------:R-:W-:Y:S01]  /*12d0*/  IMAD R3, R12.reuse, R3, R13 ;  /* 0x000000030c037224 */ /* 0x040fe200078e020d */
[----:B------:R-:W-:Y:S01]  /*12e0*/  IABS R13, R19 ;  /* 0x00000013000d7213 */ /* 0x000fe20000000000 */
[C---:B------:R-:W-:Y:S01]  /*12f0*/  IMAD R8, R12.reuse, R9, R8 ;  /* 0x000000090c087224 */ /* 0x040fe200078e0208 */
[----:B------:R-:W-:Y:S01]  /*1300*/  USHF.L.U32 UR25, UR25, 0x5, URZ ;  /* 0x0000000519197899 */ /* 0x000fe2000800063f */
[----:B------:R-:W-:Y:S01]  /*1310*/  IMAD.HI.U32 R7, R11, R7, R10 ;  /* 0x000000070b077227 */ /* 0x000fe200078e000a */
[C---:B------:R-:W-:Y:S01]  /*1320*/  ISETP.GT.U32.AND P0, PT, R12.reuse, R3, PT ;  /* 0x000000030c00720c */ /* 0x040fe20003f04070 */
[----:B------:R-:W-:Y:S01]  /*1330*/  ULDC UR33, c[0x0][0x238] ;  /* 0x00008e0000217ab9 */ /* 0x000fe20000000800 */
[----:B------:R-:W-:Y:S01]  /*1340*/  ISETP.GT.U32.AND P1, PT, R12, R8, PT ;  /* 0x000000080c00720c */ /* 0x000fe20003f24070 */
[----:B------:R-:W-:Y:S01]  /*1350*/  IMAD.MOV.U32 R11, RZ, RZ, R14 ;  /* 0x000000ffff0b7224 */ /* 0x000fe200078e000e */
[----:B------:R-:W-:Y:S01]  /*1360*/  IABS R14, R16 ;  /* 0x00000010000e7213 */ /* 0x000fe20000000000 */
[C---:B------:R-:W-:Y:S01]  /*1370*/  IMAD.HI.U32 R10, R7.reuse, R13, RZ ;  /* 0x0000000d070a7227 */ /* 0x040fe200078e00ff */
[----:B------:R-:W-:Y:S01]  /*1380*/  UIMAD UR33, UR33, 0x1f, URZ ;  /* 0x0000001f212178a4 */ /* 0x000fe2000f8e023f */
[----:B------:R-:W-:Y:S01]  /*1390*/  CS2R R148, SRZ ;  /* 0x0000000000947805 */ /* 0x000fe2000001ff00 */
[----:B------:R-:W-:Y:S01]  /*13a0*/  ULDC UR41, c[0x0][0x238] ;  /* 0x00008e0000297ab9 */ /* 0x000fe20000000800 */
[----:B------:R-:W-:Y:S01]  /*13b0*/  IMAD.HI.U32 R9, R7, R11, RZ ;  /* 0x0000000b07097227 */ /* 0x000fe200078e00ff */
[----:B------:R-:W-:Y:S01]  /*13c0*/  UIMAD UR41, UR41, 0x1e, URZ ;  /* 0x0000001e292978a4 */ /* 0x000fe2000f8e023f */
[----:B------:R-:W-:Y:S01]  /*13d0*/  CS2R R150, SRZ ;  /* 0x0000000000967805 */ /* 0x000fe2000001ff00 */
[----:B------:R-:W-:Y:S01]  /*13e0*/  ULDC UR47, c[0x0][0x238] ;  /* 0x00008e00002f7ab9 */ /* 0x000fe20000000800 */
[----:B------:R-:W-:Y:S01]  /*13f0*/  IMAD.MOV R9, RZ, RZ, -R9 ;  /* 0x000000ffff097224 */ /* 0x000fe200078e0a09 */
[----:B------:R-:W-:Y:S01]  /*1400*/  UIMAD UR47, UR47, 0x1d, URZ ;  /* 0x0000001d2f2f78a4 */ /* 0x000fe2000f8e023f */
[----:B------:R-:W-:Y:S01]  /*1410*/  IMAD.MOV R10, RZ, RZ, -R10 ;  /* 0x000000ffff0a7224 */ /* 0x000fe200078e0a0a */
[----:B------:R-:W-:Y:S01]  /*1420*/  ULDC UR15, c[0x0][0x238] ;  /* 0x00008e00000f7ab9 */ /* 0x000fe20000000800 */
[C---:B------:R-:W-:Y:S01]  /*1430*/  IMAD R9, R6.reuse, R9, R11 ;  /* 0x0000000906097224 */ /* 0x040fe200078e020b */
[----:B------:R-:W-:Y:S01]  /*1440*/  UIMAD UR15, UR15, 0x1c, URZ ;  /* 0x0000001c0f0f78a4 */ /* 0x000fe2000f8e023f */
[--C-:B------:R-:W-:Y:S01]  /*1450*/  @!P0 IMAD.IADD R3, R3, 0x1, -R12.reuse ;  /* 0x0000000103038824 */ /* 0x100fe200078e0a0c */
[----:B------:R-:W-:Y:S01]  /*1460*/  ULDC UR31, c[0x0][0x238] ;  /* 0x00008e00001f7ab9 */ /* 0x000fe20000000800 */
[C---:B------:R-:W-:Y:S01]  /*1470*/  IMAD R11, R6.reuse, R10, R13 ;  /* 0x0000000a060b7224 */ /* 0x040fe200078e020d */
[----:B------:R-:W-:Y:S01]  /*1480*/  ISETP.GT.U32.AND P3, PT, R6, R9, PT ;  /* 0x000000090600720c */ /* 0x000fe20003f64070 */
[----:B------:R-:W-:Y:S01]  /*1490*/  @!P1 IMAD.IADD R8, R8, 0x1, -R12 ;  /* 0x0000000108089824 */ /* 0x000fe200078e0a0c */
[----:B------:R-:W-:Y:S01]  /*14a0*/  ISETP.GT.U32.AND P1, PT, R12, R3, PT ;  /* 0x000000030c00720c */ /* 0x000fe20003f24070 */
[----:B------:R-:W-:Y:S01]  /*14b0*/  IMAD.HI.U32 R10, R7, R14, RZ ;  /* 0x0000000e070a7227 */ /* 0x000fe200078e00ff */
[----:B------:R-:W-:Y:S01]  /*14c0*/  ISETP.GT.U32.AND P0, PT, R6, R11, PT ;  /* 0x0000000b0600720c */ /* 0x000fe20003f04070 */
[----:B------:R-:W-:Y:S01]  /*14d0*/  UIMAD UR31, UR31, 0x1b, URZ ;  /* 0x0000001b1f1f78a4 */ /* 0x000fe2000f8e023f */
[----:B------:R-:W-:Y:S01]  /*14e0*/  ISETP.GT.U32.AND P4, PT, R12, R8, PT ;  /* 0x000000080c00720c */ /* 0x000fe20003f84070 */
[----:B------:R-:W-:Y:S01]  /*14f0*/  IMAD.MOV R13, RZ, RZ, -R10 ;  /* 0x000000ffff0d7224 */ /* 0x000fe200078e0a0a */
[----:B------:R-:W-:Y:S01]  /*1500*/  ULDC UR35, c[0x0][0x238] ;  /* 0x00008e0000237ab9 */ /* 0x000fe20000000800 */
[----:B------:R-:W-:Y:S01]  /*1510*/  ULDC UR39, c[0x0][0x238] ;  /* 0x00008e0000277ab9 */ /* 0x000fe20000000800 */
[----:B------:R-:W-:Y:S01]  /*1520*/  UIMAD UR35, UR35, 0x1a, URZ ;  /* 0x0000001a232378a4 */ /* 0x000fe2000f8e023f */
[C---:B------:R-:W-:Y:S01]  /*1530*/  IMAD R10, R6.reuse, R13, R14 ;  /* 0x0000000d060a7224 */ /* 0x040fe200078e020e */
[----:B------:R-:W-:Y:S01]  /*1540*/  IABS R13, R15 ;  /* 0x0000000f000d7213 */ /* 0x000fe20000000000 */
[----:B------:R-:W-:Y:S01]  /*1550*/  @!P3 IMAD.IADD R9, R9, 0x1, -R6 ;  /* 0x000000010909b824 */ /* 0x000fe200078e0a06 */
[----:B------:R-:W-:Y:S01]  /*1560*/  UIMAD UR39, UR39, 0x19, URZ ;  /* 0x00000019272778a4 */ /* 0x000fe2000f8e023f */
[----:B------:R-:W-:Y:S01]  /*1570*/  @!P1 IMAD.IADD R3, R3, 0x1, -R12 ;  /* 0x0000000103039824 */ /* 0x000fe200078e0a0c */
[----:B------:R-:W-:Y:S01]  /*1580*/  ISETP.GE.AND P1, PT, R19, RZ, PT ;  /* 0x000000ff1300720c */ /* 0x000fe20003f26270 */
[----:B------:R-:W-:Y:S01]  /*1590*/  @!P0 IMAD.IADD R11, R11, 0x1, -R6 ;  /* 0x000000010b0b8824 */ /* 0x000fe200078e0a06 */
[----:B------:R-:W-:Y:S01]  /*15a0*/  ISETP.GT.U32.AND P3, PT, R6, R9, PT ;  /* 0x000000090600720c */ /* 0x000fe20003f64070 */
[----:B------:R-:W-:Y:S01]  /*15b0*/  @!P4 IMAD.IADD R8, R8, 0x1, -R12 ;  /* 0x000000010808c824 */ /* 0x000fe200078e0a0c */
[----:B------:R-:W-:Y:S01]  /*15c0*/  ISETP.GE.AND P4, PT, R16, RZ, PT ;  /* 0x000000ff1000720c */ /* 0x000fe20003f86270 */
[----:B------:R-:W-:Y:S01]  /*15d0*/  @!P6 IMAD.MOV R3, RZ, RZ, -R3 ;  /* 0x000000ffff03e224 */ /* 0x000fe200078e0a03 */
[----:B------:R-:W-:Y:S01]  /*15e0*/  ISETP.NE.AND P6, PT, R4, RZ, PT ;  /* 0x000000ff0400720c */ /* 0x000fe20003fc5270 */
[----:B------:R-:W-:Y:S01]  /*15f0*/  @!P2 IMAD.MOV R8, RZ, RZ, -R8 ;  /* 0x000000ffff08a224 */ /* 0x000fe200078e0a08 */
[----:B------:R-:W-:Y:S01]  /*1600*/  LOP3.LUT R4, RZ, R4, RZ, 0x33, !PT ;  /* 0x00000004ff047212 */ /* 0x000fe200078e33ff */
[----:B------:R-:W-:Y:S01]  /*1610*/  ULDC UR8, c[0x0][0x238] ;  /* 0x00008e0000087ab9 */ /* 0x000fe20000000800 */
[----:B------:R-:W-:Y:S01]  /*1620*/  ISETP.GT.U32.AND P0, PT, R6, R11, PT ;  /* 0x0000000b0600720c */ /* 0x000fe20003f04070 */
[----:B------:R-:W-:Y:S01]  /*1630*/  UIMAD UR8, UR8, 0x18, URZ ;  /* 0x00000018080878a4 */ /* 0x000fe2000f8e023f */
[C---:B------:R-:W-:Y:S01]  /*1640*/  SEL R3, R4.reuse, R3, !P6 ;  /* 0x0000000304037207 */ /* 0x040fe20007000000 */
[----:B------:R-:W-:Y:S01]  /*1650*/  ULDC UR5, c[0x0][0x238] ;  /* 0x00008e0000057ab9 */ /* 0x000fe20000000800 */
[----:B------:R-:W-:Y:S01]  /*1660*/  SEL R4, R4, R8, !P6 ;  /* 0x0000000804047207 */ /* 0x000fe20007000000 */
[----:B------:R-:W-:Y:S01]  /*1670*/  IMAD.HI.U32 R8, R7, R13, RZ ;  /* 0x0000000d07087227 */ /* 0x000fe200078e00ff */
[----:B------:R-:W-:Y:S01]  /*1680*/  IABS R16, R17 ;  /* 0x0000001100107213 */ /* 0x000fe20000000000 */
[----:B------:R-:W-:Y:S01]  /*1690*/  UIMAD UR5, UR5, 0x17, URZ ;  /* 0x00000017050578a4 */ /* 0x000fe2000f8e023f */
[----:B------:R-:W-:Y:S01]  /*16a0*/  ISETP.GT.U32.AND P6, PT, R6, R10, PT ;  /* 0x0000000a0600720c */ /* 0x000fe20003fc4070 */
[----:B------:R-:W-:Y:S01]  /*16b0*/  IMAD.MOV R14, RZ, RZ, -R8 ;  /* 0x000000ffff0e7224 */ /* 0x000fe200078e0a08 */
[----:B------:R-:W-:Y:S01]  /*16c0*/  ISETP.GE.AND P2, PT, R15, RZ, PT ;  /* 0x000000ff0f00720c */ /* 0x000fe20003f46270 */
[----:B------:R-:W-:Y:S01]  /*16d0*/  IMAD.HI.U32 R8, R7, R16, RZ ;  /* 0x0000001007087227 */ /* 0x000fe200078e00ff */
[----:B------:R-:W-:Y:S01]  /*16e0*/  IABS R15, R18 ;  /* 0x00000012000f7213 */ /* 0x000fe20000000000 */
[----:B------:R-:W-:Y:S01]  /*16f0*/  ULDC UR61, c[0x0][0x238] ;  /* 0x00008e00003d7ab9 */ /* 0x000fe20000000800 */
[----:B------:R-:W-:Y:S01]  /*1700*/  ULDC UR12, c[0x0][0x238] ;  /* 0x00008e00000c7ab9 */ /* 0x000fe20000000800 */
[--C-:B------:R-:W-:Y:S01]  /*1710*/  @!P3 IMAD.IADD R9, R9, 0x1, -R6.reuse ;  /* 0x000000010909b824 */ /* 0x100fe200078e0a06 */
[----:B------:R-:W-:Y:S01]  /*1720*/  ISETP.GE.AND P3, PT, R18, RZ, PT ;  /* 0x000000ff1200720c */ /* 0x000fe20003f66270 */
[----:B------:R-:W-:Y:S01]  /*1730*/  @!P0 IMAD.IADD R11, R11, 0x1, -R6 ;  /* 0x000000010b0b8824 */ /* 0x000fe200078e0a06 */
[----:B------:R-:W-:Y:S01]  /*1740*/  ISETP.GE.AND P0, PT, R17, RZ, PT ;  /* 0x000000ff1100720c */ /* 0x000fe20003f06270 */
[----:B------:R-:W-:Y:S01]  /*1750*/  IMAD.MOV R17, RZ, RZ, -R8 ;  /* 0x000000ffff117224 */ /* 0x000fe200078e0a08 */
[----:B------:R-:W-:Y:S01]  /*1760*/  IABS R18, R22 ;  /* 0x0000001600127213 */ /* 0x000fe20000000000 */
[----:B------:R-:W-:Y:S01]  /*1770*/  IMAD R13, R6, R14, R13 ;  /* 0x0000000e060d7224 */ /* 0x000fe200078e020d */
[----:B------:R-:W-:Y:S01]  /*1780*/  UIMAD UR61, UR61, 0x16, URZ ;  /* 0x000000163d3d78a4 */ /* 0x000fe2000f8e023f */
[----:B------:R-:W-:Y:S01]  /*1790*/  IMAD.MOV.U32 R8, RZ, RZ, R9 ;  /* 0x000000ffff087224 */ /* 0x000fe200078e0009 */
[----:B------:R-:W-:Y:S01]  /*17a0*/  UIMAD UR12, UR12, 0x15, URZ ;  /* 0x000000150c0c78a4 */ /* 0x000fe2000f8e023f */
[C---:B------:R-:W-:Y:S01]  /*17b0*/  IMAD.HI.U32 R12, R7.reuse, R15, RZ ;  /* 0x0000000f070c7227 */ /* 0x040fe200078e00ff */
[----:B------:R-:W-:Y:S01]  /*17c0*/  ULDC UR16, c[0x0][0x238] ;  /* 0x00008e0000107ab9 */ /* 0x000fe20000000800 */
[----:B------:R-:W-:Y:S01]  /*17d0*/  ULDC UR59, c[0x0][0x238] ;  /* 0x00008e00003b7ab9 */ /* 0x000fe20000000800 */
[----:B------:R-:W-:Y:S01]  /*17e0*/  UIMAD UR16, UR16, 0x14, URZ ;  /* 0x00000014101078a4 */ /* 0x000fe2000f8e023f */
[----:B------:R-:W-:Y:S01]  /*17f0*/  @!P6 IMAD.IADD R10, R10, 0x1, -R6 ;  /* 0x000000010a0ae824 */ /* 0x000fe200078e0a06 */
[----:B------:R-:W-:Y:S01]  /*1800*/  UIMAD UR59, UR59, 0x13, URZ ;  /* 0x000000133b3b78a4 */ /* 0x000fe2000f8e023f */
[----:B------:R-:W-:Y:S01]  /*1810*/  @!P5 IMAD.MOV R8, RZ, RZ, -R8 ;  /* 0x000000ffff08d224 */ /* 0x000fe200078e0a08 */
[C---:B------:R-:W-:Y:S01]  /*1820*/  ISETP.GT.U32.AND P5, PT, R6.reuse, R13, PT ;  /* 0x0000000d0600720c */ /* 0x040fe20003fa4070 */
[----:B------:R-:W-:Y:S01]  /*1830*/  IMAD.MOV R12, RZ, RZ, -R12 ;  /* 0x000000ffff0c7224 */ /* 0x000fe200078e0a0c */
[C---:B------:R-:W-:Y:S01]  /*1840*/  ISETP.GT.U32.AND P6, PT, R6.reuse, R10, PT ;  /* 0x0000000a0600720c */ /* 0x040fe20003fc4070 */
[----:B------:R-:W-:Y:S01]  /*1850*/  IMAD.HI.U32 R14, R7, R18, RZ ;  /* 0x00000012070e7227 */ /* 0x000fe200078e00ff */
[----:B------:R-:W-:Y:S01]  /*1860*/  ULDC UR54, c[0x0][0x238] ;  /* 0x00008e0000367ab9 */ /* 0x000fe20000000800 */
[----:B------:R-:W-:Y:S01]  /*1870*/  ULDC UR52, c[0x0][0x238] ;  /* 0x00008e0000347ab9 */ /* 0x000fe20000000800 */
[----:B------:R-:W-:Y:S01]  /*1880*/  UIMAD UR54, UR54, 0x12, URZ ;  /* 0x00000012363678a4 */ /* 0x000fe2000f8e023f */
[----:B------:R-:W-:Y:S01]  /*1890*/  IMAD.MOV.U32 R9, RZ, RZ, R11 ;  /* 0x000000ffff097224 */ /* 0x000fe200078e000b */
[----:B------:R-:W-:Y:S01]  /*18a0*/  UIMAD UR52, UR52, 0x11, URZ ;  /* 0x00000011343478a4 */ /* 0x000fe2000f8e023f */
[C---:B------:R-:W-:Y:S01]  /*18b0*/  IMAD R12, R6.reuse, R12, R15 ;  /* 0x0000000c060c7224 */ /* 0x040fe200078e020f */
[----:B------:R-:W-:Y:S01]  /*18c0*/  ULDC UR50, c[0x0][0x238] ;  /* 0x00008e0000327ab9 */ /* 0x000fe20000000800 */
[----:B------:R-:W-:Y:S01]  /*18d0*/  IMAD.MOV R11, RZ, RZ, -R14 ;  /* 0x000000ffff0b7224 */ /* 0x000fe200078e0a0e */
[----:B------:R-:W-:Y:S01]  /*18e0*/  USHF.L.U32 UR50, UR50, 0x4, URZ ;  /* 0x0000000432327899 */ /* 0x000fe2000800063f */
[----:B------:R-:W-:Y:S01]  /*18f0*/  @!P1 IMAD.MOV R9, RZ, RZ, -R9 ;  /* 0x000000ffff099224 */ /* 0x000fe200078e0a09 */
[C---:B------:R-:W-:Y:S01]  /*1900*/  ISETP.GT.U32.AND P1, PT, R6.reuse, R12, PT ;  /* 0x0000000c0600720c */ /* 0x040fe20003f24070 */
[C---:B------:R-:W-:Y:S01]  /*1910*/  IMAD R14, R6.reuse, R11, R18 ;  /* 0x0000000b060e7224 */ /* 0x040fe200078e0212 */
[----:B------:R-:W-:Y:S01]  /*1920*/  ULDC UR24, c[0x0][0x238] ;  /* 0x00008e0000187ab9 */ /* 0x000fe20000000800 */
[C---:B------:R-:W-:Y:S01]  /*1930*/  IMAD R15, R6.reuse, R17, R16 ;  /* 0x00000011060f7224 */ /* 0x040fe200078e0210 */
[----:B------:R-:W-:Y:S01]  /*1940*/  IABS R17, R32 ;  /* 0x0000002000117213 */ /* 0x000fe20000000000 */
[--C-:B------:R-:W-:Y:S01]  /*1950*/  @!P5 IMAD.IADD R13, R13, 0x1, -R6.reuse ;  /* 0x000000010d0dd824 */ /* 0x100fe200078e0a06 */
[----:B------:R-:W-:Y:S01]  /*1960*/  ISETP.GT.U32.AND P5, PT, R6, R14, PT ;  /* 0x0000000e0600720c */ /* 0x000fe20003fa4070 */
[----:B------:R-:W-:Y:S01]  /*1970*/  @!P6 IMAD.IADD R10, R10, 0x1, -R6 ;  /* 0x000000010a0ae824 */ /* 0x000fe200078e0a06 */
[----:B------:R-:W-:Y:S01]  /*1980*/  ISETP.GT.U32.AND P6, PT, R6, R15, PT ;  /* 0x0000000f0600720c */ /* 0x000fe20003fc4070 */
[----:B------:R-:W-:Y:S01]  /*1990*/  IMAD.HI.U32 R11, R7, R17, RZ ;  /* 0x00000011070b7227 */ /* 0x000fe200078e00ff */
[----:B------:R-:W-:Y:S01]  /*19a0*/  IABS R16, R21 ;  /* 0x0000001500107213 */ /* 0x000fe20000000000 */
[----:B------:R-:W-:-:S02]  /*19b0*/  UIMAD UR24, UR24, 0xf, URZ ;  /* 0x0000000f181878a4 */ /* 0x000fc4000f8e023f */
[----:B------:R-:W-:Y:S01]  /*19c0*/  @!P1 IMAD.IADD R12, R12, 0x1, -R6 ;  /* 0x000000010c0c9824 */ /* 0x000fe200078e0a06 */
[C---:B------:R-:W-:Y:S01]  /*19d0*/  ISETP.GT.U32.AND P1, PT, R6.reuse, R13, PT ;  /* 0x0000000d0600720c */ /* 0x040fe20003f24070 */
[----:B------:R-:W-:Y:S01]  /*19e0*/  IMAD.MOV.U32 R18, RZ, RZ, R16 ;  /* 0x000000ffff127224 */ /* 0x000fe200078e0010 */
[----:B------:R-:W-:Y:S01]  /*19f0*/  ULDC UR28, c[0x0][0x238] ;  /* 0x00008e00001c7ab9 */ /* 0x000fe20000000800 */
[----:B------:R-:W-:Y:S01]  /*1a00*/  @!P4 IMAD.MOV R10, RZ, RZ, -R10 ;  /* 0x000000ffff0ac224 */ /* 0x000fe200078e0a0a */
[----:B------:R-:W-:Y:S01]  /*1a10*/  ISETP.GT.U32.AND P4, PT, R6, R12, PT ;  /* 0x0000000c0600720c */ /* 0x000fe20003f84070 */
[----:B------:R-:W-:Y:S01]  /*1a20*/  @!P5 IMAD.IADD R14, R14, 0x1, -R6 ;  /* 0x000000010e0ed824 */ /* 0x000fe200078e0a06 */
[----:B------:R-:W-:Y:S01]  /*1a30*/  UIMAD UR28, UR28, 0xe, URZ ;  /* 0x0000000e1c1c78a4 */ /* 0x000fe2000f8e023f */
[----:B------:R-:W-:Y:S01]  /*1a40*/  IMAD.MOV R11, RZ, RZ, -R11 ;  /* 0x000000ffff0b7224 */ /* 0x000fe200078e0a0b */
[----:B------:R-:W-:Y:S01]  /*1a50*/  ULDC UR32, c[0x0][0x238] ;  /* 0x00008e0000207ab9 */ /* 0x000fe20000000800 */
[----:B------:R-:W-:Y:S01]  /*1a60*/  IMAD.HI.U32 R16, R7, R18, RZ ;  /* 0x0000001207107227 */ /* 0x000fe200078e00ff */
[----:B------:R-:W-:Y:S01]  /*1a70*/  ISETP.GT.U32.AND P5, PT, R6, R14, PT ;  /* 0x0000000e0600720c */ /* 0x000fe20003fa4070 */
[----:B------:R-:W-:-:S02]  /*1a80*/  UIMAD UR32, UR32, 0xd, URZ ;  /* 0x0000000d202078a4 */ /* 0x000fc4000f8e023f */
[----:B------:R-:W-:Y:S01]  /*1a90*/  @!P6 IMAD.IADD R15, R15, 0x1, -R6 ;  /* 0x000000010f0fe824 */ /* 0x000fe200078e0a06 */
[----:B------:R-:W-:Y:S01]  /*1aa0*/  ULDC UR36, c[0x0][0x238] ;  /* 0x00008e0000247ab9 */ /* 0x000fe20000000800 */
[C---:B------:R-:W-:Y:S01]  /*1ab0*/  IMAD R17, R6.reuse, R11, R17 ;  /* 0x0000000b06117224 */ /* 0x040fe200078e0211 */
[----:B------:R-:W-:Y:S01]  /*1ac0*/  UIMAD UR36, UR36, 0xc, URZ ;  /* 0x0000000c242478a4 */ /* 0x000fe2000f8e023f */
[----:B------:R-:W-:Y:S01]  /*1ad0*/  IMAD.MOV R19, RZ, RZ, -R16 ;  /* 0x000000ffff137224 */ /* 0x000fe200078e0a10 */
[C---:B------:R-:W-:Y:S01]  /*1ae0*/  ISETP.GT.U32.AND P6, PT, R6.reuse, R15, PT ;  /* 0x0000000f0600720c */ /* 0x040fe20003fc4070 */
[----:B------:R-:W-:Y:S01]  /*1af0*/  IMAD.HI.U32 R11, R7, R20, RZ ;  /* 0x00000014070b7227 */ /* 0x000fe200078e00ff */
[----:B------:R-:W-:Y:S01]  /*1b00*/  ULDC UR40, c[0x0][0x238] ;  /* 0x00008e0000287ab9 */ /* 0x000fe20000000800 */
[----:B------:R-:W-:Y:S01]  /*1b10*/  ULDC UR44, c[0x0][0x238] ;  /* 0x00008e00002c7ab9 */ /* 0x000fe20000000800 */
[----:B------:R-:W-:Y:S01]  /*1b20*/  UIMAD UR40, UR40, 0xb, URZ ;  /* 0x0000000b282878a4 */ /* 0x000fe2000f8e023f */
[----:B------:R-:W-:Y:S01]  /*1b30*/  IMAD R16, R6, R19, R18 ;  /* 0x0000001306107224 */ /* 0x000fe200078e0212 */
[----:B------:R-:W-:Y:S01]  /*1b40*/  IABS R18, R25 ;  /* 0x0000001900127213 */ /* 0x000fe20000000000 */
[----:B------:R-:W-:Y:S01]  /*1b50*/  IMAD.MOV R11, RZ, RZ, -R11 ;  /* 0x000000ffff0b7224 */ /* 0x000fe200078e0a0b */
[----:B------:R-:W-:Y:S01]  /*1b60*/  UIMAD UR44, UR44, 0xa, URZ ;  /* 0x0000000a2c2c78a4 */ /* 0x000fe2000f8e023f */
[----:B------:R-:W-:Y:S01]  /*1b70*/  @!P4 IMAD.IADD R12, R12, 0x1, -R6 ;  /* 0x000000010c0cc824 */ /* 0x000fe200078e0a06 */
[C---:B------:R-:W-:Y:S01]  /*1b80*/  ISETP.GT.U32.AND P4, PT, R6.reuse, R16, PT ;  /* 0x000000100600720c */ /* 0x040fe20003f84070 */
[----:B------:R-:W-:Y:S01]  /*1b90*/  IMAD R19, R6, R11, R20 ;  /* 0x0000000b06137224 */ /* 0x000fe200078e0214 */
[----:B------:R-:W-:Y:S01]  /*1ba0*/  ULDC UR46, c[0x0][0x238] ;  /* 0x00008e00002e7ab9 */ /* 0x000fe20000000800 */
[--C-:B------:R-:W-:Y:S01]  /*1bb0*/  @!P5 IMAD.IADD R14, R14, 0x1, -R6.reuse ;  /* 0x000000010e0ed824 */ /* 0x100fe200078e0a06 */
[----:B------:R-:W-:Y:S01]  /*1bc0*/  USHF.L.U32 UR46, UR46, 0x3, URZ ;  /* 0x000000032e2e7899 */ /* 0x000fe2000800063f */
[----:B------:R-:W-:Y:S01]  /*1bd0*/  @!P6 IMAD.IADD R15, R15, 0x1, -R6 ;  /* 0x000000010f0fe824 */ /* 0x000fe200078e0a06 */
[----:B------:R-:W-:Y:S01]  /*1be0*/  ISETP.GT.U32.AND P5, PT, R6, R19, PT ;  /* 0x000000130600720c */ /* 0x000fe20003fa4070 */
[----:B------:R-:W-:Y:S01]  /*1bf0*/  IMAD.HI.U32 R11, R7, R18, RZ ;  /* 0x00000012070b7227 */ /* 0x000fe200078e00ff */
[----:B------:R-:W-:-:S02]  /*1c00*/  ISETP.GE.AND P6, PT, R22, RZ, PT ;  /* 0x000000ff1600720c */ /* 0x000fc40003fc6270 */
[----:B------:R-:W-:Y:S01]  /*1c10*/  IABS R22, R26 ;  /* 0x0000001a00167213 */ /* 0x000fe20000000000 */
[--C-:B------:R-:W-:Y:S01]  /*1c20*/  @!P1 IMAD.IADD R13, R13, 0x1, -R6.reuse ;  /* 0x000000010d0d9824 */ /* 0x100fe200078e0a06 */
[----:B------:R-:W-:Y:S01]  /*1c30*/  ISETP.GT.U32.AND P1, PT, R6, R17, PT ;  /* 0x000000110600720c */ /* 0x000fe20003f24070 */
[----:B------:R-:W-:Y:S02]  /*1c40*/  IMAD.MOV R11, RZ, RZ, -R11 ;  /* 0x000000ffff0b7224 */ /* 0x000fe400078e0a0b */
[----:B------:R-:W-:Y:S01]  /*1c50*/  @!P4 IMAD.IADD R16, R16, 0x1, -R6 ;  /* 0x000000011010c824 */ /* 0x000fe200078e0a06 */
[----:B------:R-:W-:Y:S01]  /*1c60*/  ISETP.GE.AND P4, PT, R21, RZ, PT ;  /* 0x000000ff1500720c */ /* 0x000fe20003f86270 */
[C---:B------:R-:W-:Y:S02]  /*1c70*/  IMAD R18, R6.reuse, R11, R18 ;  /* 0x0000000b06127224 */ /* 0x040fe400078e0212 */
[----:B------:R-:W-:Y:S01]  /*1c80*/  @!P5 IMAD.IADD R19, R19, 0x1, -R6 ;  /* 0x000000011313d824 */ /* 0x000fe200078e0a06 */
[----:B------:R-:W-:Y:S01]  /*1c90*/  ISETP.GT.U32.AND P5, PT, R6, R16, PT ;  /* 0x000000100600720c */ /* 0x000fe20003fa4070 */
[----:B------:R-:W-:-:S04]  /*1ca0*/  IMAD.HI.U32 R20, R7, R22, RZ ;  /* 0x0000001607147227 */ /* 0x000fc800078e00ff */
[----:B------:R-:W-:Y:S01]  /*1cb0*/  @!P6 IMAD.MOV R14, RZ, RZ, -R14 ;  /* 0x000000ffff0ee224 */ /* 0x000fe200078e0a0e */
[----:B------:R-:W-:Y:S01]  /*1cc0*/  ISETP.GT.U32.AND P6, PT, R6, R18, PT ;  /* 0x000000120600720c */ /* 0x000fe20003fc4070 */
[----:B------:R-:W-:-:S04]  /*1cd0*/  IMAD.HI.U32 R21, R7, R23, RZ ;  /* 0x0000001707157227 */ /* 0x000fc800078e00ff */
[----:B------:R-:W-:Y:S02]  /*1ce0*/  IMAD.MOV.U32 R11, RZ, RZ, R15 ;  /* 0x000000ffff0b7224 */ /* 0x000fe400078e000f */
[----:B------:R-:W-:Y:S02]  /*1cf0*/  IMAD.MOV R15, RZ, RZ, -R20 ;  /* 0x000000ffff0f7224 */ /* 0x000fe400078e0a14 */
[----:B------:R-:W-:Y:S01]  /*1d00*/  @!P1 IMAD.IADD R17, R17, 0x1, -R6 ;  /* 0x0000000111119824 */ /* 0x000fe200078e0a06 */
[----:B------:R-:W-:Y:S01]  /*1d10*/  ISETP.GE.AND P1, PT, R32, RZ, PT ;  /* 0x000000ff2000720c */ /* 0x000fe20003f26270 */
[----:B------:R-:W-:Y:S01]  /*1d20*/  IMAD.MOV R20, RZ, RZ, -R21 ;  /* 0x000000ffff147224 */ /* 0x000fe200078e0a15 */
[----:B------:R-:W-:Y:S01]  /*1d30*/  IABS R32, R81 ;  /* 0x0000005100207213 */ /* 0x000fe20000000000 */
[C---:B------:R-:W-:Y:S02]  /*1d40*/  IMAD R21, R6.reuse, R15, R22 ;  /* 0x0000000f06157224 */ /* 0x040fe400078e0216 */
[----:B------:R-:W-:Y:S01]  /*1d50*/  @!P2 IMAD.MOV R13, RZ, RZ, -R13 ;  /* 0x000000ffff0da224 */ /* 0x000fe200078e0a0d */
[C---:B------:R-:W-:Y:S01]  /*1d60*/  ISETP.GT.U32.AND P2, PT, R6.reuse, R17, PT ;  /* 0x000000110600720c */ /* 0x040fe20003f44070 */
[----:B------:R-:W-:Y:S01]  /*1d70*/  IMAD R20, R6, R20, R23 ;  /* 0x0000001406147224 */ /* 0x000fe200078e0217 */
[----:B------:R-:W-:Y:S01]  /*1d80*/  IABS R23, R29 ;  /* 0x0000001d00177213 */ /* 0x000fe20000000000 */
[--C-:B------:R-:W-:Y:S01]  /*1d90*/  @!P5 IMAD.IADD R16, R16, 0x1, -R6.reuse ;  /* 0x000000011010d824 */ /* 0x100fe200078e0a06 */
[----:B------:R-:W-:Y:S01]  /*1da0*/  ISETP.GT.U32.AND P5, PT, R6, R21, PT ;  /* 0x000000150600720c */ /* 0x000fe20003fa4070 */
[----:B------:R-:W-:Y:S01]  /*1db0*/  @!P6 IMAD.IADD R18, R18, 0x1, -R6 ;  /* 0x000000011212e824 */ /* 0x000fe200078e0a06 */
[C---:B------:R-:W-:Y:S01]  /*1dc0*/  ISETP.GT.U32.AND P6, PT, R6.reuse, R20, PT ;  /* 0x000000140600720c */ /* 0x040fe20003fc4070 */
[----:B------:R-:W-:Y:S01]  /*1dd0*/  @!P3 IMAD.MOV R12, RZ, RZ, -R12 ;  /* 0x000000ffff0cb224 */ /* 0x000fe200078e0a0c */
[----:B------:R-:W-:Y:S01]  /*1de0*/  ISETP.GT.U32.AND P3, PT, R6, R19, PT ;  /* 0x000000130600720c */ /* 0x000fe20003f64070 */
[----:B------:R-:W-:-:S02]  /*1df0*/  @!P4 IMAD.MOV R16, RZ, RZ, -R16 ;  /* 0x000000ffff10c224 */ /* 0x000fc400078e0a10 */
[----:B------:R-:W-:Y:S01]  /*1e00*/  @!P0 IMAD.MOV R11, RZ, RZ, -R11 ;  /* 0x000000ffff0b8224 */ /* 0x000fe200078e0a0b */
[----:B------:R-:W-:Y:S01]  /*1e10*/  ISETP.GE.AND P0, PT, R30, RZ, PT ;  /* 0x000000ff1e00720c */ /* 0x000fe20003f06270 */
[--C-:B------:R-:W-:Y:S01]  /*1e20*/  @!P2 IMAD.IADD R17, R17, 0x1, -R6.reuse ;  /* 0x000000011111a824 */ /* 0x100fe200078e0a06 */
[----:B------:R-:W-:Y:S01]  /*1e30*/  ISETP.GE.AND P2, PT, R25, RZ, PT ;  /* 0x000000ff1900720c */ /* 0x000fe20003f46270 */
[----:B------:R-:W-:Y:S01]  /*1e40*/  IMAD R3, R3, UR4, RZ ;  /* 0x0000000403037c24 */ /* 0x000fe2000f8e02ff */
[----:B------:R-:W-:Y:S01]  /*1e50*/  IABS R25, R28 ;  /* 0x0000001c00197213 */ /* 0x000fe20000000000 */
[--C-:B------:R-:W-:Y:S01]  /*1e60*/  @!P5 IMAD.IADD R21, R21, 0x1, -R6.reuse ;  /* 0x000000011515d824 */ /* 0x100fe200078e0a06 */
[----:B------:R-:W-:Y:S01]  /*1e70*/  ISETP.GT.U32.AND P5, PT, R6, R18, PT ;  /* 0x000000120600720c */ /* 0x000fe20003fa4070 */
[----:B------:R-:W-:Y:S01]  /*1e80*/  @!P6 IMAD.IADD R20, R20, 0x1, -R6 ;  /* 0x000000011414e824 */ /* 0x000fe200078e0a06 */
[----:B------:R-:W-:Y:S01]  /*1e90*/  IABS R30, R82 ;  /* 0x00000052001e7213 */ /* 0x000fe20000000000 */
[----:B------:R-:W-:Y:S01]  /*1ea0*/  IMAD.HI.U32 R22, R7, R25, RZ ;  /* 0x0000001907167227 */ /* 0x000fe200078e00ff */
[----:B------:R-:W-:-:S02]  /*1eb0*/  ISETP.GT.U32.AND P6, PT, R6, R21, PT ;  /* 0x000000150600720c */ /* 0x000fc40003fc4070 */
[----:B------:R-:W-:Y:S01]  /*1ec0*/  ISETP.GT.U32.AND P4, PT, R6, R20, PT ;  /* 0x000000140600720c */ /* 0x000fe20003f84070 */
[----:B------:R-:W-:Y:S02]  /*1ed0*/  IMAD.MOV R22, RZ, RZ, -R22 ;  /* 0x000000ffff167224 */ /* 0x000fe400078e0a16 */
[----:B------:R-:W-:Y:S02]  /*1ee0*/  IMAD.MOV.U32 R15, RZ, RZ, R17 ;  /* 0x000000ffff0f7224 */ /* 0x000fe400078e0011 */
[----:B------:R-:W-:-:S04]  /*1ef0*/  IMAD.HI.U32 R17, R7, R23, RZ ;  /* 0x0000001707117227 */ /* 0x000fc800078e00ff */
[C---:B------:R-:W-:Y:S02]  /*1f00*/  IMAD R22, R6.reuse, R22, R25 ;  /* 0x0000001606167224 */ /* 0x040fe400078e0219 */
[----:B------:R-:W-:Y:S02]  /*1f10*/  IMAD.MOV R17, RZ, RZ, -R17 ;  /* 0x000000ffff117224 */ /* 0x000fe400078e0a11 */
[--C-:B------:R-:W-:Y:S01]  /*1f20*/  @!P6 IMAD.IADD R21, R21, 0x1, -R6.reuse ;  /* 0x000000011515e824 */ /* 0x100fe200078e0a06 */
[----:B------:R-:W-:Y:S01]  /*1f30*/  ISETP.GT.U32.AND P6, PT, R6, R22, PT ;  /* 0x000000160600720c */ /* 0x000fe20003fc4070 */
[--C-:B------:R-:W-:Y:S01]  /*1f40*/  @!P3 IMAD.IADD R19, R19, 0x1, -R6.reuse ;  /* 0x000000011313b824 */ /* 0x100fe200078e0a06 */
[----:B------:R-:W-:Y:S01]  /*1f50*/  ISETP.GE.AND P3, PT, R26, RZ, PT ;  /* 0x000000ff1a00720c */ /* 0x000fe20003f66270 */
[----:B------:R-:W-:Y:S01]  /*1f60*/  IMAD R23, R6, R17, R23 ;  /* 0x0000001106177224 */ /* 0x000fe200078e0217 */
[----:B------:R-:W-:Y:S01]  /*1f70*/  IABS R26, R27 ;  /* 0x0000001b001a7213 */ /* 0x000fe20000000000 */
[----:B------:R-:W-:-:S02]  /*1f80*/  @!P5 IMAD.IADD R18, R18, 0x1, -R6 ;  /* 0x000000011212d824 */ /* 0x000fc400078e0a06 */
[----:B------:R-:W-:Y:S01]  /*1f90*/  @!P1 IMAD.MOV R15, RZ, RZ, -R15 ;  /* 0x000000ffff0f9224 */ /* 0x000fe200078e0a0f */
[----:B------:R-:W-:Y:S01]  /*1fa0*/  ISETP.GT.U32.AND P5, PT, R6, R23, PT ;  /* 0x000000170600720c */ /* 0x000fe20003fa4070 */
[----:B------:R-:W-:Y:S01]  /*1fb0*/  IMAD.MOV.U32 R17, RZ, RZ, R19 ;  /* 0x000000ffff117224 */ /* 0x000fe200078e0013 */
[----:B------:R-:W-:Y:S01]  /*1fc0*/  ISETP.GE.AND P1, PT, R24, RZ, PT ;  /* 0x000000ff1800720c */ /* 0x000fe20003f26270 */
[----:B------:R-:W-:-:S04]  /*1fd0*/  IMAD.HI.U32 R24, R7, R26, RZ ;  /* 0x0000001a07187227 */ /* 0x000fc800078e00ff */
[----:B------:R-:W-:Y:S01]  /*1fe0*/  IMAD.MOV R25, RZ, RZ, -R24 ;  /* 0x000000ffff197224 */ /* 0x000fe200078e0a18 */
[----:B------:R-:W-:Y:S01]  /*1ff0*/  IABS R24, R31 ;  /* 0x0000001f00187213 */ /* 0x000fe20000000000 */
[----:B------:R-:W-:Y:S02]  /*2000*/  @!P6 IMAD.IADD R22, R22, 0x1, -R6 ;  /* 0x000000011616e824 */ /* 0x000fe400078e0a06 */
[----:B------:R-:W-:Y:S02]  /*2010*/  IMAD.MOV.U32 R19, RZ, RZ, R21 ;  /* 0x000000ffff137224 */ /* 0x000fe400078e0015 */
[C---:B------:R-:W-:Y:S01]  /*2020*/  IMAD R25, R6.reuse, R25, R26 ;  /* 0x0000001906197224 */ /* 0x040fe200078e021a */
[----:B------:R-:W-:Y:S01]  /*2030*/  ISETP.GT.U32.AND P6, PT, R6, R22, PT ;  /* 0x000000160600720c */ /* 0x000fe20003fc4070 */
[----:B------:R-:W-:-:S04]  /*2040*/  IMAD.HI.U32 R21, R7, R24, RZ ;  /* 0x0000001807157227 */ /* 0x000fc800078e00ff */
[----:B------:R-:W-:Y:S02]  /*2050*/  @!P5 IMAD.IADD R23, R23, 0x1, -R6 ;  /* 0x000000011717d824 */ /* 0x000fe400078e0a06 */
[----:B------:R-:W-:Y:S01]  /*2060*/  @!P2 IMAD.MOV R18, RZ, RZ, -R18 ;  /* 0x000000ffff12a224 */ /* 0x000fe200078e0a12 */
[----:B------:R-:W-:Y:S01]  /*2070*/  ISETP.GE.AND P2, PT, R28, RZ, PT ;  /* 0x000000ff1c00720c */ /* 0x000fe20003f46270 */
[----:B------:R-:W-:Y:S01]  /*2080*/  @!P3 IMAD.MOV R19, RZ, RZ, -R19 ;  /* 0x000000ffff13b224 */ /* 0x000fe200078e0a13 */
[----:B------:R-:W-:Y:S01]  /*2090*/  ISETP.GE.AND P3, PT, R27, RZ, PT ;  /* 0x000000ff1b00720c */ /* 0x000fe20003f66270 */
[----:B------:R-:W-:Y:S01]  /*20a0*/  @!P4 IMAD.IADD R20, R20, 0x1, -R6 ;  /* 0x000000011414c824 */ /* 0x000fe200078e0a06 */
[----:B------:R-:W-:Y:S01]  /*20b0*/  IABS R28, R84 ;  /* 0x00000054001c7213 */ /* 0x000fe20000000000 */
[----:B------:R-:W-:Y:S01]  /*20c0*/  IMAD.MOV R27, RZ, RZ, -R21 ;  /* 0x000000ffff1b7224 */ /* 0x000fe200078e0a15 */
[C---:B------:R-:W-:Y:S01]  /*20d0*/  ISETP.GT.U32.AND P4, PT, R6.reuse, R25, PT ;  /* 0x000000190600720c */ /* 0x040fe20003f84070 */
[----:B------:R-:W-:Y:S01]  /*20e0*/  @!P0 IMAD.MOV R17, RZ, RZ, -R17 ;  /* 0x000000ffff118224 */ /* 0x000fe200078e0a11 */
[C---:B------:R-:W-:Y:S01]  /*20f0*/  ISETP.GT.U32.AND P5, PT, R6.reuse, R23, PT ;  /* 0x000000170600720c */ /* 0x040fe20003fa4070 */
[----:B------:R-:W-:Y:S01]  /*2100*/  IMAD R24, R6, R27, R24 ;  /* 0x0000001b06187224 */ /* 0x000fe200078e0218 */
[----:B------:R-:W-:Y:S01]  /*2110*/  ISETP.GE.AND P0, PT, R29, RZ, PT ;  /* 0x000000ff1d00720c */ /* 0x000fe20003f06270 */
[----:B------:R-:W-:Y:S01]  /*2120*/  IMAD.HI.U32 R21, R7, R28, RZ ;  /* 0x0000001c07157227 */ /* 0x000fe200078e00ff */
[----:B------:R-:W-:-:S03]  /*2130*/  IABS R29, R83 ;  /* 0x00000053001d7213 */ /* 0x000fc60000000000 */
[----:B------:R-:W-:Y:S01]  /*2140*/  @!P6 IMAD.IADD R22, R22, 0x1, -R6 ;  /* 0x000000011616e824 */ /* 0x000fe200078e0a06 */
[----:B------:R-:W-:Y:S01]  /*2150*/  ISETP.GT.U32.AND P6, PT, R6, R24, PT ;  /* 0x000000180600720c */ /* 0x000fe20003fc4070 */
[----:B------:R-:W-:Y:S02]  /*2160*/  IMAD.MOV R27, RZ, RZ, -R21 ;  /* 0x000000ffff1b7224 */ /* 0x000fe400078e0a15 */
[----:B------:R-:W-:-:S04]  /*2170*/  IMAD.HI.U32 R21, R7, R29, RZ ;  /* 0x0000001d07157227 */ /* 0x000fc800078e00ff */
[----:B------:R-:W-:-:S04]  /*2180*/  IMAD.HI.U32 R26, R7, R30, RZ ;  /* 0x0000001e071a7227 */ /* 0x000fc800078e00ff */
[--C-:B------:R-:W-:Y:S02]  /*2190*/  @!P4 IMAD.IADD R25, R25, 0x1, -R6.reuse ;  /* 0x000000011919c824 */ /* 0x100fe400078e0a06 */
[----:B------:R-:W-:Y:S02]  /*21a0*/  IMAD.MOV R21, RZ, RZ, -R21 ;  /* 0x000000ffff157224 */ /* 0x000fe400078e0a15 */
[----:B------:R-:W-:Y:S01]  /*21b0*/  @!P5 IMAD.IADD R23, R23, 0x1, -R6 ;  /* 0x000000011717d824 */ /* 0x000fe200078e0a06 */
[----:B------:R-:W-:Y:S01]  /*21c0*/  ISETP.GE.AND P5, PT, R31, RZ, PT ;  /* 0x000000ff1f00720c */ /* 0x000fe20003fa6270 */
[----:B------:R-:W-:Y:S01]  /*21d0*/  IMAD.MOV R31, RZ, RZ, -R26 ;  /* 0x000000ffff1f7224 */ /* 0x000fe200078e0a1a */
[C---:B------:R-:W-:Y:S01]  /*21e0*/  ISETP.GT.U32.AND P4, PT, R6.reuse, R25, PT ;  /* 0x000000190600720c */ /* 0x040fe20003f84070 */
[C---:B------:R-:W-:Y:S01]  /*21f0*/  IMAD R27, R6.reuse, R27, R28 ;  /* 0x0000001b061b7224 */ /* 0x040fe200078e021c */
[----:B------:R-:W-:Y:S01]  /*2200*/  IABS R28, R39 ;  /* 0x00000027001c7213 */ /* 0x000fe20000000000 */
[----:B------:R-:W-:-:S02]  /*2210*/  IMAD R26, R6, R21, R29 ;  /* 0x00000015061a7224 */ /* 0x000fc400078e021d */
[----:B------:R-:W-:Y:S02]  /*2220*/  @!P6 IMAD.IADD R24, R24, 0x1, -R6 ;  /* 0x000000011818e824 */ /* 0x000fe400078e0a06 */
[----:B------:R-:W-:Y:S01]  /*2230*/  IMAD.HI.U32 R21, R7, R28, RZ ;  /* 0x0000001c07157227 */ /* 0x000fe200078e00ff */
[----:B------:R-:W-:-:S03]  /*2240*/  ISETP.GT.U32.AND P6, PT, R6, R26, PT ;  /* 0x0000001a0600720c */ /* 0x000fc60003fc4070 */
[----:B------:R-:W-:Y:S02]  /*2250*/  IMAD.MOV R21, RZ, RZ, -R21 ;  /* 0x000000ffff157224 */ /* 0x000fe400078e0a15 */
[----:B------:R-:W-:Y:S01]  /*2260*/  @!P4 IMAD.IADD R25, R25, 0x1, -R6 ;  /* 0x000000011919c824 */ /* 0x000fe200078e0a06 */
[C---:B------:R-:W-:Y:S01]  /*2270*/  ISETP.GT.U32.AND P4, PT, R6.reuse, R27, PT ;  /* 0x0000001b0600720c */ /* 0x040fe20003f84070 */
[C---:B------:R-:W-:Y:S02]  /*2280*/  IMAD R28, R6.reuse, R21, R28 ;  /* 0x00000015061c7224 */ /* 0x040fe400078e021c */
[----:B------:R-:W-:Y:S02]  /*2290*/  IMAD R29, R6, R31, R30 ;  /* 0x0000001f061d7224 */ /* 0x000fe400078e021e */
[----:B------:R-:W-:-:S04]  /*22a0*/  IMAD.HI.U32 R21, R7, R32, RZ ;  /* 0x0000002007157227 */ /* 0x000fc800078e00ff */
[----:B------:R-:W-:Y:S01]  /*22b0*/  @!P6 IMAD.IADD R26, R26, 0x1, -R6 ;  /* 0x000000011a1ae824 */ /* 0x000fe200078e0a06 */
[----:B------:R-:W-:Y:S01]  /*22c0*/  ISETP.GT.U32.AND P6, PT, R6, R28, PT ;  /* 0x0000001c0600720c */ /* 0x000fe20003fc4070 */
[----:B------:R-:W-:-:S04]  /*22d0*/  IMAD.HI.U32 R30, R7, R35, RZ ;  /* 0x00000023071e7227 */ /* 0x000fc800078e00ff */
[----:B------:R-:W-:Y:S01]  /*22e0*/  @!P1 IMAD.MOV R20, RZ, RZ, -R20 ;  /* 0x000000ffff149224 */ /* 0x000fe200078e0a14 */
[C---:B------:R-:W-:Y:S01]  /*22f0*/  ISETP.GT.U32.AND P1, PT, R6.reuse, R24, PT ;  /* 0x000000180600720c */ /* 0x040fe20003f24070 */
[----:B------:R-:W-:Y:S01]  /*2300*/  @!P4 IMAD.IADD R27, R27, 0x1, -R6 ;  /* 0x000000011b1bc824 */ /* 0x000fe200078e0a06 */
[----:B------:R-:W-:Y:S01]  /*2310*/  ISETP.GT.U32.AND P4, PT, R6, R29, PT ;  /* 0x0000001d0600720c */ /* 0x000fe20003f84070 */
[----:B------:R-:W-:Y:S02]  /*2320*/  IMAD.MOV R33, RZ, RZ, -R21 ;  /* 0x000000ffff217224 */ /* 0x000fe400078e0a15 */
[----:B------:R-:W-:Y:S02]  /*2330*/  IMAD.MOV R30, RZ, RZ, -R30 ;  /* 0x000000ffff1e7224 */ /* 0x000fe400078e0a1e */
[----:B------:R-:W-:-:S04]  /*2340*/  IMAD.HI.U32 R21, R7, R38, RZ ;  /* 0x0000002607157227 */ /* 0x000fc800078e00ff */
[----:B------:R-:W-:-:S04]  /*2350*/  IMAD.HI.U32 R31, R7, R36, RZ ;  /* 0x00000024071f7227 */ /* 0x000fc800078e00ff */
[----:B------:R-:W-:Y:S02]  /*2360*/  IMAD R30, R6, R30, R35 ;  /* 0x0000001e061e7224 */ /* 0x000fe400078e0223 */
[----:B------:R-:W-:Y:S02]  /*2370*/  @!P6 IMAD.IADD R28, R28, 0x1, -R6 ;  /* 0x000000011c1ce824 */ /* 0x000fe400078e0a06 */
[----:B------:R-:W-:Y:S02]  /*2380*/  IMAD.MOV R35, RZ, RZ, -R21 ;  /* 0x000000ffff237224 */ /* 0x000fe400078e0a15 */
[----:B------:R-:W-:Y:S01]  /*2390*/  IMAD.MOV.U32 R21, RZ, RZ, R23 ;  /* 0x000000ffff157224 */ /* 0x000fe200078e0017 */
[C---:B------:R-:W-:Y:S01]  /*23a0*/  ISETP.GT.U32.AND P6, PT, R6.reuse, R28, PT ;  /* 0x0000001c0600720c */ /* 0x040fe20003fc4070 */
[----:B------:R-:W-:Y:S02]  /*23b0*/  IMAD.MOV R37, RZ, RZ, -R31 ;  /* 0x000000ffff257224 */ /* 0x000fe400078e0a1f */
[----:B------:R-:W-:-:S02]  /*23c0*/  IMAD R31, R6, R33, R32 ;  /* 0x00000021061f7224 */ /* 0x000fc400078e0220 */
[----:B------:R-:W-:Y:S01]  /*23d0*/  @!P0 IMAD.MOV R21, RZ, RZ, -R21 ;  /* 0x000000ffff158224 */ /* 0x000fe200078e0a15 */
[----:B------:R-:W-:Y:S01]  /*23e0*/  ISETP.GT.U32.AND P0, PT, R6, R27, PT ;  /* 0x0000001b0600720c */ /* 0x000fe20003f04070 */
[--C-:B------:R-:W-:Y:S01]  /*23f0*/  @!P1 IMAD.IADD R24, R24, 0x1, -R6.reuse ;  /* 0x0000000118189824 */ /* 0x100fe200078e0a06 */
[----:B------:R-:W-:Y:S01]  /*2400*/  ISETP.GT.U32.AND P1, PT, R6, R31, PT ;  /* 0x0000001f0600720c */ /* 0x000fe20003f24070 */
[----:B------:R-:W-:Y:S01]  /*2410*/  @!P4 IMAD.IADD R29, R29, 0x1, -R6 ;  /* 0x000000011d1dc824 */ /* 0x000fe200078e0a06 */
[----:B------:R-:W-:Y:S01]  /*2420*/  ISETP.GE.AND P4, PT, R84, RZ, PT ;  /* 0x000000ff5400720c */ /* 0x000fe20003f86270 */
[----:B------:R-:W-:Y:S02]  /*2430*/  IMAD.MOV.U32 R23, RZ, RZ, R25 ;  /* 0x000000ffff177224 */ /* 0x000fe400078e0019 */
[----:B------:R-:W-:Y:S01]  /*2440*/  @!P2 IMAD.MOV R22, RZ, RZ, -R22 ;  /* 0x000000ffff16a224 */ /* 0x000fe200078e0a16 */
[C---:B------:R-:W-:Y:S01]  /*2450*/  ISETP.GT.U32.AND P2, PT, R6.reuse, R26, PT ;  /* 0x0000001a0600720c */ /* 0x040fe20003f44070 */
[----:B------:R-:W-:Y:S01]  /*2460*/  @!P3 IMAD.MOV R23, RZ, RZ, -R23 ;  /* 0x000000ffff17b224 */ /* 0x000fe200078e0a17 */
[C---:B------:R-:W-:Y:S01]  /*2470*/  ISETP.GT.U32.AND P3, PT, R6.reuse, R29, PT ;  /* 0x0000001d0600720c */ /* 0x040fe20003f64070 */
[----:B------:R-:W-:-:S02]  /*2480*/  IMAD R32, R6, R35, R38 ;  /* 0x0000002306207224 */ /* 0x000fc400078e0226 */
[----:B------:R-:W-:Y:S01]  /*2490*/  IMAD R33, R6, R37, R36 ;  /* 0x0000002506217224 */ /* 0x000fe200078e0224 */
[----:B------:R-:W-:Y:S01]  /*24a0*/  IABS R36, R45 ;  /* 0x0000002d00247213 */ /* 0x000fe20000000000 */
[--C-:B------:R-:W-:Y:S01]  /*24b0*/  @!P6 IMAD.IADD R28, R28, 0x1, -R6.reuse ;  /* 0x000000011c1ce824 */ /* 0x100fe200078e0a06 */
[C---:B------:R-:W-:Y:S01]  /*24c0*/  ISETP.GT.U32.AND P6, PT, R6.reuse, R32, PT ;  /* 0x000000200600720c */ /* 0x040fe20003fc4070 */
[----:B------:R-:W-:Y:S01]  /*24d0*/  @!P0 IMAD.IADD R27, R27, 0x1, -R6 ;  /* 0x000000011b1b8824 */ /* 0x000fe200078e0a06 */
[----:B------:R-:W-:Y:S01]  /*24e0*/  IABS R37, R44 ;  /* 0x0000002c00257213 */ /* 0x000fe20000000000 */
[----:B------:R-:W-:Y:S01]  /*24f0*/  IMAD.HI.U32 R25, R7, R36, RZ ;  /* 0x0000002407197227 */ /* 0x000fe200078e00ff */
[----:B------:R-:W-:-:S03]  /*2500*/  ISETP.GT.U32.AND P0, PT, R6, R30, PT ;  /* 0x0000001e0600720c */ /* 0x000fc60003f04070 */
[----:B------:R-:W-:Y:S01]  /*2510*/  @!P1 IMAD.IADD R31, R31, 0x1, -R6 ;  /* 0x000000011f1f9824 */ /* 0x000fe200078e0a06 */
[----:B------:R-:W-:Y:S01]  /*2520*/  ISETP.GE.AND P1, PT, R82, RZ, PT ;  /* 0x000000ff5200720c */ /* 0x000fe20003f26270 */
[----:B------:R-:W-:-:S04]  /*2530*/  IMAD.HI.U32 R35, R7, R37, RZ ;  /* 0x0000002507237227 */ /* 0x000fc800078e00ff */
[--C-:B------:R-:W-:Y:S01]  /*2540*/  @!P2 IMAD.IADD R26, R26, 0x1, -R6.reuse ;  /* 0x000000011a1aa824 */ /* 0x100fe200078e0a06 */
[C---:B------:R-:W-:Y:S01]  /*2550*/  ISETP.GT.U32.AND P2, PT, R6.reuse, R33, PT ;  /* 0x000000210600720c */ /* 0x040fe20003f44070 */
[----:B------:R-:W-:Y:S02]  /*2560*/  IMAD.MOV R25, RZ, RZ, -R25 ;  /* 0x000000ffff197224 */ /* 0x000fe400078e0a19 */
[----:B------:R-:W-:Y:S01]  /*2570*/  @!P3 IMAD.IADD R29, R29, 0x1, -R6 ;  /* 0x000000011d1db824 */ /* 0x000fe200078e0a06 */
[----:B------:R-:W-:Y:S01]  /*2580*/  ISETP.GE.AND P3, PT, R83, RZ, PT ;  /* 0x000000ff5300720c */ /* 0x000fe20003f66270 */
[----:B------:R-:W-:Y:S02]  /*2590*/  IMAD.MOV R38, RZ, RZ, -R35 ;  /* 0x000000ffff267224 */ /* 0x000fe400078e0a23 */
[----:B------:R-:W-:Y:S02]  /*25a0*/  IMAD R35, R6, R25, R36 ;  /* 0x0000001906237224 */ /* 0x000fe400078e0224 */
[----:B------:R-:W-:-:S02]  /*25b0*/  IMAD.MOV.U32 R25, RZ, RZ, R27 ;  /* 0x000000ffff197224 */ /* 0x000fc400078e001b */
[--C-:B------:R-:W-:Y:S01]  /*25c0*/  @!P6 IMAD.IADD R32, R32, 0x1, -R6.reuse ;  /* 0x000000012020e824 */ /* 0x100fe200078e0a06 */
[----:B------:R-:W-:Y:S01]  /*25d0*/  ISETP.GT.U32.AND P6, PT, R6, R31, PT ;  /* 0x0000001f0600720c */ /* 0x000fe20003fc4070 */
[----:B------:R-:W-:Y:S02]  /*25e0*/  IMAD.MOV.U32 R27, RZ, RZ, R29 ;  /* 0x000000ffff1b7224 */ /* 0x000fe400078e001d */
[--C-:B------:R-:W-:Y:S01]  /*25f0*/  @!P0 IMAD.IADD R30, R30, 0x1, -R6.reuse ;  /* 0x000000011e1e8824 */ /* 0x100fe200078e0a06 */
[----:B------:R-:W-:Y:S01]  /*2600*/  ISETP.GE.AND P0, PT, R39, RZ, PT ;  /* 0x000000ff2700720c */ /* 0x000fe20003f06270 */
[----:B------:R-:W-:Y:S01]  /*2610*/  @!P1 IMAD.MOV R27, RZ, RZ, -R27 ;  /* 0x000000ffff1b9224 */ /* 0x000fe200078e0a1b */
[----:B------:R-:W-:Y:S01]  /*2620*/  IABS R39, R43 ;  /* 0x0000002b00277213 */ /* 0x000fe20000000000 */
[----:B------:R-:W-:Y:S01]  /*2630*/  @!P2 IMAD.IADD R33, R33, 0x1, -R6 ;  /* 0x000000012121a824 */ /* 0x000fe200078e0a06 */
[C---:B------:R-:W-:Y:S01]  /*2640*/  ISETP.GT.U32.AND P1, PT, R6.reuse, R35, PT ;  /* 0x000000230600720c */ /* 0x040fe20003f24070 */
[----:B------:R-:W-:Y:S01]  /*2650*/  @!P5 IMAD.MOV R24, RZ, RZ, -R24 ;  /* 0x000000ffff18d224 */ /* 0x000fe200078e0a18 */
[----:B------:R-:W-:Y:S01]  /*2660*/  ISETP.GE.AND P2, PT, R81, RZ, PT ;  /* 0x000000ff5100720c */ /* 0x000fe20003f46270 */
[----:B------:R-:W-:Y:S01]  /*2670*/  IMAD.HI.U32 R29, R7, R39, RZ ;  /* 0x00000027071d7227 */ /* 0x000fe200078e00ff */
[----:B------:R-:W-:-:S03]  /*2680*/  ISETP.GT.U32.AND P5, PT, R6, R33, PT ;  /* 0x000000210600720c */ /* 0x000fc60003fa4070 */
[----:B------:R-:W-:Y:S02]  /*2690*/  IMAD.MOV R29, RZ, RZ, -R29 ;  /* 0x000000ffff1d7224 */ /* 0x000fe400078e0a1d */
[----:B------:R-:W-:Y:S02]  /*26a0*/  @!P6 IMAD.IADD R31, R31, 0x1, -R6 ;  /* 0x000000011f1fe824 */ /* 0x000fe400078e0a06 */
[----:B------:R-:W-:Y:S01]  /*26b0*/  @!P3 IMAD.MOV R26, RZ, RZ, -R26 ;  /* 0x000000ffff1ab224 */ /* 0x000fe200078e0a1a */
[C---:B------:R-:W-:Y:S01]  /*26c0*/  ISETP.GT.U32.AND P3, PT, R6.reuse, R32, PT ;  /* 0x000000200600720c */ /* 0x040fe20003f64070 */
[----:B------:R-:W-:Y:S02]  /*26d0*/  IMAD R39, R6, R29, R39 ;  /* 0x0000001d06277224 */ /* 0x000fe400078e0227 */
[----:B------:R-:W-:Y:S01]  /*26e0*/  @!P1 IMAD.IADD R35, R35, 0x1, -R6 ;  /* 0x0000000123239824 */ /* 0x000fe200078e0a06 */
[----:B------:R-:W-:Y:S01]  /*26f0*/  ISETP.GE.AND P1, PT, R44, RZ, PT ;  /* 0x000000ff2c00720c */ /* 0x000fe20003f26270 */
[----:B------:R-:W-:Y:S01]  /*2700*/  IMAD.MOV.U32 R29, RZ, RZ, R31 ;  /* 0x000000ffff1d7224 */ /* 0x000fe200078e001f */
[----:B------:R-:W-:Y:S01]  /*2710*/  IABS R44, R47 ;  /* 0x0000002f002c7213 */ /* 0x000fe20000000000 */
[C---:B------:R-:W-:Y:S01]  /*2720*/  IMAD R37, R6.reuse, R38, R37 ;  /* 0x0000002606257224 */ /* 0x040fe200078e0225 */
[----:B------:R-:W-:Y:S01]  /*2730*/  IABS R38, R40 ;  /* 0x0000002800267213 */ /* 0x000fe20000000000 */
[----:B------:R-:W-:Y:S01]  /*2740*/  @!P2 IMAD.MOV R29, RZ, RZ, -R29 ;  /* 0x000000ffff1da224 */ /* 0x000fe200078e0a1d */
[C---:B------:R-:W-:Y:S01]  /*2750*/  ISETP.GT.U32.AND P2, PT, R6.reuse, R35, PT ;  /* 0x000000230600720c */ /* 0x040fe20003f44070 */
[----:B------:R-:W-:Y:S01]  /*2760*/  @!P4 IMAD.MOV R25, RZ, RZ, -R25 ;  /* 0x000000ffff19c224 */ /* 0x000fe200078e0a19 */
[C---:B------:R-:W-:Y:S01]  /*2770*/  ISETP.GT.U32.AND P4, PT, R6.reuse, R30, PT ;  /* 0x0000001e0600720c */ /* 0x040fe20003f84070 */
[----:B------:R-:W-:Y:S01]  /*2780*/  @!P0 IMAD.MOV R28, RZ, RZ, -R28 ;  /* 0x000000ffff1c8224 */ /* 0x000fe200078e0a1c */
[----:B------:R-:W-:Y:S01]  /*2790*/  ISETP.GT.U32.AND P6, PT, R6, R37, PT ;  /* 0x000000250600720c */ /* 0x000fe20003fc4070 */
[--C-:B------:R-:W-:Y:S01]  /*27a0*/  @!P5 IMAD.IADD R33, R33, 0x1, -R6.reuse ;  /* 0x000000012121d824 */ /* 0x100fe200078e0a06 */
[----:B------:R-:W-:Y:S01]  /*27b0*/  ISETP.GE.AND P0, PT, R80, RZ, PT ;  /* 0x000000ff5000720c */ /* 0x000fe20003f06270 */
[----:B------:R-:W-:Y:S01]  /*27c0*/  @!P3 IMAD.IADD R32, R32, 0x1, -R6 ;  /* 0x000000012020b824 */ /* 0x000fe200078e0a06 */
[----:B------:R-:W-:Y:S01]  /*27d0*/  ISETP.GE.AND P5, PT, R79, RZ, PT ;  /* 0x000000ff4f00720c */ /* 0x000fe20003fa6270 */
[----:B------:R-:W-:Y:S01]  /*27e0*/  IMAD.HI.U32 R36, R7, R38, RZ ;  /* 0x0000002607247227 */ /* 0x000fe200078e00ff */
[----:B------:R-:W-:-:S02]  /*27f0*/  ISETP.GE.AND P3, PT, R45, RZ, PT ;  /* 0x000000ff2d00720c */ /* 0x000fc40003f66270 */
[----:B------:R-:W-:Y:S01]  /*2800*/  IABS R45, R77 ;  /* 0x0000004d002d7213 */ /* 0x000fe20000000000 */
[----:B------:R-:W-:Y:S01]  /*2810*/  IMAD.MOV.U32 R31, RZ, RZ, R33 ;  /* 0x000000ffff1f7224 */ /* 0x000fe200078e0021 */
[----:B------:R-:W-:Y:S01]  /*2820*/  IABS R79, R52 ;  /* 0x00000034004f7213 */ /* 0x000fe20000000000 */
[----:B------:R-:W-:Y:S02]  /*2830*/  IMAD.MOV R33, RZ, RZ, -R36 ;  /* 0x000000ffff217224 */ /* 0x000fe400078e0a24 */
[--C-:B------:R-:W-:Y:S01]  /*2840*/  @!P2 IMAD.IADD R35, R35, 0x1, -R6.reuse ;  /* 0x000000012323a824 */ /* 0x100fe200078e0a06 */
[----:B------:R-:W-:Y:S01]  /*2850*/  ISETP.GE.AND P2, PT, R42, RZ, PT ;  /* 0x000000ff2a00720c */ /* 0x000fe20003f46270 */
[--C-:B------:R-:W-:Y:S01]  /*2860*/  @!P4 IMAD.IADD R30, R30, 0x1, -R6.reuse ;  /* 0x000000011e1ec824 */ /* 0x100fe200078e0a06 */
[----:B------:R-:W-:Y:S01]  /*2870*/  ISETP.GE.AND P4, PT, R51, RZ, PT ;  /* 0x000000ff3300720c */ /* 0x000fe20003f86270 */
[----:B------:R-:W-:Y:S01]  /*2880*/  @!P6 IMAD.IADD R37, R37, 0x1, -R6 ;  /* 0x000000012525e824 */ /* 0x000fe200078e0a06 */
[C---:B------:R-:W-:Y:S01]  /*2890*/  ISETP.GT.U32.AND P6, PT, R6.reuse, R39, PT ;  /* 0x000000270600720c */ /* 0x040fe20003fc4070 */
[----:B------:R-:W-:Y:S01]  /*28a0*/  IMAD R36, R6, R33, R38 ;  /* 0x0000002106247224 */ /* 0x000fe200078e0226 */
[----:B------:R-:W-:Y:S01]  /*28b0*/  IABS R51, R49 ;  /* 0x0000003100337213 */ /* 0x000fe20000000000 */
[----:B------:R-:W-:-:S02]  /*28c0*/  IMAD.MOV.U32 R33, RZ, RZ, R35 ;  /* 0x000000ffff217224 */ /* 0x000fc400078e0023 */
[----:B------:R-:W-:Y:S01]  /*28d0*/  @!P0 IMAD.MOV R30, RZ, RZ, -R30 ;  /* 0x000000ffff1e8224 */ /* 0x000fe200078e0a1e */
[----:B------:R-:W-:Y:S01]  /*28e0*/  ISETP.GT.U32.AND P0, PT, R6, R37, PT ;  /* 0x000000250600720c */ /* 0x000fe20003f04070 */
[----:B------:R-:W-:Y:S01]  /*28f0*/  @!P5 IMAD.MOV R32, RZ, RZ, -R32 ;  /* 0x000000ffff20d224 */ /* 0x000fe200078e0a20 */
[----:B------:R-:W-:Y:S01]  /*2900*/  ISETP.GE.AND P5, PT, R40, RZ, PT ;  /* 0x000000ff2800720c */ /* 0x000fe20003fa6270 */
[----:B------:R-:W-:Y:S01]  /*2910*/  @!P3 IMAD.MOV R33, RZ, RZ, -R33 ;  /* 0x000000ffff21b224 */ /* 0x000fe200078e0a21 */
[----:B------:R-:W-:Y:S01]  /*2920*/  IABS R40, R42 ;  /* 0x0000002a00287213 */ /* 0x000fe20000000000 */
[----:B------:R-:W-:Y:S01]  /*2930*/  @!P4 IMAD.MOV R31, RZ, RZ, -R31 ;  /* 0x000000ffff1fc224 */ /* 0x000fe200078e0a1f */
[----:B------:R-:W-:Y:S01]  /*2940*/  ISETP.GT.U32.AND P3, PT, R6, R36, PT ;  /* 0x000000240600720c */ /* 0x000fe20003f64070 */
[----:B------:R-:W-:Y:S01]  /*2950*/  @!P6 IMAD.IADD R39, R39, 0x1, -R6 ;  /* 0x000000012727e824 */ /* 0x000fe200078e0a06 */
[----:B------:R-:W-:Y:S01]  /*2960*/  IABS R42, R41 ;  /* 0x00000029002a7213 */ /* 0x000fe20000000000 */
[----:B------:R-:W-:Y:S01]  /*2970*/  IMAD.MOV.U32 R38, RZ, RZ, R40 ;  /* 0x000000ffff267224 */ /* 0x000fe200078e0028 */
[----:B------:R-:W-:Y:S01]  /*2980*/  IABS R40, R34 ;  /* 0x0000002200287213 */ /* 0x000fe20000000000 */
[----:B------:R-:W-:Y:S01]  /*2990*/  IMAD R4, R4, UR4, RZ ;  /* 0x0000000404047c24 */ /* 0x000fe2000f8e02ff */
[----:B------:R-:W-:Y:S01]  /*29a0*/  ISETP.GT.U32.AND P6, PT, R6, R39, PT ;  /* 0x000000270600720c */ /* 0x000fe20003fc4070 */
[----:B------:R-:W-:Y:S01]  /*29b0*/  IMAD.HI.U32 R35, R7, R38, RZ ;  /* 0x0000002607237227 */ /* 0x000fe200078e00ff */
[----:B------:R-:W-:Y:S01]  /*29c0*/  ISETP.GE.AND P4, PT, R43, RZ, PT ;  /* 0x000000ff2b00720c */ /* 0x000fe20003f86270 */
[----:B------:R-:W-:-:S02]  /*29d0*/  ULDC UR4, c[0x0][0x238] ;  /* 0x00008e0000047ab9 */ /* 0x000fc40000000800 */
[--C-:B------:R-:W-:Y:S01]  /*29e0*/  @!P0 IMAD.IADD R37, R37, 0x1, -R6.reuse ;  /* 0x0000000125258824 */ /* 0x100fe200078e0a06 */
[----:B------:R-:W-:Y:S01]  /*29f0*/  ISETP.GE.AND P0, PT, R34, RZ, PT ;  /* 0x000000ff2200720c */ /* 0x000fe20003f06270 */
[----:B------:R-:W-:Y:S01]  /*2a00*/  IMAD.MOV R35, RZ, RZ, -R35 ;  /* 0x000000ffff237224 */ /* 0x000fe200078e0a23 */
[----:B------:R-:W-:Y:S01]  /*2a10*/  UIMAD UR4, UR4, 0x31, URZ ;  /* 0x00000031040478a4 */ /* 0x000fe2000f8e023f */
[----:B------:R-:W-:Y:S02]  /*2a20*/  @!P3 IMAD.IADD R36, R36, 0x1, -R6 ;  /* 0x000000012424b824 */ /* 0x000fe400078e0a06 */
[----:B------:R-:W-:Y:S02]  /*2a30*/  IMAD.MOV.U32 R34, RZ, RZ, R37 ;  /* 0x000000ffff227224 */ /* 0x000fe400078e0025 */
[C---:B------:R-:W-:Y:S01]  /*2a40*/  IMAD R37, R6.reuse, R35, R38 ;  /* 0x0000002306257224 */ /* 0x040fe200078e0226 */
[----:B------:R-:W-:Y:S01]  /*2a50*/  ISETP.GT.U32.AND P3, PT, R6, R36, PT ;  /* 0x000000240600720c */ /* 0x000fe20003f64070 */
[----:B------:R-:W-:-:S04]  /*2a60*/  IMAD.HI.U32 R35, R7, R40, RZ ;  /* 0x0000002807237227 */ /* 0x000fc800078e00ff */
[----:B------:R-:W-:Y:S01]  /*2a70*/  @!P1 IMAD.MOV R34, RZ, RZ, -R34 ;  /* 0x000000ffff229224 */ /* 0x000fe200078e0a22 */
[----:B------:R-:W-:Y:S01]  /*2a80*/  ISETP.GE.AND P1, PT, R41, RZ, PT ;  /* 0x000000ff2900720c */ /* 0x000fe20003f26270 */
[----:B------:R-:W-:Y:S02]  /*2a90*/  IMAD.MOV R41, RZ, RZ, -R35 ;  /* 0x000000ffff297224 */ /* 0x000fe400078e0a23 */
[----:B------:R-:W-:-:S04]  /*2aa0*/  IMAD.HI.U32 R38, R7, R42, RZ ;  /* 0x0000002a07267227 */ /* 0x000fc800078e00ff */
[----:B------:R-:W-:-:S04]  /*2ab0*/  IMAD.HI.U32 R35, R7, R44, RZ ;  /* 0x0000002c07237227 */ /* 0x000fc800078e00ff */
[----:B------:R-:W-:Y:S02]  /*2ac0*/  IMAD.MOV R43, RZ, RZ, -R38 ;  /* 0x000000ffff2b7224 */ /* 0x000fe400078e0a26 */
[----:B------:R-:W-:Y:S02]  /*2ad0*/  IMAD.MOV R35, RZ, RZ, -R35 ;  /* 0x000000ffff237224 */ /* 0x000fe400078e0a23 */
[----:B------:R-:W-:Y:S01]  /*2ae0*/  @!P6 IMAD.IADD R39, R39, 0x1, -R6 ;  /* 0x000000012727e824 */ /* 0x000fe200078e0a06 */
[C---:B------:R-:W-:Y:S01]  /*2af0*/  ISETP.GT.U32.AND P6, PT, R6.reuse, R37, PT ;  /* 0x000000250600720c */ /* 0x040fe20003fc4070 */
[C---:B------:R-:W-:Y:S02]  /*2b00*/  IMAD R38, R6.reuse, R41, R40 ;  /* 0x0000002906267224 */ /* 0x040fe400078e0228 */
[C---:B------:R-:W-:Y:S02]  /*2b10*/  IMAD R40, R6.reuse, R35, R44 ;  /* 0x0000002306287224 */ /* 0x040fe400078e022c */
[----:B------:R-:W-:-:S02]  /*2b20*/  IMAD R41, R6, R43, R42 ;  /* 0x0000002b06297224 */ /* 0x000fc400078e022a */
[----:B------:R-:W-:Y:S01]  /*2b30*/  @!P3 IMAD.IADD R36, R36, 0x1, -R6 ;  /* 0x000000012424b824 */ /* 0x000fe200078e0a06 */
[----:B------:R-:W-:Y:S01]  /*2b40*/  ISETP.GT.U32.AND P3, PT, R6, R38, PT ;  /* 0x000000260600720c */ /* 0x000fe20003f64070 */
[----:B------:R-:W-:Y:S02]  /*2b50*/  IMAD.MOV.U32 R35, RZ, RZ, R39 ;  /* 0x000000ffff237224 */ /* 0x000fe400078e0027 */
[----:B------:R-:W-:-:S04]  /*2b60*/  IMAD.HI.U32 R42, R7, R45, RZ ;  /* 0x0000002d072a7227 */ /* 0x000fc800078e00ff */
[----:B------:R-:W-:Y:S01]  /*2b70*/  @!P4 IMAD.MOV R35, RZ, RZ, -R35 ;  /* 0x000000ffff23c224 */ /* 0x000fe200078e0a23 */
[C---:B------:R-:W-:Y:S01]  /*2b80*/  ISETP.GT.U32.AND P4, PT, R6.reuse, R41, PT ;  /* 0x000000290600720c */ /* 0x040fe20003f84070 */
[----:B------:R-:W-:Y:S02]  /*2b90*/  IMAD.MOV R42, RZ, RZ, -R42 ;  /* 0x000000ffff2a7224 */ /* 0x000fe400078e0a2a */
[----:B------:R-:W-:Y:S02]  /*2ba0*/  @!P6 IMAD.IADD R37, R37, 0x1, -R6 ;  /* 0x000000012525e824 */ /* 0x000fe400078e0a06 */
[C---:B------:R-:W-:Y:S01]  /*2bb0*/  IMAD R43, R6.reuse, R42, R45 ;  /* 0x0000002a062b7224 */ /* 0x040fe200078e022d */
[----:B------:R-:W-:Y:S01]  /*2bc0*/  IABS R45, R78 ;  /* 0x0000004e002d7213 */ /* 0x000fe20000000000 */
[----:B------:R-:W-:Y:S01]  /*2bd0*/  @!P5 IMAD.MOV R36, RZ, RZ, -R36 ;  /* 0x000000ffff24d224 */ /* 0x000fe200078e0a24 */
[----:B------:R-:W-:Y:S01]  /*2be0*/  ISETP.GT.U32.AND P6, PT, R6, R37, PT ;  /* 0x000000250600720c */ /* 0x000fe20003fc4070 */
[--C-:B------:R-:W-:Y:S01]  /*2bf0*/  @!P3 IMAD.IADD R38, R38, 0x1, -R6.reuse ;  /* 0x000000012626b824 */ /* 0x100fe200078e0a06 */
[C---:B------:R-:W-:Y:S01]  /*2c00*/  ISETP.GT.U32.AND P5, PT, R6.reuse, R40, PT ;  /* 0x000000280600720c */ /* 0x040fe20003fa4070 */
[----:B------:R-:W-:Y:S01]  /*2c10*/  IMAD.MOV.U32 R44, RZ, RZ, R51 ;  /* 0x000000ffff2c7224 */ /* 0x000fe200078e0033 */
[C---:B------:R-:W-:Y:S01]  /*2c20*/  ISETP.GT.U32.AND P3, PT, R6.reuse, R43, PT ;  /* 0x0000002b0600720c */ /* 0x040fe20003f64070 */
[----:B------:R-:W-:Y:S01]  /*2c30*/  @!P4 IMAD.IADD R41, R41, 0x1, -R6 ;  /* 0x000000012929c824 */ /* 0x000fe200078e0a06 */
[----:B------:R-:W-:Y:S01]  /*2c40*/  ISETP.GT.U32.AND P4, PT, R6, R38, PT ;  /* 0x000000260600720c */ /* 0x000fe20003f84070 */
[----:B------:R-:W-:Y:S01]  /*2c50*/  IMAD.HI.U32 R39, R7, R44, RZ ;  /* 0x0000002c07277227 */ /* 0x000fe200078e00ff */
[----:B------:R-:W-:-:S03]  /*2c60*/  IABS R51, R73 ;  /* 0x0000004900337213 */ /* 0x000fc60000000000 */
[----:B------:R-:W-:Y:S02]  /*2c70*/  IMAD.MOV R39, RZ, RZ, -R39 ;  /* 0x000000ffff277224 */ /* 0x000fe400078e0a27 */
[----:B------:R-:W-:Y:S01]  /*2c80*/  @!P6 IMAD.IADD R37, R37, 0x1, -R6 ;  /* 0x000000012525e824 */ /* 0x000fe200078e0a06 */
[----:B------:R-:W-:Y:S01]  /*2c90*/  ISETP.GE.AND P6, PT, R47, RZ, PT ;  /* 0x000000ff2f00720c */ /* 0x000fe20003fc6270 */
[----:B------:R-:W-:Y:S01]  /*2ca0*/  IMAD R42, R6, R39, R44 ;  /* 0x00000027062a7224 */ /* 0x000fe200078e022c */
[----:B------:R-:W-:Y:S01]  /*2cb0*/  IABS R47, R71 ;  /* 0x00000047002f7213 */ /* 0x000fe20000000000 */
[--C-:B------:R-:W-:Y:S01]  /*2cc0*/  @!P5 IMAD.IADD R40, R40, 0x1, -R6.reuse ;  /* 0x000000012828d824 */ /* 0x100fe200078e0a06 */
[C---:B------:R-:W-:Y:S01]  /*2cd0*/  ISETP.GT.U32.AND P5, PT, R6.reuse, R41, PT ;  /* 0x000000290600720c */ /* 0x040fe20003fa4070 */
[--C-:B------:R-:W-:Y:S01]  /*2ce0*/  @!P3 IMAD.IADD R43, R43, 0x1, -R6.reuse ;  /* 0x000000012b2bb824 */ /* 0x100fe200078e0a06 */
[----:B------:R-:W-:Y:S01]  /*2cf0*/  IABS R44, R75 ;  /* 0x0000004b002c7213 */ /* 0x000fe20000000000 */
[----:B------:R-:W-:Y:S01]  /*2d00*/  @!P2 IMAD.MOV R37, RZ, RZ, -R37 ;  /* 0x000000ffff25a224 */ /* 0x000fe200078e0a25 */
[----:B------:R-:W-:Y:S01]  /*2d10*/  ISETP.GT.U32.AND P2, PT, R6, R40, PT ;  /* 0x000000280600720c */ /* 0x000fe20003f44070 */
[----:B------:R-:W-:Y:S01]  /*2d20*/  @!P4 IMAD.IADD R38, R38, 0x1, -R6 ;  /* 0x000000012626c824 */ /* 0x000fe200078e0a06 */
[C---:B------:R-:W-:Y:S01]  /*2d30*/  ISETP.GT.U32.AND P4, PT, R6.reuse, R42, PT ;  /* 0x0000002a0600720c */ /* 0x040fe20003f84070 */
[----:B------:R-:W-:Y:S01]  /*2d40*/  IMAD.HI.U32 R39, R7, R45, RZ ;  /* 0x0000002d07277227 */ /* 0x000fe200078e00ff */
[----:B------:R-:W-:-:S03]  /*2d50*/  ISETP.GT.U32.AND P3, PT, R6, R43, PT ;  /* 0x0000002b0600720c */ /* 0x000fc60003f64070 */
[----:B------:R-:W-:Y:S02]  /*2d60*/  IMAD.MOV R39, RZ, RZ, -R39 ;  /* 0x000000ffff277224 */ /* 0x000fe400078e0a27 */
[----:B------:R-:W-:Y:S01]  /*2d70*/  @!P5 IMAD.IADD R41, R41, 0x1, -R6 ;  /* 0x000000012929d824 */ /* 0x000fe200078e0a06 */
[----:B------:R-:W-:Y:S01]  /*2d80*/  ISETP.GE.AND P5, PT, R77, RZ, PT ;  /* 0x000000ff4d00720c */ /* 0x000fe20003fa6270 */
[----:B------:R-:W-:Y:S02]  /*2d90*/  IMAD R45, R6, R39, R45 ;  /* 0x00000027062d7224 */ /* 0x000fe400078e022d */
[----:B------:R-:W-:Y:S02]  /*2da0*/  IMAD.MOV.U32 R77, RZ, RZ, R44 ;  /* 0x000000ffff4d7224 */ /* 0x000fe400078e002c */
[----:B------:R-:W-:-:S04]  /*2db0*/  IMAD.HI.U32 R39, R7, R47, RZ ;  /* 0x0000002f07277227 */ /* 0x000fc800078e00ff */
[----:B------:R-:W-:-:S04]  /*2dc0*/  IMAD.HI.U32 R44, R7, R51, RZ ;  /* 0x00000033072c7227 */ /* 0x000fc800078e00ff */
[--C-:B------:R-:W-:Y:S01]  /*2dd0*/  @!P2 IMAD.IADD R40, R40, 0x1, -R6.reuse ;  /* 0x000000012828a824 */ /* 0x100fe200078e0a06 */
[----:B------:R-:W-:Y:S01]  /*2de0*/  ISETP.GT.U32.AND P2, PT, R6, R45, PT ;  /* 0x0000002d0600720c */ /* 0x000fe20003f44070 */
[--C-:B------:R-:W-:Y:S01]  /*2df0*/  @!P4 IMAD.IADD R42, R42, 0x1, -R6.reuse ;  /* 0x000000012a2ac824 */ /* 0x100fe200078e0a06 */
[----:B------:R-:W-:Y:S01]  /*2e00*/  ISETP.GE.AND P4, PT, R78, RZ, PT ;  /* 0x000000ff4e00720c */ /* 0x000fe20003f86270 */
[----:B------:R-:W-:Y:S01]  /*2e10*/  @!P3 IMAD.IADD R43, R43, 0x1, -R6 ;  /* 0x000000012b2bb824 */ /* 0x000fe200078e0a06 */
[----:B------:R-:W-:Y:S01]  /*2e20*/  ISETP.GE.AND P3, PT, R49, RZ, PT ;  /* 0x000000ff3100720c */ /* 0x000fe20003f66270 */
[----:B------:R-:W-:Y:S01]  /*2e30*/  IMAD.MOV R49, RZ, RZ, -R39 ;  /* 0x000000ffff317224 */ /* 0x000fe200078e0a27 */
[----:B------:R-:W-:Y:S01]  /*2e40*/  IABS R78, R0 ;  /* 0x00000000004e7213 */ /* 0x000fe20000000000 */
[----:B------:R-:W-:Y:S02]  /*2e50*/  IMAD.MOV R44, RZ, RZ, -R44 ;  /* 0x000000ffff2c7224 */ /* 0x000fe400078e0a2c */
[----:B------:R-:W-:Y:S01]  /*2e60*/  @!P0 IMAD.MOV R38, RZ, RZ, -R38 ;  /* 0x000000ffff268224 */ /* 0x000fe200078e0a26 */
[----:B------:R-:W-:Y:S01]  /*2e70*/  ISETP.GT.U32.AND P0, PT, R6, R42, PT ;  /* 0x0000002a0600720c */ /* 0x000fe20003f04070 */
[----:B------:R-:W-:-:S04]  /*2e80*/  IMAD.HI.U32 R39, R7, R77, RZ ;  /* 0x0000004d07277227 */ /* 0x000fc800078e00ff */
[C---:B------:R-:W-:Y:S02]  /*2e90*/  IMAD R47, R6.reuse, R49, R47 ;  /* 0x00000031062f7224 */ /* 0x040fe400078e022f */
[C---:B------:R-:W-:Y:S02]  /*2ea0*/  IMAD R49, R6.reuse, R44, R51 ;  /* 0x0000002c06317224 */ /* 0x040fe400078e0233 */
[----:B------:R-:W-:Y:S02]  /*2eb0*/  IMAD.MOV R51, RZ, RZ, -R39 ;  /* 0x000000ffff337224 */ /* 0x000fe400078e0a27 */
[----:B------:R-:W-:Y:S02]  /*2ec0*/  IMAD.MOV.U32 R39, RZ, RZ, R41 ;  /* 0x000000ffff277224 */ /* 0x000fe400078e0029 */
[----:B------:R-:W-:Y:S02]  /*2ed0*/  @!P2 IMAD.IADD R45, R45, 0x1, -R6 ;  /* 0x000000012d2da824 */ /* 0x000fe400078e0a06 */
[----:B------:R-:W-:Y:S01]  /*2ee0*/  @!P1 IMAD.MOV R39, RZ, RZ, -R39 ;  /* 0x000000ffff279224 */ /* 0x000fe200078e0a27 */
[C---:B------:R-:W-:Y:S01]  /*2ef0*/  ISETP.GT.U32.AND P1, PT, R6.reuse, R47, PT ;  /* 0x0000002f0600720c */ /* 0x040fe20003f24070 */
[C---:B------:R-:W-:Y:S01]  /*2f00*/  IMAD R51, R6.reuse, R51, R77 ;  /* 0x0000003306337224 */ /* 0x040fe200078e024d */
[C---:B------:R-:W-:Y:S01]  /*2f10*/  ISETP.GT.U32.AND P2, PT, R6.reuse, R45, PT ;  /* 0x0000002d0600720c */ /* 0x040fe20003f44070 */
[----:B------:R-:W-:Y:S01]  /*2f20*/  @!P6 IMAD.MOV R40, RZ, RZ, -R40 ;  /* 0x000000ffff28e224 */ /* 0x000fe200078e0a28 */
[----:B------:R-:W-:Y:S01]  /*2f30*/  ISETP.GT.U32.AND P6, PT, R6, R49, PT ;  /* 0x000000310600720c */ /* 0x000fe20003fc4070 */
[----:B------:R-:W-:Y:S01]  /*2f40*/  @!P0 IMAD.IADD R42, R42, 0x1, -R6 ;  /* 0x000000012a2a8824 */ /* 0x000fe200078e0a06 */
[C---:B------:R-:W-:Y:S01]  /*2f50*/  ISETP.GT.U32.AND P0, PT, R6.reuse, R51, PT ;  /* 0x000000330600720c */ /* 0x040fe20003f04070 */
[----:B------:R-:W-:Y:S01]  /*2f60*/  IMAD.MOV.U32 R41, RZ, RZ, R43 ;  /* 0x000000ffff297224 */ /* 0x000fe200078e002b */
[----:B------:R-:W-:Y:S01]  /*2f70*/  IABS R43, R46 ;  /* 0x0000002e002b7213 */ /* 0x000fe20000000000 */
[----:B------:R-:W-:Y:S01]  /*2f80*/  @!P3 IMAD.MOV R42, RZ, RZ, -R42 ;  /* 0x000000ffff2ab224 */ /* 0x000fe200078e0a2a */
[----:B------:R-:W-:Y:S01]  /*2f90*/  IABS R77, R62 ;  /* 0x0000003e004d7213 */ /* 0x000fe20000000000 */
[----:B------:R-:W-:Y:S01]  /*2fa0*/  @!P5 IMAD.MOV R41, RZ, RZ, -R41 ;  /* 0x000000ffff29d224 */ /* 0x000fe200078e0a29 */
[----:B------:R-:W-:Y:S01]  /*2fb0*/  ISETP.GE.AND P5, PT, R71, RZ, PT ;  /* 0x000000ff4700720c */ /* 0x000fe20003fa6270 */
[--C-:B------:R-:W-:Y:S01]  /*2fc0*/  @!P1 IMAD.IADD R47, R47, 0x1, -R6.reuse ;  /* 0x000000012f2f9824 */ /* 0x100fe200078e0a06 */
[----:B------:R-:W-:Y:S01]  /*2fd0*/  IABS R71, R53 ;  /* 0x0000003500477213 */ /* 0x000fe20000000000 */
[--C-:B------:R-:W-:Y:S01]  /*2fe0*/  @!P2 IMAD.IADD R45, R45, 0x1, -R6.reuse ;  /* 0x000000012d2da824 */ /* 0x100fe200078e0a06 */
[----:B------:R-:W-:Y:S01]  /*2ff0*/  ISETP.GE.AND P1, PT, R75, RZ, PT ;  /* 0x000000ff4b00720c */ /* 0x000fe20003f26270 */
[----:B------:R-:W-:Y:S01]  /*3000*/  @!P6 IMAD.IADD R49, R49, 0x1, -R6 ;  /* 0x000000013131e824 */ /* 0x000fe200078e0a06 */
[----:B------:R-:W-:Y:S01]  /*3010*/  ISETP.GE.AND P2, PT, R73, RZ, PT ;  /* 0x000000ff4900720c */ /* 0x000fe20003f46270 */
[----:B------:R-:W-:Y:S01]  /*3020*/  IMAD.MOV.U32 R75, RZ, RZ, R43 ;  /* 0x000000ffff4b7224 */ /* 0x000fe200078e002b */
[----:B------:R-:W-:Y:S01]  /*3030*/  ISETP.GT.U32.AND P6, PT, R6, R47, PT ;  /* 0x0000002f0600720c */ /* 0x000fe20003fc4070 */
[----:B------:R-:W-:-:S04]  /*3040*/  IMAD.HI.U32 R43, R7, R71, RZ ;  /* 0x00000047072b7227 */ /* 0x000fc800078e00ff */
[----:B------:R-:W-:Y:S01]  /*3050*/  @!P0 IMAD.IADD R51, R51, 0x1, -R6 ;  /* 0x0000000133338824 */ /* 0x000fe200078e0a06 */
[----:B------:R-:W-:Y:S01]  /*3060*/  ISETP.GT.U32.AND P0, PT, R6, R49, PT ;  /* 0x000000310600720c */ /* 0x000fe20003f04070 */
[----:B------:R-:W-:-:S03]  /*3070*/  IMAD.HI.U32 R44, R7, R75, RZ ;  /* 0x0000004b072c7227 */ /* 0x000fc600078e00ff */
[C---:B------:R-:W-:Y:S01]  /*3080*/  ISETP.GT.U32.AND P3, PT, R6.reuse, R51, PT ;  /* 0x000000330600720c */ /* 0x040fe20003f64070 */
[----:B------:R-:W-:Y:S02]  /*3090*/  IMAD.MOV R73, RZ, RZ, -R43 ;  /* 0x000000ffff497224 */ /* 0x000fe400078e0a2b */
[----:B------:R-:W-:Y:S02]  /*30a0*/  IMAD.MOV.U32 R43, RZ, RZ, R45 ;  /* 0x000000ffff2b7224 */ /* 0x000fe400078e002d */
[----:B------:R-:W-:Y:S02]  /*30b0*/  IMAD.MOV R44, RZ, RZ, -R44 ;  /* 0x000000ffff2c7224 */ /* 0x000fe400078e0a2c */
[----:B------:R-:W-:Y:S01]  /*30c0*/  @!P4 IMAD.MOV R43, RZ, RZ, -R43 ;  /* 0x000000ffff2bc224 */ /* 0x000fe200078e0a2b */
[----:B------:R-:W-:Y:S01]  /*30d0*/  ISETP.GE.AND P4, PT, R53, RZ, PT ;  /* 0x000000ff3500720c */ /* 0x000fe20003f86270 */
[C---:B------:R-:W-:Y:S01]  /*30e0*/  IMAD R53, R6.reuse, R44, R75 ;  /* 0x0000002c06357224 */ /* 0x040fe200078e024b */
[----:B------:R-:W-:Y:S01]  /*30f0*/  IABS R75, R63 ;  /* 0x0000003f004b7213 */ /* 0x000fe20000000000 */
[C---:B------:R-:W-:Y:S01]  /*3100*/  IMAD R45, R6.reuse, R73, R71 ;  /* 0x00000049062d7224 */ /* 0x040fe200078e0247 */
[----:B------:R-:W-:Y:S01]  /*3110*/  IABS R71, R48 ;  /* 0x0000003000477213 */ /* 0x000fe20000000000 */
[--C-:B------:R-:W-:Y:S01]  /*3120*/  @!P0 IMAD.IADD R49, R49, 0x1, -R6.reuse ;  /* 0x0000000131318824 */ /* 0x100fe200078e0a06 */
[C---:B------:R-:W-:Y:S01]  /*3130*/  ISETP.GT.U32.AND P0, PT, R6.reuse, R53, PT ;  /* 0x000000350600720c */ /* 0x040fe20003f04070 */
[----:B------:R-:W-:Y:S01]  /*3140*/  @!P6 IMAD.IADD R47, R47, 0x1, -R6 ;  /* 0x000000012f2fe824 */ /* 0x000fe200078e0a06 */
[----:B------:R-:W-:Y:S01]  /*3150*/  ISETP.GT.U32.AND P6, PT, R6, R45, PT ;  /* 0x0000002d0600720c */ /* 0x000fe20003fc4070 */
[----:B------:R-:W-:Y:S01]  /*3160*/  IMAD.HI.U32 R44, R7, R71, RZ ;  /* 0x00000047072c7227 */ /* 0x000fe200078e00ff */
[----:B------:R-:W-:-:S03]  /*3170*/  IABS R73, R69 ;  /* 0x0000004500497213 */ /* 0x000fc60000000000 */
[----:B------:R-:W-:Y:S01]  /*3180*/  @!P3 IMAD.IADD R51, R51, 0x1, -R6 ;  /* 0x000000013333b824 */ /* 0x000fe200078e0a06 */
[----:B------:R-:W-:Y:S01]  /*3190*/  ISETP.GE.AND P3, PT, R46, RZ, PT ;  /* 0x000000ff2e00720c */ /* 0x000fe20003f66270 */
[----:B------:R-:W-:-:S04]  /*31a0*/  IMAD.HI.U32 R46, R7, R73, RZ ;  /* 0x00000049072e7227 */ /* 0x000fc800078e00ff */
[----:B------:R-:W-:Y:S02]  /*31b0*/  @!P0 IMAD.IADD R53, R53, 0x1, -R6 ;  /* 0x0000000135358824 */ /* 0x000fe400078e0a06 */
[----:B------:R-:W-:Y:S02]  /*31c0*/  IMAD.MOV R44, RZ, RZ, -R44 ;  /* 0x000000ffff2c7224 */ /* 0x000fe400078e0a2c */
[----:B------:R-:W-:Y:S01]  /*31d0*/  @!P6 IMAD.IADD R45, R45, 0x1, -R6 ;  /* 0x000000012d2de824 */ /* 0x000fe200078e0a06 */
[----:B------:R-:W-:Y:S01]  /*31e0*/  ISETP.GE.AND P6, PT, R48, RZ, PT ;  /* 0x000000ff3000720c */ /* 0x000fe20003fc6270 */
[----:B------:R-:W-:Y:S01]  /*31f0*/  IMAD.MOV.U32 R80, RZ, RZ, R47 ;  /* 0x000000ffff507224 */ /* 0x000fe200078e002f */
[----:B------:R-:W-:Y:S01]  /*3200*/  ISETP.GT.U32.AND P0, PT, R6, R53, PT ;  /* 0x000000350600720c */ /* 0x000fe20003f04070 */
[----:B------:R-:W-:-:S04]  /*3210*/  IMAD.HI.U32 R48, R7, R75, RZ ;  /* 0x0000004b07307227 */ /* 0x000fc800078e00ff */
[----:B------:R-:W-:Y:S02]  /*3220*/  IMAD.MOV R46, RZ, RZ, -R46 ;  /* 0x000000ffff2e7224 */ /* 0x000fe400078e0a2e */
[C---:B------:R-:W-:Y:S01]  /*3230*/  IMAD R47, R6.reuse, R44, R71 ;  /* 0x0000002c062f7224 */ /* 0x040fe200078e0247 */
[----:B------:R-:W-:Y:S01]  /*3240*/  IABS R71, R61 ;  /* 0x0000003d00477213 */ /* 0x000fe20000000000 */
[----:B------:R-:W-:Y:S02]  /*3250*/  IMAD.MOV.U32 R82, RZ, RZ, R49 ;  /* 0x000000ffff527224 */ /* 0x000fe400078e0031 */
[----:B------:R-:W-:Y:S02]  /*3260*/  IMAD.MOV R48, RZ, RZ, -R48 ;  /* 0x000000ffff307224 */ /* 0x000fe400078e0a30 */
[----:B------:R-:W-:Y:S01]  /*3270*/  IMAD R49, R6, R46, R73 ;  /* 0x0000002e06317224 */ /* 0x000fe200078e0249 */
[----:B------:R-:W-:Y:S01]  /*3280*/  IABS R73, R54 ;  /* 0x0000003600497213 */ /* 0x000fe20000000000 */
[----:B------:R-:W-:-:S02]  /*3290*/  IMAD.MOV.U32 R84, RZ, RZ, R51 ;  /* 0x000000ffff547224 */ /* 0x000fc400078e0033 */
[----:B------:R-:W-:Y:S01]  /*32a0*/  @!P2 IMAD.MOV R82, RZ, RZ, -R82 ;  /* 0x000000ffff52a224 */ /* 0x000fe200078e0a52 */
[C---:B------:R-:W-:Y:S01]  /*32b0*/  ISETP.GT.U32.AND P2, PT, R6.reuse, R47, PT ;  /* 0x0000002f0600720c */ /* 0x040fe20003f44070 */
[C---:B------:R-:W-:Y:S01]  /*32c0*/  IMAD R51, R6.reuse, R48, R75 ;  /* 0x0000003006337224 */ /* 0x040fe200078e024b */
[----:B------:R-:W-:Y:S01]  /*32d0*/  IABS R48, R57 ;  /* 0x0000003900307213 */ /* 0x000fe20000000000 */
[----:B------:R-:W-:Y:S01]  /*32e0*/  @!P1 IMAD.MOV R84, RZ, RZ, -R84 ;  /* 0x000000ffff549224 */ /* 0x000fe200078e0a54 */
[C---:B------:R-:W-:Y:S01]  /*32f0*/  ISETP.GT.U32.AND P1, PT, R6.reuse, R49, PT ;  /* 0x000000310600720c */ /* 0x040fe20003f24070 */
[----:B------:R-:W-:Y:S01]  /*3300*/  @!P5 IMAD.MOV R80, RZ, RZ, -R80 ;  /* 0x000000ffff50d224 */ /* 0x000fe200078e0a50 */
[C---:B------:R-:W-:Y:S01]  /*3310*/  ISETP.GT.U32.AND P5, PT, R6.reuse, R45, PT ;  /* 0x0000002d0600720c */ /* 0x040fe20003fa4070 */
[----:B------:R-:W-:Y:S01]  /*3320*/  @!P0 IMAD.IADD R53, R53, 0x1, -R6 ;  /* 0x0000000135358824 */ /* 0x000fe200078e0a06 */
[----:B------:R-:W-:Y:S01]  /*3330*/  ISETP.GT.U32.AND P0, PT, R6, R51, PT ;  /* 0x000000330600720c */ /* 0x000fe20003f04070 */
[----:B------:R-:W-:Y:S01]  /*3340*/  IMAD.HI.U32 R44, R7, R48, RZ ;  /* 0x00000030072c7227 */ /* 0x000fe200078e00ff */
[----:B------:R-:W-:-:S03]  /*3350*/  IABS R75, R56 ;  /* 0x00000038004b7213 */ /* 0x000fc60000000000 */
[--C-:B------:R-:W-:Y:S01]  /*3360*/  @!P2 IMAD.IADD R47, R47, 0x1, -R6.reuse ;  /* 0x000000012f2fa824 */ /* 0x100fe200078e0a06 */
[----:B------:R-:W-:Y:S01]  /*3370*/  ISETP.GE.AND P2, PT, R63, RZ, PT ;  /* 0x000000ff3f00720c */ /* 0x000fe20003f46270 */
[----:B------:R-:W-:Y:S02]  /*3380*/  IMAD.MOV.U32 R88, RZ, RZ, R53 ;  /* 0x000000ffff587224 */ /* 0x000fe400078e0035 */
[--C-:B------:R-:W-:Y:S01]  /*3390*/  @!P1 IMAD.IADD R49, R49, 0x1, -R6.reuse ;  /* 0x0000000131319824 */ /* 0x100fe200078e0a06 */
[C---:B------:R-:W-:Y:S01]  /*33a0*/  ISETP.GT.U32.AND P1, PT, R6.reuse, R47, PT ;  /* 0x0000002f0600720c */ /* 0x040fe20003f24070 */
[--C-:B------:R-:W-:Y:S01]  /*33b0*/  @!P5 IMAD.IADD R45, R45, 0x1, -R6.reuse ;  /* 0x000000012d2dd824 */ /* 0x100fe200078e0a06 */
[----:B------:R-:W-:Y:S01]  /*33c0*/  ISETP.GE.AND P5, PT, R69, RZ, PT ;  /* 0x000000ff4500720c */ /* 0x000fe20003fa6270 */
[----:B------:R-:W-:Y:S01]  /*33d0*/  @!P0 IMAD.IADD R51, R51, 0x1, -R6 ;  /* 0x0000000133338824 */ /* 0x000fe200078e0a06 */
[----:B------:R-:W-:Y:S01]  /*33e0*/  IABS R69, R55 ;  /* 0x0000003700457213 */ /* 0x000fe20000000000 */
[----:B------:R-:W-:Y:S01]  /*33f0*/  IMAD.MOV R63, RZ, RZ, -R44 ;  /* 0x000000ffff3f7224 */ /* 0x000fe200078e0a2c */
[C---:B------:R-:W-:Y:S01]  /*3400*/  ISETP.GT.U32.AND P0, PT, R6.reuse, R49, PT ;  /* 0x000000310600720c */ /* 0x040fe20003f04070 */
[----:B------:R-:W-:Y:S01]  /*3410*/  @!P3 IMAD.MOV R88, RZ, RZ, -R88 ;  /* 0x000000ffff58b224 */ /* 0x000fe200078e0a58 */
[----:B------:R-:W-:Y:S01]  /*3420*/  ISETP.GT.U32.AND P3, PT, R6, R51, PT ;  /* 0x000000330600720c */ /* 0x000fe20003f64070 */
[----:B------:R-:W-:-:S02]  /*3430*/  IMAD.MOV.U32 R86, RZ, RZ, R45 ;  /* 0x000000ffff567224 */ /* 0x000fc400078e002d */
[----:B------:R-:W-:-:S04]  /*3440*/  IMAD.HI.U32 R44, R7, R69, RZ ;  /* 0x00000045072c7227 */ /* 0x000fc800078e00ff */
[C---:B------:R-:W-:Y:S01]  /*3450*/  IMAD R45, R6.reuse, R63, R48 ;  /* 0x0000003f062d7224 */ /* 0x040fe200078e0230 */
[----:B------:R-:W-:Y:S01]  /*3460*/  IABS R48, R50 ;  /* 0x0000003200307213 */ /* 0x000fe20000000000 */
[----:B------:R-:W-:Y:S01]  /*3470*/  IMAD.MOV R44, RZ, RZ, -R44 ;  /* 0x000000ffff2c7224 */ /* 0x000fe200078e0a2c */
[----:B------:R-:W-:Y:S01]  /*3480*/  IABS R63, R65 ;  /* 0x00000041003f7213 */ /* 0x000fe20000000000 */
[----:B------:R-:W-:Y:S01]  /*3490*/  @!P1 IMAD.IADD R47, R47, 0x1, -R6 ;  /* 0x000000012f2f9824 */ /* 0x000fe200078e0a06 */
[----:B------:R-:W-:Y:S01]  /*34a0*/  ISETP.GT.U32.AND P1, PT, R6, R45, PT ;  /* 0x0000002d0600720c */ /* 0x000fe20003f24070 */
[----:B------:R-:W-:-:S04]  /*34b0*/  IMAD.HI.U32 R46, R7, R71, RZ ;  /* 0x00000047072e7227 */ /* 0x000fc800078e00ff */
[----:B------:R-:W-:Y:S01]  /*34c0*/  @!P4 IMAD.MOV R86, RZ, RZ, -R86 ;  /* 0x000000ffff56c224 */ /* 0x000fe200078e0a56 */
[----:B------:R-:W-:Y:S01]  /*34d0*/  ISETP.GE.AND P4, PT, R57, RZ, PT ;  /* 0x000000ff3900720c */ /* 0x000fe20003f86270 */
[C---:B------:R-:W-:Y:S01]  /*34e0*/  IMAD R53, R6.reuse, R44, R69 ;  /* 0x0000002c06357224 */ /* 0x040fe200078e0245 */
[----:B------:R-:W-:Y:S01]  /*34f0*/  IABS R57, R59 ;  /* 0x0000003b00397213 */ /* 0x000fe20000000000 */
[----:B------:R-:W-:Y:S01]  /*3500*/  IMAD.MOV R46, RZ, RZ, -R46 ;  /* 0x000000ffff2e7224 */ /* 0x000fe200078e0a2e */
[----:B------:R-:W-:Y:S01]  /*3510*/  IABS R69, R67 ;  /* 0x0000004300457213 */ /* 0x000fe20000000000 */
[--C-:B------:R-:W-:Y:S01]  /*3520*/  @!P0 IMAD.IADD R49, R49, 0x1, -R6.reuse ;  /* 0x0000000131318824 */ /* 0x100fe200078e0a06 */
[----:B------:R-:W-:Y:S01]  /*3530*/  ISETP.GE.AND P0, PT, R55, RZ, PT ;  /* 0x000000ff3700720c */ /* 0x000fe20003f06270 */
[----:B------:R-:W-:Y:S01]  /*3540*/  @!P3 IMAD.IADD R51, R51, 0x1, -R6 ;  /* 0x000000013333b824 */ /* 0x000fe200078e0a06 */
[C---:B------:R-:W-:Y:S01]  /*3550*/  ISETP.GT.U32.AND P3, PT, R6.reuse, R53, PT ;  /* 0x000000350600720c */ /* 0x040fe20003f64070 */
[----:B------:R-:W-:Y:S01]  /*3560*/  IMAD R55, R6, R46, R71 ;  /* 0x0000002e06377224 */ /* 0x000fe200078e0247 */
[----:B------:R-:W-:Y:S01]  /*3570*/  IABS R71, R64 ;  /* 0x0000004000477213 */ /* 0x000fe20000000000 */
[----:B------:R-:W-:-:S04]  /*3580*/  IMAD.HI.U32 R44, R7, R57, RZ ;  /* 0x00000039072c7227 */ /* 0x000fc800078e00ff */
[----:B------:R-:W-:Y:S02]  /*3590*/  IMAD.MOV R44, RZ, RZ, -R44 ;  /* 0x000000ffff2c7224 */ /* 0x000fe400078e0a2c */
[--C-:B------:R-:W-:Y:S01]  /*35a0*/  @!P1 IMAD.IADD R45, R45, 0x1, -R6.reuse ;  /* 0x000000012d2d9824 */ /* 0x100fe200078e0a06 */
[C---:B------:R-:W-:Y:S01]  /*35b0*/  ISETP.GT.U32.AND P1, PT, R6.reuse, R55, PT ;  /* 0x000000370600720c */ /* 0x040fe20003f24070 */
[C---:B------:R-:W-:Y:S02]  /*35c0*/  IMAD R57, R6.reuse, R44, R57 ;  /* 0x0000002c06397224 */ /* 0x040fe400078e0239 */
[----:B------:R-:W-:Y:S02]  /*35d0*/  @!P3 IMAD.IADD R53, R53, 0x1, -R6 ;  /* 0x000000013535b824 */ /* 0x000fe400078e0a06 */
[----:B------:R-:W-:Y:S01]  /*35e0*/  IMAD.MOV.U32 R94, RZ, RZ, R51 ;  /* 0x000000ffff5e7224 */ /* 0x000fe200078e0033 */
[----:B------:R-:W-:Y:S01]  /*35f0*/  ISETP.GT.U32.AND P3, PT, R6, R57, PT ;  /* 0x000000390600720c */ /* 0x000fe20003f64070 */
[----:B------:R-:W-:-:S04]  /*3600*/  IMAD.HI.U32 R44, R7, R48, RZ ;  /* 0x00000030072c7227 */ /* 0x000fc800078e00ff */
[----:B------:R-:W-:Y:S02]  /*3610*/  @!P2 IMAD.MOV R94, RZ, RZ, -R94 ;  /* 0x000000ffff5ea224 */ /* 0x000fe400078e0a5e */
[----:B------:R-:W-:Y:S01]  /*3620*/  @!P1 IMAD.IADD R55, R55, 0x1, -R6 ;  /* 0x0000000137379824 */ /* 0x000fe200078e0a06 */
[C---:B------:R-:W-:Y:S01]  /*3630*/  ISETP.GT.U32.AND P1, PT, R6.reuse, R53, PT ;  /* 0x000000350600720c */ /* 0x040fe20003f24070 */
[----:B------:R-:W-:Y:S02]  /*3640*/  IMAD.MOV.U32 R90, RZ, RZ, R47 ;  /* 0x000000ffff5a7224 */ /* 0x000fe400078e002f */
[----:B------:R-:W-:Y:S01]  /*3650*/  IMAD.MOV R47, RZ, RZ, -R44 ;  /* 0x000000ffff2f7224 */ /* 0x000fe200078e0a2c */
[C---:B------:R-:W-:Y:S01]  /*3660*/  ISETP.GT.U32.AND P2, PT, R6.reuse, R55, PT ;  /* 0x000000370600720c */ /* 0x040fe20003f44070 */
[----:B------:R-:W-:Y:S02]  /*3670*/  @!P3 IMAD.IADD R57, R57, 0x1, -R6 ;  /* 0x000000013939b824 */ /* 0x000fe400078e0a06 */
[----:B------:R-:W-:Y:S01]  /*3680*/  @!P6 IMAD.MOV R90, RZ, RZ, -R90 ;  /* 0x000000ffff5ae224 */ /* 0x000fe200078e0a5a */
[C---:B------:R-:W-:Y:S01]  /*3690*/  ISETP.GT.U32.AND P6, PT, R6.reuse, R45, PT ;  /* 0x0000002d0600720c */ /* 0x040fe20003fc4070 */
[----:B------:R-:W-:Y:S01]  /*36a0*/  IMAD.HI.U32 R46, R7, R63, RZ ;  /* 0x0000003f072e7227 */ /* 0x000fe200078e00ff */
[----:B------:R-:W-:-:S03]  /*36b0*/  ISETP.GT.U32.AND P3, PT, R6, R57, PT ;  /* 0x000000390600720c */ /* 0x000fc60003f64070 */
[C---:B------:R-:W-:Y:S02]  /*36c0*/  IMAD R47, R6.reuse, R47, R48 ;  /* 0x0000002f062f7224 */ /* 0x040fe400078e0230 */
[----:B------:R-:W-:Y:S02]  /*36d0*/  IMAD.MOV R46, RZ, RZ, -R46 ;  /* 0x000000ffff2e7224 */ /* 0x000fe400078e0a2e */
[--C-:B------:R-:W-:Y:S01]  /*36e0*/  @!P2 IMAD.IADD R55, R55, 0x1, -R6.reuse ;  /* 0x000000013737a824 */ /* 0x100fe200078e0a06 */
[C---:B------:R-:W-:Y:S01]  /*36f0*/  ISETP.GT.U32.AND P2, PT, R6.reuse, R47, PT ;  /* 0x0000002f0600720c */ /* 0x040fe20003f44070 */
[----:B------:R-:W-:Y:S02]  /*3700*/  IMAD.MOV.U32 R92, RZ, RZ, R49 ;  /* 0x000000ffff5c7224 */ /* 0x000fe400078e0031 */
[----:B------:R-:W-:Y:S01]  /*3710*/  IMAD R49, R6, R46, R63 ;  /* 0x0000002e06317224 */ /* 0x000fe200078e023f */
[----:B------:R-:W-:Y:S01]  /*3720*/  IABS R63, R70 ;  /* 0x00000046003f7213 */ /* 0x000fe20000000000 */
[----:B------:R-:W-:-:S02]  /*3730*/  @!P3 IMAD.IADD R57, R57, 0x1, -R6 ;  /* 0x000000013939b824 */ /* 0x000fc400078e0a06 */
[----:B------:R-:W-:Y:S01]  /*3740*/  IMAD.HI.U32 R44, R7, R69, RZ ;  /* 0x00000045072c7227 */ /* 0x000fe200078e00ff */
[----:B------:R-:W-:-:S03]  /*3750*/  ISETP.GT.U32.AND P3, PT, R6, R49, PT ;  /* 0x000000310600720c */ /* 0x000fc60003f64070 */
[----:B------:R-:W-:Y:S01]  /*3760*/  @!P6 IMAD.IADD R45, R45, 0x1, -R6 ;  /* 0x000000012d2de824 */ /* 0x000fe200078e0a06 */
[----:B------:R-:W-:Y:S01]  /*3770*/  ISETP.GE.AND P6, PT, R59, RZ, PT ;  /* 0x000000ff3b00720c */ /* 0x000fe20003fc6270 */
[----:B------:R-:W-:Y:S01]  /*3780*/  IMAD.MOV R44, RZ, RZ, -R44 ;  /* 0x000000ffff2c7224 */ /* 0x000fe200078e0a2c */
[----:B------:R-:W-:Y:S01]  /*3790*/  IABS R59, R72 ;  /* 0x00000048003b7213 */ /* 0x000fe20000000000 */
[----:B------:R-:W-:Y:S02]  /*37a0*/  @!P2 IMAD.IADD R47, R47, 0x1, -R6 ;  /* 0x000000012f2fa824 */ /* 0x000fe400078e0a06 */
[----:B------:R-:W-:Y:S02]  /*37b0*/  IMAD.MOV.U32 R96, RZ, RZ, R45 ;  /* 0x000000ffff607224 */ /* 0x000fe400078e002d */
[C---:B------:R-:W-:Y:S01]  /*37c0*/  IMAD R51, R6.reuse, R44, R69 ;  /* 0x0000002c06337224 */ /* 0x040fe200078e0245 */
[----:B------:R-:W-:Y:S01]  /*37d0*/  IABS R69, R66 ;  /* 0x0000004200457213 */ /* 0x000fe20000000000 */
[----:B------:R-:W-:Y:S01]  /*37e0*/  @!P4 IMAD.MOV R96, RZ, RZ, -R96 ;  /* 0x000000ffff60c224 */ /* 0x000fe200078e0a60 */
[C---:B------:R-:W-:Y:S01]  /*37f0*/  ISETP.GT.U32.AND P4, PT, R6.reuse, R47, PT ;  /* 0x0000002f0600720c */ /* 0x040fe20003f84070 */
[----:B------:R-:W-:Y:S01]  /*3800*/  IMAD.HI.U32 R44, R7, R59, RZ ;  /* 0x0000003b072c7227 */ /* 0x000fe200078e00ff */
[----:B------:R-:W-:-:S03]  /*3810*/  ISETP.GT.U32.AND P2, PT, R6, R51, PT ;  /* 0x000000330600720c */ /* 0x000fc60003f44070 */
[----:B------:R-:W-:Y:S01]  /*3820*/  @!P5 IMAD.MOV R92, RZ, RZ, -R92 ;  /* 0x000000ffff5cd224 */ /* 0x000fe200078e0a5c */
[----:B------:R-:W-:Y:S01]  /*3830*/  ISETP.GE.AND P5, PT, R61, RZ, PT ;  /* 0x000000ff3d00720c */ /* 0x000fe20003fa6270 */
[----:B------:R-:W-:Y:S01]  /*3840*/  @!P3 IMAD.IADD R49, R49, 0x1, -R6 ;  /* 0x000000013131b824 */ /* 0x000fe200078e0a06 */
[----:B------:R-:W-:Y:S01]  /*3850*/  IABS R61, R68 ;  /* 0x00000044003d7213 */ /* 0x000fe20000000000 */
[----:B------:R-:W-:Y:S02]  /*3860*/  IMAD.MOV R44, RZ, RZ, -R44 ;  /* 0x000000ffff2c7224 */ /* 0x000fe400078e0a2c */
[----:B------:R-:W-:Y:S01]  /*3870*/  @!P1 IMAD.IADD R53, R53, 0x1, -R6 ;  /* 0x0000000135359824 */ /* 0x000fe200078e0a06 */
[----:B------:R-:W-:Y:S01]  /*3880*/  ISETP.GT.U32.AND P3, PT, R6, R49, PT ;  /* 0x000000310600720c */ /* 0x000fe20003f64070 */
[----:B------:R-:W-:Y:S01]  /*3890*/  IMAD.HI.U32 R46, R7, R61, RZ ;  /* 0x0000003d072e7227 */ /* 0x000fe200078e00ff */
[----:B------:R-:W-:-:S03]  /*38a0*/  ISETP.GE.AND P1, PT, R50, RZ, PT ;  /* 0x000000ff3200720c */ /* 0x000fc60003f26270 */
[C---:B------:R-:W-:Y:S02]  /*38b0*/  IMAD R45, R6.reuse, R44, R59 ;  /* 0x0000002c062d7224 */ /* 0x040fe400078e023b */
[----:B------:R-:W-:Y:S02]  /*38c0*/  IMAD.MOV R46, RZ, RZ, -R46 ;  /* 0x000000ffff2e7224 */ /* 0x000fe400078e0a2e */
[----:B------:R-:W-:Y:S01]  /*38d0*/  @!P4 IMAD.IADD R47, R47, 0x1, -R6 ;  /* 0x000000012f2fc824 */ /* 0x000fe200078e0a06 */
[----:B------:R-:W-:Y:S01]  /*38e0*/  ISETP.GT.U32.AND P4, PT, R6, R45, PT ;  /* 0x0000002d0600720c */ /* 0x000fe20003f84070 */
[----:B------:R-:W-:-:S04]  /*38f0*/  IMAD.HI.U32 R48, R7, R63, RZ ;  /* 0x0000003f07307227 */ /* 0x000fc800078e00ff */
[----:B------:R-:W-:-:S04]  /*3900*/  IMAD.HI.U32 R50, R7, R69, RZ ;  /* 0x0000004507327227 */ /* 0x000fc800078e00ff */
[----:B------:R-:W-:Y:S02]  /*3910*/  @!P2 IMAD.IADD R51, R51, 0x1, -R6 ;  /* 0x000000013333a824 */ /* 0x000fe400078e0a06 */
[C---:B------:R-:W-:Y:S02]  /*3920*/  IMAD R59, R6.reuse, R46, R61 ;  /* 0x0000002e063b7224 */ /* 0x040fe400078e023d */
[----:B------:R-:W-:Y:S01]  /*3930*/  IMAD.MOV R48, RZ, RZ, -R48 ;  /* 0x000000ffff307224 */ /* 0x000fe200078e0a30 */
[C---:B------:R-:W-:Y:S01]  /*3940*/  ISETP.GT.U32.AND P2, PT, R6.reuse, R51, PT ;  /* 0x000000330600720c */ /* 0x040fe20003f44070 */
[----:B------:R-:W-:Y:S02]  /*3950*/  IMAD.MOV R50, RZ, RZ, -R50 ;  /* 0x000000ffff327224 */ /* 0x000fe400078e0a32 */
[----:B------:R-:W-:Y:S01]  /*3960*/  @!P3 IMAD.IADD R49, R49, 0x1, -R6 ;  /* 0x000000013131b824 */ /* 0x000fe200078e0a06 */
[C---:B------:R-:W-:Y:S01]  /*3970*/  ISETP.GT.U32.AND P3, PT, R6.reuse, R59, PT ;  /* 0x0000003b0600720c */ /* 0x040fe20003f64070 */
[----:B------:R-:W-:-:S02]  /*3980*/  IMAD R61, R6, R48, R63 ;  /* 0x00000030063d7224 */ /* 0x000fc400078e023f */
[C---:B------:R-:W-:Y:S01]  /*3990*/  IMAD R63, R6.reuse, R50, R69 ;  /* 0x00000032063f7224 */ /* 0x040fe200078e0245 */
[----:B------:R-:W-:Y:S01]  /*39a0*/  IABS R69, R76 ;  /* 0x0000004c00457213 */ /* 0x000fe20000000000 */
[----:B------:R-:W-:Y:S02]  /*39b0*/  @!P4 IMAD.IADD R45, R45, 0x1, -R6 ;  /* 0x000000012d2dc824 */ /* 0x000fe400078e0a06 */
[----:B------:R-:W-:Y:S01]  /*39c0*/  IMAD.HI.U32 R46, R7, R71, RZ ;  /* 0x00000047072e7227 */ /* 0x000fe200078e00ff */
[----:B------:R-:W-:-:S03]  /*39d0*/  ISETP.GT.U32.AND P4, PT, R6, R63, PT ;  /* 0x0000003f0600720c */ /* 0x000fc60003f84070 */
[----:B------:R-:W-:-:S04]  /*39e0*/  IMAD.HI.U32 R44, R7, R69, RZ ;  /* 0x00000045072c7227 */ /* 0x000fc800078e00ff */
[----:B------:R-:W-:Y:S02]  /*39f0*/  IMAD.MOV R44, RZ, RZ, -R44 ;  /* 0x000000ffff2c7224 */ /* 0x000fe400078e0a2c */
[--C-:B------:R-:W-:Y:S01]  /*3a00*/  @!P2 IMAD.IADD R51, R51, 0x1, -R6.reuse ;  /* 0x000000013333a824 */ /* 0x100fe200078e0a06 */
[C---:B------:R-:W-:Y:S01]  /*3a10*/  ISETP.GT.U32.AND P2, PT, R6.reuse, R61, PT ;  /* 0x0000003d0600720c */ /* 0x040fe20003f44070 */
[--C-:B------:R-:W-:Y:S01]  /*3a20*/  @!P3 IMAD.IADD R59, R59, 0x1, -R6.reuse ;  /* 0x000000013b3bb824 */ /* 0x100fe200078e0a06 */
[----:B------:R-:W-:Y:S01]  /*3a30*/  ISETP.GE.AND P3, PT, R65, RZ, PT ;  /* 0x000000ff4100720c */ /* 0x000fe20003f66270 */
[C---:B------:R-:W-:Y:S02]  /*3a40*/  IMAD R65, R6.reuse, R44, R69 ;  /* 0x0000002c06417224 */ /* 0x040fe400078e0245 */
[----:B------:R-:W-:Y:S02]  /*3a50*/  @!P4 IMAD.IADD R63, R63, 0x1, -R6 ;  /* 0x000000013f3fc824 */ /* 0x000fe400078e0a06 */
[----:B------:R-:W-:Y:S01]  /*3a60*/  IMAD.MOV R46, RZ, RZ, -R46 ;  /* 0x000000ffff2e7224 */ /* 0x000fe200078e0a2e */
[----:B------:R-:W-:Y:S01]  /*3a70*/  ISETP.GT.U32.AND P4, PT, R6, R65, PT ;  /* 0x000000410600720c */ /* 0x000fe20003f84070 */
[----:B------:R-:W-:-:S04]  /*3a80*/  IMAD.HI.U32 R48, R7, R73, RZ ;  /* 0x0000004907307227 */ /* 0x000fc800078e00ff */
[----:B------:R-:W-:Y:S01]  /*3a90*/  @!P2 IMAD.IADD R61, R61, 0x1, -R6 ;  /* 0x000000013d3da824 */ /* 0x000fe200078e0a06 */
[----:B------:R-:W-:Y:S01]  /*3aa0*/  ISETP.GE.AND P2, PT, R67, RZ, PT ;  /* 0x000000ff4300720c */ /* 0x000fe20003f46270 */
[----:B------:R-:W-:Y:S02]  /*3ab0*/  IMAD R67, R6, R46, R71 ;  /* 0x0000002e06437224 */ /* 0x000fe400078e0247 */
[----:B------:R-:W-:-:S04]  /*3ac0*/  IMAD.HI.U32 R50, R7, R75, RZ ;  /* 0x0000004b07327227 */ /* 0x000fc800078e00ff */
[----:B------:R-:W-:Y:S01]  /*3ad0*/  @!P4 IMAD.IADD R65, R65, 0x1, -R6 ;  /* 0x000000014141c824 */ /* 0x000fe200078e0a06 */
[C---:B------:R-:W-:Y:S01]  /*3ae0*/  ISETP.GT.U32.AND P4, PT, R6.reuse, R67, PT ;  /* 0x000000430600720c */ /* 0x040fe20003f84070 */
[----:B------:R-:W-:Y:S02]  /*3af0*/  IMAD.MOV.U32 R98, RZ, RZ, R53 ;  /* 0x000000ffff627224 */ /* 0x000fe400078e0035 */
[----:B------:R-:W-:Y:S02]  /*3b00*/  IMAD.MOV R48, RZ, RZ, -R48 ;  /* 0x000000ffff307224 */ /* 0x000fe400078e0a30 */
[----:B------:R-:W-:Y:S02]  /*3b10*/  IMAD.MOV R50, RZ, RZ, -R50 ;  /* 0x000000ffff327224 */ /* 0x000fe400078e0a32 */
[----:B------:R-:W-:Y:S01]  /*3b20*/  @!P0 IMAD.MOV R98, RZ, RZ, -R98 ;  /* 0x000000ffff628224 */ /* 0x000fe200078e0a62 */
[----:B------:R-:W-:Y:S01]  /*3b30*/  ISETP.GT.U32.AND P0, PT, R6, R45, PT ;  /* 0x0000002d0600720c */ /* 0x000fe20003f04070 */
[----:B------:R-:W-:-:S02]  /*3b40*/  IMAD.MOV.U32 R104, RZ, RZ, R47 ;  /* 0x000000ffff687224 */ /* 0x000fc400078e002f */
[C---:B------:R-:W-:Y:S01]  /*3b50*/  IMAD R69, R6.reuse, R48, R73 ;  /* 0x0000003006457224 */ /* 0x040fe200078e0249 */
[----:B------:R-:W-:Y:S01]  /*3b60*/  IABS R73, R58 ;  /* 0x0000003a00497213 */ /* 0x000fe20000000000 */
[C---:B------:R-:W-:Y:S01]  /*3b70*/  IMAD R71, R6.reuse, R50, R75 ;  /* 0x0000003206477224 */ /* 0x040fe200078e024b */
[----:B------:R-:W-:Y:S01]  /*3b80*/  IABS R75, R60 ;  /* 0x0000003c004b7213 */ /* 0x000fe20000000000 */
[----:B------:R-:W-:Y:S02]  /*3b90*/  IMAD.MOV.U32 R100, RZ, RZ, R55 ;  /* 0x000000ffff647224 */ /* 0x000fe400078e0037 */
[----:B------:R-:W-:Y:S02]  /*3ba0*/  IMAD.MOV.U32 R102, RZ, RZ, R57 ;  /* 0x000000ffff667224 */ /* 0x000fe400078e0039 */
[----:B------:R-:W-:Y:S01]  /*3bb0*/  @!P1 IMAD.MOV R104, RZ, RZ, -R104 ;  /* 0x000000ffff689224 */ /* 0x000fe200078e0a68 */
[----:B------:R-:W-:Y:S01]  /*3bc0*/  ISETP.GT.U32.AND P1, PT, R6, R63, PT ;  /* 0x0000003f0600720c */ /* 0x000fe20003f24070 */
[----:B------:R-:W-:-:S04]  /*3bd0*/  IMAD.HI.U32 R48, R7, R77, RZ ;  /* 0x0000004d07307227 */ /* 0x000fc800078e00ff */
[----:B------:R-:W-:Y:S01]  /*3be0*/  @!P4 IMAD.IADD R67, R67, 0x1, -R6 ;  /* 0x000000014343c824 */ /* 0x000fe200078e0a06 */
[C---:B------:R-:W-:Y:S01]  /*3bf0*/  ISETP.GT.U32.AND P4, PT, R6.reuse, R59, PT ;  /* 0x0000003b0600720c */ /* 0x040fe20003f84070 */
[----:B------:R-:W-:Y:S01]  /*3c00*/  @!P5 IMAD.MOV R100, RZ, RZ, -R100 ;  /* 0x000000ffff64d224 */ /* 0x000fe200078e0a64 */
[C---:B------:R-:W-:Y:S01]  /*3c10*/  ISETP.GT.U32.AND P5, PT, R6.reuse, R61, PT ;  /* 0x0000003d0600720c */ /* 0x040fe20003fa4070 */
[----:B------:R-:W-:Y:S01]  /*3c20*/  @!P6 IMAD.MOV R102, RZ, RZ, -R102 ;  /* 0x000000ffff66e224 */ /* 0x000fe200078e0a66 */
[----:B------:R-:W-:Y:S01]  /*3c30*/  ISETP.GT.U32.AND P6, PT, R6, R65, PT ;  /* 0x000000410600720c */ /* 0x000fe20003fc4070 */
[----:B------:R-:W-:-:S04]  /*3c40*/  IMAD.HI.U32 R44, R7, R73, RZ ;  /* 0x00000049072c7227 */ /* 0x000fc800078e00ff */
[----:B------:R-:W-:-:S04]  /*3c50*/  IMAD.HI.U32 R46, R7, R75, RZ ;  /* 0x0000004b072e7227 */ /* 0x000fc800078e00ff */
[----:B------:R-:W-:-:S04]  /*3c60*/  IMAD.HI.U32 R50, R7, R79, RZ ;  /* 0x0000004f07327227 */ /* 0x000fc800078e00ff */
[----:B------:R-:W-:Y:S02]  /*3c70*/  IMAD.MOV.U32 R108, RZ, RZ, R51 ;  /* 0x000000ffff6c7224 */ /* 0x000fe400078e0033 */
[----:B------:R-:W-:Y:S02]  /*3c80*/  IMAD.MOV R48, RZ, RZ, -R48 ;  /* 0x000000ffff307224 */ /* 0x000fe400078e0a30 */
[----:B------:R-:W-:Y:S02]  /*3c90*/  IMAD.MOV R44, RZ, RZ, -R44 ;  /* 0x000000ffff2c7224 */ /* 0x000fe400078e0a2c */
[----:B------:R-:W-:Y:S02]  /*3ca0*/  IMAD.MOV R46, RZ, RZ, -R46 ;  /* 0x000000ffff2e7224 */ /* 0x000fe400078e0a2e */
[----:B------:R-:W-:Y:S02]  /*3cb0*/  IMAD.MOV R50, RZ, RZ, -R50 ;  /* 0x000000ffff327224 */ /* 0x000fe400078e0a32 */
[----:B------:R-:W-:-:S02]  /*3cc0*/  IMAD.MOV.U32 R106, RZ, RZ, R49 ;  /* 0x000000ffff6a7224 */ /* 0x000fc400078e0031 */
[----:B------:R-:W-:Y:S01]  /*3cd0*/  @!P2 IMAD.MOV R108, RZ, RZ, -R108 ;  /* 0x000000ffff6ca224 */ /* 0x000fe200078e0a6c */
[C---:B------:R-:W-:Y:S01]  /*3ce0*/  ISETP.GT.U32.AND P2, PT, R6.reuse, R69, PT ;  /* 0x000000450600720c */ /* 0x040fe20003f44070 */
[----:B------:R-:W-:Y:S01]  /*3cf0*/  @!P0 IMAD.IADD R45, R45, 0x1, -R6 ;  /* 0x000000012d2d8824 */ /* 0x000fe200078e0a06 */
[C---:B------:R-:W-:Y:S01]  /*3d00*/  ISETP.GT.U32.AND P0, PT, R6.reuse, R71, PT ;  /* 0x000000470600720c */ /* 0x040fe20003f04070 */
[C---:B------:R-:W-:Y:S02]  /*3d10*/  IMAD R77, R6.reuse, R48, R77 ;  /* 0x00000030064d7224 */ /* 0x040fe400078e024d */
[C---:B------:R-:W-:Y:S02]  /*3d20*/  IMAD R73, R6.reuse, R44, R73 ;  /* 0x0000002c06497224 */ /* 0x040fe400078e0249 */
[C---:B------:R-:W-:Y:S02]  /*3d30*/  IMAD R75, R6.reuse, R46, R75 ;  /* 0x0000002e064b7224 */ /* 0x040fe400078e024b */
[----:B------:R-:W-:-:S02]  /*3d40*/  IMAD R79, R6, R50, R79 ;  /* 0x00000032064f7224 */ /* 0x000fc400078e024f */
[----:B------:R-:W-:Y:S01]  /*3d50*/  @!P3 IMAD.MOV R106, RZ, RZ, -R106 ;  /* 0x000000ffff6ab224 */ /* 0x000fe200078e0a6a */
[----:B------:R-:W-:Y:S01]  /*3d60*/  ISETP.GT.U32.AND P3, PT, R6, R67, PT ;  /* 0x000000430600720c */ /* 0x000fe20003f64070 */
[----:B------:R-:W-:-:S04]  /*3d70*/  IMAD.HI.U32 R7, R7, R78, RZ ;  /* 0x0000004e07077227 */ /* 0x000fc800078e00ff */
[--C-:B------:R-:W-:Y:S01]  /*3d80*/  @!P1 IMAD.IADD R63, R63, 0x1, -R6.reuse ;  /* 0x000000013f3f9824 */ /* 0x100fe200078e0a06 */
[C---:B------:R-:W-:Y:S01]  /*3d90*/  ISETP.GT.U32.AND P1, PT, R6.reuse, R77, PT ;  /* 0x0000004d0600720c */ /* 0x040fe20003f24070 */
[--C-:B------:R-:W-:Y:S01]  /*3da0*/  @!P4 IMAD.IADD R59, R59, 0x1, -R6.reuse ;  /* 0x000000013b3bc824 */ /* 0x100fe200078e0a06 */
[C---:B------:R-:W-:Y:S01]  /*3db0*/  ISETP.GT.U32.AND P4, PT, R6.reuse, R73, PT ;  /* 0x000000490600720c */ /* 0x040fe20003f84070 */
[--C-:B------:R-:W-:Y:S01]  /*3dc0*/  @!P5 IMAD.IADD R61, R61, 0x1, -R6.reuse ;  /* 0x000000013d3dd824 */ /* 0x100fe200078e0a06 */
[C---:B------:R-:W-:Y:S01]  /*3dd0*/  ISETP.GT.U32.AND P5, PT, R6.reuse, R75, PT ;  /* 0x0000004b0600720c */ /* 0x040fe20003fa4070 */
[--C-:B------:R-:W-:Y:S01]  /*3de0*/  @!P6 IMAD.IADD R65, R65, 0x1, -R6.reuse ;  /* 0x000000014141e824 */ /* 0x100fe200078e0a06 */
[----:B------:R-:W-:Y:S01]  /*3df0*/  ISETP.GT.U32.AND P6, PT, R6, R79, PT ;  /* 0x0000004f0600720c */ /* 0x000fe20003fc4070 */
[----:B------:R-:W-:Y:S02]  /*3e00*/  IMAD.MOV R7, RZ, RZ, -R7 ;  /* 0x000000ffff077224 */ /* 0x000fe400078e0a07 */
[----:B------:R-:W-:Y:S01]  /*3e10*/  @!P2 IMAD.IADD R69, R69, 0x1, -R6 ;  /* 0x000000014545a824 */ /* 0x000fe200078e0a06 */
[----:B------:R-:W-:Y:S01]  /*3e20*/  ISETP.GE.AND P2, PT, R72, RZ, PT ;  /* 0x000000ff4800720c */ /* 0x000fe20003f46270 */
[----:B------:R-:W-:Y:S01]  /*3e30*/  IMAD R47, R6, R7, R78 ;  /* 0x00000007062f7224 */ /* 0x000fe200078e024e */
[----:B------:R-:W-:Y:S01]  /*3e40*/  LOP3.LUT R7, RZ, R5, RZ, 0x33, !PT ;  /* 0x00000005ff077212 */ /* 0x000fe200078e33ff */
[--C-:B------:R-:W-:Y:S01]  /*3e50*/  @!P0 IMAD.IADD R71, R71, 0x1, -R6.reuse ;  /* 0x0000000147478824 */ /* 0x100fe200078e0a06 */
[----:B------:R-:W-:Y:S01]  /*3e60*/  ISETP.GE.AND P0, PT, R68, RZ, PT ;  /* 0x000000ff4400720c */ /* 0x000fe20003f06270 */
[--C-:B------:R-:W-:Y:S01]  /*3e70*/  @!P3 IMAD.IADD R67, R67, 0x1, -R6.reuse ;  /* 0x000000014343b824 */ /* 0x100fe200078e0a06 */
[----:B------:R-:W-:Y:S01]  /*3e80*/  ISETP.GT.U32.AND P3, PT, R6, R47, PT ;  /* 0x0000002f0600720c */ /* 0x000fe20003f64070 */
[--C-:B------:R-:W-:Y:S01]  /*3e90*/  @!P1 IMAD.IADD R77, R77, 0x1, -R6.reuse ;  /* 0x000000014d4d9824 */ /* 0x100fe200078e0a06 */
[----:B------:R-:W-:Y:S01]  /*3ea0*/  ISETP.GE.AND P1, PT, R76, RZ, PT ;  /* 0x000000ff4c00720c */ /* 0x000fe20003f26270 */
[--C-:B------:R-:W-:Y:S01]  /*3eb0*/  @!P4 IMAD.IADD R73, R73, 0x1, -R6.reuse ;  /* 0x000000014949c824 */ /* 0x100fe200078e0a06 */
[----:B------:R-:W-:Y:S01]  /*3ec0*/  ISETP.GE.AND P4, PT, R70, RZ, PT ;  /* 0x000000ff4600720c */ /* 0x000fe20003f86270 */
[--C-:B------:R-:W-:Y:S01]  /*3ed0*/  @!P5 IMAD.IADD R75, R75, 0x1, -R6.reuse ;  /* 0x000000014b4bd824 */ /* 0x100fe200078e0a06 */
[----:B------:R-:W-:Y:S01]  /*3ee0*/  ISETP.GE.AND P5, PT, R66, RZ, PT ;  /* 0x000000ff4200720c */ /* 0x000fe20003fa6270 */
[----:B------:R-:W-:Y:S01]  /*3ef0*/  @!P6 IMAD.IADD R79, R79, 0x1, -R6 ;  /* 0x000000014f4fe824 */ /* 0x000fe200078e0a06 */
[----:B------:R-:W-:Y:S01]  /*3f00*/  ISETP.GE.AND P6, PT, R64, RZ, PT ;  /* 0x000000ff4000720c */ /* 0x000fe20003fc6270 */
[----:B------:R-:W-:-:S02]  /*3f10*/  IMAD.MOV.U32 R110, RZ, RZ, R45 ;  /* 0x000000ffff6e7224 */ /* 0x000fc400078e002d */
[----:B------:R-:W-:Y:S02]  /*3f20*/  IMAD.MOV.U32 R112, RZ, RZ, R59 ;  /* 0x000000ffff707224 */ /* 0x000fe400078e003b */
[----:B------:R-:W-:Y:S01]  /*3f30*/  @!P2 IMAD.MOV R110, RZ, RZ, -R110 ;  /* 0x000000ffff6ea224 */ /* 0x000fe200078e0a6e */
[C---:B------:R-:W-:Y:S01]  /*3f40*/  ISETP.GT.U32.AND P2, PT, R6.reuse, R69, PT ;  /* 0x000000450600720c */ /* 0x040fe20003f44070 */
[----:B------:R-:W-:Y:S01]  /*3f50*/  @!P0 IMAD.MOV R112, RZ, RZ, -R112 ;  /* 0x000000ffff708224 */ /* 0x000fe200078e0a70 */
[C---:B------:R-:W-:Y:S01]  /*3f60*/  ISETP.GT.U32.AND P0, PT, R6.reuse, R71, PT ;  /* 0x000000470600720c */ /* 0x040fe20003f04070 */
[----:B------:R-:W-:Y:S02]  /*3f70*/  IMAD.MOV.U32 R118, RZ, RZ, R65 ;  /* 0x000000ffff767224 */ /* 0x000fe400078e0041 */
[----:B------:R-:W-:Y:S01]  /*3f80*/  @!P3 IMAD.IADD R47, R47, 0x1, -R6 ;  /* 0x000000012f2fb824 */ /* 0x000fe200078e0a06 */
[----:B------:R-:W-:Y:S01]  /*3f90*/  ISETP.GT.U32.AND P3, PT, R6, R73, PT ;  /* 0x000000490600720c */ /* 0x000fe20003f64070 */
[----:B------:R-:W-:-:S02]  /*3fa0*/  IMAD.MOV.U32 R114, RZ, RZ, R61 ;  /* 0x000000ffff727224 */ /* 0x000fc400078e003d */
[----:B------:R-:W-:Y:S02]  /*3fb0*/  IMAD.MOV.U32 R116, RZ, RZ, R63 ;  /* 0x000000ffff747224 */ /* 0x000fe400078e003f */
[----:B------:R-:W-:Y:S02]  /*3fc0*/  IMAD.MOV.U32 R120, RZ, RZ, R67 ;  /* 0x000000ffff787224 */ /* 0x000fe400078e0043 */
[----:B------:R-:W-:Y:S01]  /*3fd0*/  @!P1 IMAD.MOV R118, RZ, RZ, -R118 ;  /* 0x000000ffff769224 */ /* 0x000fe200078e0a76 */
[C---:B------:R-:W-:Y:S01]  /*3fe0*/  ISETP.GT.U32.AND P1, PT, R6.reuse, R77, PT ;  /* 0x0000004d0600720c */ /* 0x040fe20003f24070 */
        /* <DEDUP_REMOVED lines=23> */
[----:B------:R-:W-:Y:S01]  /*4160*/  ISETP.NE.AND P2, PT, R5, RZ, PT ;  /* 0x000000ff0500720c */ /* 0x000fe20003f45270 */
[----:B------:R-:W-:Y:S02]  /*4170*/  @!P0 IMAD.MOV R6, RZ, RZ, -R6 ;  /* 0x000000ffff068224 */ /* 0x000fe400078e0a06 */
[----:B------:R-:W-:Y:S01]  /*4180*/  IMAD.MOV.U32 R128, RZ, RZ, R77 ;  /* 0x000000ffff807224 */ /* 0x000fe200078e004d */
[C---:B------:R-:W-:Y:S01]  /*4190*/  SEL R44, R7.reuse, R8, !P2 ;  /* 0x00000008072c7207 */ /* 0x040fe20005000000 */
[----:B------:R-:W-:Y:S01]  /*41a0*/  IMAD.MOV.U32 R124, RZ, RZ, R73 ;  /* 0x000000ffff7c7224 */ /* 0x000fe200078e0049 */
[----:B------:R-:W-:Y:S01]  /*41b0*/  SEL R81, R7, R6, !P2 ;  /* 0x0000000607517207 */ /* 0x000fe20005000000 */
[----:B------:R-:W-:Y:S01]  /*41c0*/  IMAD.MOV.U32 R126, RZ, RZ, R75 ;  /* 0x000000ffff7e7224 */ /* 0x000fe200078e004b */
[----:B------:R-:W-:Y:S01]  /*41d0*/  IADD3 R6, P0, R3, UR6, RZ ;  /* 0x0000000603067c10 */ /* 0x000fe2000ff1e0ff */
[----:B------:R-:W-:Y:S01]  /*41e0*/  IMAD.MOV.U32 R130, RZ, RZ, R79 ;  /* 0x000000ffff827224 */ /* 0x000fe200078e004f */
[----:B------:R-:W-:Y:S01]  /*41f0*/  SEL R45, R7, R9, !P2 ;  /* 0x00000009072d7207 */ /* 0x000fe20005000000 */
[----:B------:R-:W-:Y:S01]  /*4200*/  IMAD.MOV.U32 R132, RZ, RZ, R47 ;  /* 0x000000ffff847224 */ /* 0x000fe200078e002f */
[----:B------:R-:W-:Y:S01]  /*4210*/  LEA.HI.X.SX32 R3, R3, UR7, 0x1, P0 ;  /* 0x0000000703037c11 */ /* 0x000fe200080f0eff */
[----:B------:R-:W-:Y:S01]  /*4220*/  @!P1 IMAD.MOV R128, RZ, RZ, -R128 ;  /* 0x000000ffff809224 */ /* 0x000fe200078e0a80 */
[C---:B------:R-:W-:Y:S01]  /*4230*/  IADD3 R5, P1, R4.reuse, UR6, RZ ;  /* 0x0000000604057c10 */ /* 0x040fe2000ff3e0ff */
[----:B------:R-:W-:Y:S01]  /*4240*/  @!P3 IMAD.MOV R124, RZ, RZ, -R124 ;  /* 0x000000ffff7cb224 */ /* 0x000fe200078e0a7c */
[C---:B------:R-:W-:Y:S01]  /*4250*/  SEL R46, R7.reuse, R10, !P2 ;  /* 0x0000000a072e7207 */ /* 0x040fe20005000000 */
[----:B------:R-:W-:Y:S01]  /*4260*/  @!P4 IMAD.MOV R126, RZ, RZ, -R126 ;  /* 0x000000ffff7ec224 */ /* 0x000fe200078e0a7e */
[----:B------:R-:W-:Y:S01]  /*4270*/  LEA.HI.X.SX32 R4, R4, UR7, 0x1, P1 ;  /* 0x0000000704047c11 */ /* 0x000fe200088f0eff */
[----:B------:R-:W-:Y:S01]  /*4280*/  @!P6 IMAD.MOV R130, RZ, RZ, -R130 ;  /* 0x000000ffff82e224 */ /* 0x000fe200078e0a82 */
[----:B------:R-:W-:Y:S01]  /*4290*/  ULDC UR7, c[0x0][0x23c] ;  /* 0x00008f0000077ab9 */ /* 0x000fe20000000800 */
[----:B------:R-:W-:Y:S01]  /*42a0*/  @!P5 IMAD.MOV R132, RZ, RZ, -R132 ;  /* 0x000000ffff84d224 */ /* 0x000fe200078e0a84 */
[C---:B------:R-:W-:Y:S01]  /*42b0*/  SEL R13, R7.reuse, R13, !P2 ;  /* 0x0000000d070d7207 */ /* 0x040fe20005000000 */
[----:B------:R-:W-:Y:S01]  /*42c0*/  ULDC UR6, c[0x0][0x238] ;  /* 0x00008e0000067ab9 */ /* 0x000fe20000000800 */
[C---:B------:R-:W-:Y:S01]  /*42d0*/  SEL R47, R7.reuse, R12, !P2 ;  /* 0x0000000c072f7207 */ /* 0x040fe20005000000 */
[----:B------:R-:W-:Y:S01]  /*42e0*/  IMAD R9, R44, UR30, RZ ;  /* 0x0000001e2c097c24 */ /* 0x000fe2000f8e02ff */
[----:B------:R-:W-:Y:S01]  /*42f0*/  SEL R48, R7, R11, !P2 ;  /* 0x0000000b07307207 */ /* 0x000fe20005000000 */
[----:B------:R-:W-:Y:S01]  /*4300*/  IMAD R12, R13, UR30, RZ ;  /* 0x0000001e0d0c7c24 */ /* 0x000fe2000f8e02ff */
[----:B------:R-:W-:Y:S01]  /*4310*/  SEL R49, R7, R14, !P2 ;  /* 0x0000000e07317207 */ /* 0x000fe20005000000 */
[----:B------:R-:W-:Y:S01]  /*4320*/  IMAD R10, R45, UR30, RZ ;  /* 0x0000001e2d0a7c24 */ /* 0x000fe2000f8e02ff */
[C---:B------:R-:W-:Y:S01]  /*4330*/  SEL R50, R7.reuse, R15, !P2 ;  /* 0x0000000f07327207 */ /* 0x040fe20005000000 */
        /* <DEDUP_REMOVED lines=109> */
[----:B------:R-:W-:Y:S01]  /*4a10*/  SEL R132, R7, R132, !P2 ;  /* 0x0000008407847207 */ /* 0x000fe20005000000 */
[----:B------:R-:W-:Y:S01]  /*4a20*/  IMAD R7, R153, UR7, RZ ;  /* 0x0000000799077c24 */ /* 0x000fe2000f8e02ff */
[----:B------:R-:W-:Y:S01]  /*4a30*/  SHF.R.S32.HI R73, RZ, 0x1f, R152 ;  /* 0x0000001fff497819 */ /* 0x000fe20000011498 */
[----:B------:R-:W-:Y:S01]  /*4a40*/  IMAD R67, R81, UR30, RZ ;  /* 0x0000001e51437c24 */ /* 0x000fe2000f8e02ff */
[----:B------:R-:W-:Y:S01]  /*4a50*/  USHF.L.U32 UR7, UR7, 0x7, URZ ;  /* 0x0000000707077899 */ /* 0x000fe2000800063f */
[----:B------:R-:W-:Y:S01]  /*4a60*/  IMAD R68, R124, UR30, RZ ;  /* 0x0000001e7c447c24 */ /* 0x000fe2000f8e02ff */
[----:B------:R-:W-:Y:S01]  /*4a70*/  IADD3 R8, P0, R7, UR10, RZ ;  /* 0x0000000a07087c10 */ /* 0x000fe2000ff1e0ff */
[----:B------:R-:W-:Y:S01]  /*4a80*/  UIMAD UR10, UR6, 0x7f, URZ ;  /* 0x0000007f060a78a4 */ /* 0x000fe2000f8e023f */
[----:B------:R-:W-:Y:S01]  /*4a90*/  IMAD R69, R126, UR30, RZ ;  /* 0x0000001e7e457c24 */ /* 0x000fe2000f8e02ff */
[----:B------:R-:W-:Y:S01]  /*4aa0*/  LEA.HI R152, R73, R152, RZ, 0x7 ;  /* 0x0000009849987211 */ /* 0x000fe200078f38ff */
[----:B------:R-:W-:Y:S01]  /*4ab0*/  IMAD R70, R128, UR30, RZ ;  /* 0x0000001e80467c24 */ /* 0x000fe2000f8e02ff */
[----:B------:R-:W-:Y:S01]  /*4ac0*/  LEA.HI.X.SX32 R7, R7, UR11, 0x1, P0 ;  /* 0x0000000b07077c11 */ /* 0x000fe200080f0eff */
[----:B------:R-:W-:-:S02]  /*4ad0*/  USHF.R.S32.HI UR11, URZ, 0x1f, UR10 ;  /* 0x0000001f3f0b7899 */ /* 0x000fc4000801140a */
[----:B------:R-:W-:Y:S01]  /*4ae0*/  IADD3 R154, P0, R5, UR10, RZ ;  /* 0x0000000a059a7c10 */ /* 0x000fe2000ff1e0ff */
[----:B------:R-:W-:Y:S01]  /*4af0*/  IMAD R71, R130, UR30, RZ ;  /* 0x0000001e82477c24 */ /* 0x000fe2000f8e02ff */
[----:B------:R-:W-:Y:S01]  /*4b00*/  IADD3 R155, P1, R6, UR10, RZ ;  /* 0x0000000a069b7c10 */ /* 0x000fe2000ff3e0ff */
[----:B------:R-:W-:Y:S01]  /*4b10*/  IMAD R72, R132, UR30, RZ ;  /* 0x0000001e84487c24 */ /* 0x000fe2000f8e02ff */
[----:B------:R-:W-:Y:S01]  /*4b20*/  UIMAD UR30, UR6, 0x7e, URZ ;  /* 0x0000007e061e78a4 */ /* 0x000fe2000f8e023f */
[----:B------:R0:W-:Y:S01]  /*4b30*/  STL [R1+0x440], R154 ;  /* 0x0004409a01007387 */ /* 0x0001e20000100800 */
[----:B------:R-:W-:Y:S02]  /*4b40*/  CS2R R120, SRZ ;  /* 0x0000000000787805 */ /* 0x000fe4000001ff00 */
[----:B------:R-:W-:Y:S01]  /*4b50*/  CS2R R122, SRZ ;  /* 0x00000000007a7805 */ /* 0x000fe2000001ff00 */
[----:B------:R-:W-:Y:S01]  /*4b60*/  USHF.R.S32.HI UR10, URZ, 0x1f, UR30 ;  /* 0x0000001f3f0a7899 */ /* 0x000fe2000801141e */
[----:B------:R1:W-:Y:S01]  /*4b70*/  STL [R1+0x448], R155 ;  /* 0x0004489b01007387 */ /* 0x0003e20000100800 */
[----:B------:R-:W-:-:S02]  /*4b80*/  CS2R R124, SRZ ;  /* 0x00000000007c7805 */ /* 0x000fc4000001ff00 */
[----:B------:R-:W-:Y:S02]  /*4b90*/  CS2R R126, SRZ ;  /* 0x00000000007e7805 */ /* 0x000fe4000001ff00 */
[----:B------:R-:W-:Y:S02]  /*4ba0*/  CS2R R128, SRZ ;  /* 0x0000000000807805 */ /* 0x000fe4000001ff00 */
[----:B------:R-:W-:Y:S02]  /*4bb0*/  CS2R R130, SRZ ;  /* 0x0000000000827805 */ /* 0x000fe4000001ff00 */
[----:B------:R-:W-:Y:S02]  /*4bc0*/  CS2R R132, SRZ ;  /* 0x0000000000847805 */ /* 0x000fe4000001ff00 */
[----:B0-----:R-:W-:Y:S02]  /*4bd0*/  IADD3.X R154, R4, UR11, RZ, P0, !PT ;  /* 0x0000000b049a7c10 */ /* 0x001fe400087fe4ff */
[----:B------:R-:W-:-:S02]  /*4be0*/  CS2R R88, SRZ ;  /* 0x0000000000587805 */ /* 0x000fc4000001ff00 */
[----:B------:R-:W-:Y:S02]  /*4bf0*/  CS2R R90, SRZ ;  /* 0x00000000005a7805 */ /* 0x000fe4000001ff00 */
[----:B------:R-:W-:Y:S02]  /*4c00*/  CS2R R92, SRZ ;  /* 0x00000000005c7805 */ /* 0x000fe4000001ff00 */
[----:B-1----:R-:W-:Y:S01]  /*4c10*/  IADD3.X R155, R3, UR11, RZ, P1, !PT ;  /* 0x0000000b039b7c10 */ /* 0x002fe20008ffe4ff */
[----:B------:R0:W-:Y:S01]  /*4c20*/  STL [R1+0x43c], R154 ;  /* 0x00043c9a01007387 */ /* 0x0001e20000100800 */
[----:B------:R-:W-:Y:S01]  /*4c30*/  UIMAD UR11, UR6, 0x7d, URZ ;  /* 0x0000007d060b78a4 */ /* 0x000fe2000f8e023f */
[----:B------:R-:W-:Y:S02]  /*4c40*/  CS2R R94, SRZ ;  /* 0x00000000005e7805 */ /* 0x000fe4000001ff00 */
[----:B------:R-:W-:Y:S01]  /*4c50*/  CS2R R96, SRZ ;  /* 0x0000000000607805 */ /* 0x000fe2000001ff00 */
[----:B------:R1:W-:Y:S01]  /*4c60*/  STL [R1+0x444], R155 ;  /* 0x0004449b01007387 */ /* 0x0003e20000100800 */
[----:B------:R-:W-:-:S02]  /*4c70*/  CS2R R98, SRZ ;  /* 0x0000000000627805 */ /* 0x000fc4000001ff00 */
[----:B------:R-:W-:Y:S02]  /*4c80*/  CS2R R100, SRZ ;  /* 0x0000000000647805 */ /* 0x000fe4000001ff00 */
[----:B------:R-:W-:Y:S02]  /*4c90*/  CS2R R102, SRZ ;  /* 0x0000000000667805 */ /* 0x000fe4000001ff00 */
[----:B------:R-:W-:Y:S02]  /*4ca0*/  CS2R R104, SRZ ;  /* 0x0000000000687805 */ /* 0x000fe4000001ff00 */
[----:B------:R-:W-:Y:S02]  /*4cb0*/  CS2R R106, SRZ ;  /* 0x00000000006a7805 */ /* 0x000fe4000001ff00 */
[----:B0-----:R-:W-:Y:S02]  /*4cc0*/  IADD3 R154, P0, R5, UR30, RZ ;  /* 0x0000001e059a7c10 */ /* 0x001fe4000ff1e0ff */
[----:B------:R-:W-:-:S02]  /*4cd0*/  CS2R R108, SRZ ;  /* 0x00000000006c7805 */ /* 0x000fc4000001ff00 */
[----:B------:R-:W-:Y:S02]  /*4ce0*/  CS2R R110, SRZ ;  /* 0x00000000006e7805 */ /* 0x000fe4000001ff00 */
[----:B------:R-:W-:Y:S02]  /*4cf0*/  CS2R R112, SRZ ;  /* 0x0000000000707805 */ /* 0x000fe4000001ff00 */
[----:B-1----:R-:W-:Y:S01]  /*4d00*/  IADD3 R155, P1, R6, UR30, RZ ;  /* 0x0000001e069b7c10 */ /* 0x002fe2000ff3e0ff */
[----:B------:R0:W-:Y:S01]  /*4d10*/  STL [R1+0x450], R154 ;  /* 0x0004509a01007387 */ /* 0x0001e20000100800 */
[----:B------:R-:W-:Y:S01]  /*4d20*/  USHF.R.S32.HI UR30, URZ, 0x1f, UR11 ;  /* 0x0000001f3f1e7899 */ /* 0x000fe2000801140b */
        /* <DEDUP_REMOVED lines=11> */
[----:B-1----:R-:W-:Y:S01]  /*4de0*/  IADD3.X R155, R3, UR10, RZ, P1, !PT ;  /* 0x0000000a039b7c10 */ /* 0x002fe20008ffe4ff */
[----:B------:R0:W-:Y:S01]  /*4df0*/  STL [R1+0x44c], R154 ;  /* 0x00044c9a01007387 */ /* 0x0001e20000100800 */
[----:B------:R-:W-:-:S03]  /*4e00*/  UIMAD UR10, UR6, 0x7c, URZ ;  /* 0x0000007c060a78a4 */ /* 0x000fc6000f8e023f */
[----:B------:R1:W-:Y:S01]  /*4e10*/  STL [R1+0x454], R155 ;  /* 0x0004549b01007387 */ /* 0x0003e20000100800 */
[----:B0-----:R-:W-:Y:S02]  /*4e20*/  IADD3 R154, P0, R5, UR11, RZ ;  /* 0x0000000b059a7c10 */ /* 0x001fe4000ff1e0ff */
[----:B-1----:R-:W-:-:S03]  /*4e30*/  IADD3 R155, P1, R6, UR11, RZ ;  /* 0x0000000b069b7c10 */ /* 0x002fc6000ff3e0ff */
[----:B------:R0:W-:Y:S01]  /*4e40*/  STL [R1+0x460], R154 ;  /* 0x0004609a01007387 */ /* 0x0001e20000100800 */
[----:B------:R-:W-:-:S03]  /*4e50*/  USHF.R.S32.HI UR11, URZ, 0x1f, UR10 ;  /* 0x0000001f3f0b7899 */ /* 0x000fc6000801140a */
[----:B------:R1:W-:Y:S01]  /*4e60*/  STL [R1+0x468], R155 ;  /* 0x0004689b01007387 */ /* 0x0003e20000100800 */
[----:B0-----:R-:W-:Y:S02]  /*4e70*/  IADD3.X R154, R4, UR30, RZ, P0, !PT ;  /* 0x0000001e049a7c10 */ /* 0x001fe400087fe4ff */
[----:B-1----:R-:W-:-:S03]  /*4e80*/  IADD3.X R155, R3, UR30, RZ, P1, !PT ;  /* 0x0000001e039b7c10 */ /* 0x002fc60008ffe4ff */
        /* <DEDUP_REMOVED lines=591> */
[----:B------:R-:W-:-:S03]  /*7380*/  USHF.L.U32 UR10, UR6, 0x6, URZ ;  /* 0x00000006060a7899 */ /* 0x000fc6000800063f */
        /* <DEDUP_REMOVED lines=34> */
[----:B------:R-:W-:-:S03]  /*75b0*/  UIMAD UR11, UR6, 0x3c, URZ ;  /* 0x0000003c060b78a4 */ /* 0x000fc6000f8e023f */
[----:B------:R1:W-:Y:S03]  /*75c0*/  STL [R1+0xb70], R155 ;  /* 0x000b709b01007387 */ /* 0x0003e60000100800 */
[----:B------:R-:W-:Y:S02]  /*75d0*/  IADD3 R156, P3, R6, UR11, RZ ;  /* 0x0000000b069c7c10 */ /* 0x000fe4000ff7e0ff */
[----:B0-----:R-:W-:Y:S02]  /*75e0*/  IADD3.X R154, R4, UR30, RZ, P0, !PT ;  /* 0x0000001e049a7c10 */ /* 0x001fe400087fe4ff */
[----:B-1----:R-:W-:-:S03]  /*75f0*/  IADD3.X R155, R3, UR30, RZ, P1, !PT ;  /* 0x0000001e039b7c10 */ /* 0x002fc60008ffe4ff */
[----:B------:R0:W-:Y:S01]  /*7600*/  STL [R1+0xb64], R154 ;  /* 0x000b649a01007387 */ /* 0x0001e20000100800 */
[----:B------:R-:W-:-:S03]  /*7610*/  USHF.R.S32.HI UR30, URZ, 0x1f, UR10 ;  /* 0x0000001f3f1e7899 */ /* 0x000fc6000801140a */
[----:B------:R1:W-:Y:S01]  /*7620*/  STL [R1+0xb6c], R155 ;  /* 0x000b6c9b01007387 */ /* 0x0003e20000100800 */
[----:B0-----:R-:W-:Y:S02]  /*7630*/  IADD3 R154, P0, R5, UR10, RZ ;  /* 0x0000000a059a7c10 */ /* 0x001fe4000ff1e0ff */
[----:B-1----:R-:W-:-:S03]  /*7640*/  IADD3 R155, P1, R6, UR10, RZ ;  /* 0x0000000a069b7c10 */ /* 0x002fc6000ff3e0ff */
[----:B------:R0:W-:Y:S01]  /*7650*/  STL [R1+0xb78], R154 ;  /* 0x000b789a01007387 */ /* 0x0001e20000100800 */
[----:B------:R-:W-:-:S03]  /*7660*/  USHF.R.S32.HI UR10, URZ, 0x1f, UR11 ;  /* 0x0000001f3f0a7899 */ /* 0x000fc6000801140b */
[----:B------:R1:W-:Y:S01]  /*7670*/  STL [R1+0xb80], R155 ;  /* 0x000b809b01007387 */ /* 0x0003e20000100800 */
[----:B0-----:R-:W-:Y:S01]  /*7680*/  IADD3 R154, P2, R5, UR11, RZ ;  /* 0x0000000b059a7c10 */ /* 0x001fe2000ff5e0ff */
[----:B------:R-:W-:Y:S02]  /*7690*/  UIMAD UR11, UR6, 0x3b, URZ ;  /* 0x0000003b060b78a4 */ /* 0x000fe4000f8e023f */
[----:B------:R-:W-:Y:S01]  /*76a0*/  USHF.L.U32 UR6, UR6, 0x7, URZ ;  /* 0x0000000706067899 */ /* 0x000fe2000800063f */
[----:B-1----:R-:W-:Y:S01]  /*76b0*/  IADD3.X R155, R4, UR30, RZ, P0, !PT ;  /* 0x0000001e049b7c10 */ /* 0x002fe200087fe4ff */
[----:B------:R0:W-:Y:S04]  /*76c0*/  STL [R1+0xb88], R154 ;  /* 0x000b889a01007387 */ /* 0x0001e80000100800 */
[----:B------:R-:W-:Y:S04]  /*76d0*/  STL [R1+0xb90], R156 ;  /* 0x000b909c01007387 */ /* 0x000fe80000100800 */
[----:B------:R1:W-:Y:S01]  /*76e0*/  STL [R1+0xb74], R155 ;  /* 0x000b749b01007387 */ /* 0x0003e20000100800 */
[----:B0-----:R-:W-:Y:S01]  /*76f0*/  IADD3.X R154, R3, UR30, RZ, P1, !PT ;  /* 0x0000001e039a7c10 */ /* 0x001fe20008ffe4ff */
[----:B------:R-:W-:-:S03]  /*7700*/  UIMAD UR30, UR14, 0x3a, URZ ;  /* 0x0000003a0e1e78a4 */ /* 0x000fc6000f8e023f */
[----:B------:R-:W-:Y:S01]  /*7710*/  ULDC UR14, c[0x0][0x238] ;  /* 0x00008e00000e7ab9 */ /* 0x000fe20000000800 */
[----:B------:R0:W-:Y:S01]  /*7720*/  STL [R1+0xb7c], R154 ;  /* 0x000b7c9a01007387 */ /* 0x0001e20000100800 */
[----:B------:R-:W-:Y:S01]  /*7730*/  UIMAD UR14, UR14, 0x7, URZ ;  /* 0x000000070e0e78a4 */ /* 0x000fe2000f8e023f */
[----:B-1----:R-:W-:-:S05]  /*7740*/  IADD3.X R155, R4, UR10, RZ, P2, !PT ;  /* 0x0000000a049b7c10 */ /* 0x002fca00097fe4ff */
[----:B------:R1:W-:Y:S01]  /*7750*/  STL [R1+0xb84], R155 ;  /* 0x000b849b01007387 */ /* 0x0003e20000100800 */
[----:B0-----:R-:W-:Y:S01]  /*7760*/  IADD3.X R154, R3, UR10, RZ, P3, !PT ;  /* 0x0000000a039a7c10 */ /* 0x001fe20009ffe4ff */
[----:B------:R-:W-:Y:S01]  /*7770*/  USHF.R.S32.HI UR10, URZ, 0x1f, UR11 ;  /* 0x0000001f3f0a7899 */ /* 0x000fe2000801140b */
[----:B------:R-:W-:-:S03]  /*7780*/  IADD3 R156, P3, R6, UR43, RZ ;  /* 0x0000002b069c7c10 */ /* 0x000fc6000ff7e0ff */
[----:B------:R0:W-:Y:S01]  /*7790*/  STL [R1+0xb8c], R154 ;  /* 0x000b8c9a01007387 */ /* 0x0001e20000100800 */
[----:B-1----:R-:W-:-:S05]  /*77a0*/  IADD3 R155, P0, R5, UR11, RZ ;  /* 0x0000000b059b7c10 */ /* 0x002fca000ff1e0ff */
[----:B------:R1:W-:Y:S01]  /*77b0*/  STL [R1+0xb98], R155 ;  /* 0x000b989b01007387 */ /* 0x0003e20000100800 */
[----:B0-----:R-:W-:Y:S01]  /*77c0*/  IADD3 R154, P1, R6, UR11, RZ ;  /* 0x0000000b069a7c10 */ /* 0x001fe2000ff3e0ff */
[----:B------:R-:W-:-:S04]  /*77d0*/  USHF.R.S32.HI UR11, URZ, 0x1f, UR30 ;  /* 0x0000001f3f0b7899 */ /* 0x000fc8000801141e */
[----:B------:R0:W-:Y:S01]  /*77e0*/  STL [R1+0xba0], R154 ;  /* 0x000ba09a01007387 */ /* 0x0001e20000100800 */
[----:B-1----:R-:W-:-:S05]  /*77f0*/  IADD3.X R155, R4, UR10, RZ, P0, !PT ;  /* 0x0000000a049b7c10 */ /* 0x002fca00087fe4ff */
[----:B------:R1:W-:Y:S01]  /*7800*/  STL [R1+0xb94], R155 ;  /* 0x000b949b01007387 */ /* 0x0003e20000100800 */
[----:B0-----:R-:W-:Y:S01]  /*7810*/  IADD3.X R154, R3, UR10, RZ, P1, !PT ;  /* 0x0000000a039a7c10 */ /* 0x001fe20008ffe4ff */
[----:B------:R-:W-:-:S03]  /*7820*/  UIMAD UR10, UR18, 0x39, URZ ;  /* 0x00000039120a78a4 */ /* 0x000fc6000f8e023f */
[----:B------:R-:W-:Y:S01]  /*7830*/  ULDC UR18, c[0x0][0x238] ;  /* 0x00008e0000127ab9 */ /* 0x000fe20000000800 */
[----:B------:R0:W-:Y:S01]  /*7840*/  STL [R1+0xb9c], R154 ;  /* 0x000b9c9a01007387 */ /* 0x0001e20000100800 */
[----:B------:R-:W-:Y:S01]  /*7850*/  UIMAD UR18, UR18, 0x6, URZ ;  /* 0x00000006121278a4 */ /* 0x000fe2000f8e023f */
[----:B-1----:R-:W-:-:S05]  /*7860*/  IADD3 R155, P0, R5, UR30, RZ ;  /* 0x0000001e059b7c10 */ /* 0x002fca000ff1e0ff */
[----:B------:R1:W-:Y:S01]  /*7870*/  STL [R1+0xba8], R155 ;  /* 0x000ba89b01007387 */ /* 0x0003e20000100800 */
[----:B0-----:R-:W-:Y:S01]  /*7880*/  IADD3 R154, P1, R6, UR30, RZ ;  /* 0x0000001e069a7c10 */ /* 0x001fe2000ff3e0ff */
[----:B------:R-:W-:-:S03]  /*7890*/  UIMAD UR30, UR22, 0x38, URZ ;  /* 0x00000038161e78a4 */ /* 0x000fc6000f8e023f */
[----:B------:R-:W-:Y:S01]  /*78a0*/  ULDC UR22, c[0x0][0x238] ;  /* 0x00008e0000167ab9 */ /* 0x000fe20000000800 */
[----:B------:R0:W-:Y:S01]  /*78b0*/  STL [R1+0xbb0], R154 ;  /* 0x000bb09a01007387 */ /* 0x0001e20000100800 */
[----:B------:R-:W-:Y:S01]  /*78c0*/  UIMAD UR22, UR22, 0x5, URZ ;  /* 0x00000005161678a4 */ /* 0x000fe2000f8e023f */
[----:B-1----:R-:W-:-:S05]  /*78d0*/  IADD3.X R155, R4, UR11, RZ, P0, !PT ;  /* 0x0000000b049b7c10 */ /* 0x002fca00087fe4ff */
[----:B------:R1:W-:Y:S01]  /*78e0*/  STL [R1+0xba4], R155 ;  /* 0x000ba49b01007387 */ /* 0x0003e20000100800 */
[----:B0-----:R-:W-:Y:S01]  /*78f0*/  IADD3.X R154, R3, UR11, RZ, P1, !PT ;  /* 0x0000000b039a7c10 */ /* 0x001fe20008ffe4ff */
[----:B------:R-:W-:-:S04]  /*7900*/  USHF.R.S32.HI UR11, URZ, 0x1f, UR10 ;  /* 0x0000001f3f0b7899 */ /* 0x000fc8000801140a */
        /* <DEDUP_REMOVED lines=12> */
[----:B------:R-:W-:Y:S01]  /*79d0*/  USHF.L.U32 UR23, UR23, 0x2, URZ ;  /* 0x0000000217177899 */ /* 0x000fe2000800063f */
        /* <DEDUP_REMOVED lines=27> */
[----:B------:R-:W-:Y:S02]  /*7b90*/  ULDC UR30, c[0x0][0x238] ;  /* 0x00008e00001e7ab9 */ /* 0x000fe40000000800 */
[----:B------:R-:W-:Y:S02]  /*7ba0*/  USHF.R.S32.HI UR30, URZ, 0x1f, UR30 ;  /* 0x0000001f3f1e7899 */ /* 0x000fe4000801141e */
[----:B------:R0:W-:Y:S01]  /*7bb0*/  STL [R1+0xbf0], R154 ;  /* 0x000bf09a01007387 */ /* 0x0001e20000100800 */
[----:B-1----:R-:W-:-:S05]  /*7bc0*/  IADD3.X R155, R4, UR11, RZ, P0, !PT ;  /* 0x0000000b049b7c10 */ /* 0x002fca00087fe4ff */
[----:B------:R1:W-:Y:S01]  /*7bd0*/  STL [R1+0xbe4], R155 ;  /* 0x000be49b01007387 */ /* 0x0003e20000100800 */
[----:B0-----:R-:W-:Y:S01]  /*7be0*/  IADD3.X R154, R3, UR11, RZ, P1, !PT ;  /* 0x0000000b039a7c10 */ /* 0x001fe20008ffe4ff */
[----:B------:R-:W-:Y:S02]  /*7bf0*/  UIMAD UR11, UR21, 0x32, URZ ;  /* 0x00000032150b78a4 */ /* 0x000fe4000f8e023f */
[----:B------:R-:W-:Y:S02]  /*7c00*/  USHF.R.S32.HI UR21, URZ, 0x1f, UR20 ;  /* 0x0000001f3f157899 */ /* 0x000fe40008011414 */
[----:B------:R0:W-:Y:S01]  /*7c10*/  STL [R1+0xbec], R154 ;  /* 0x000bec9a01007387 */ /* 0x0001e20000100800 */
[----:B-1----:R-:W-:-:S05]  /*7c20*/  IADD3 R155, P0, R5, UR10, RZ ;  /* 0x0000000a059b7c10 */ /* 0x002fca000ff1e0ff */
[----:B------:R1:W-:Y:S01]  /*7c30*/  STL [R1+0xbf8], R155 ;  /* 0x000bf89b01007387 */ /* 0x0003e20000100800 */
[----:B0-----:R-:W-:Y:S01]  /*7c40*/  IADD3 R154, P1, R6, UR10, RZ ;  /* 0x0000000a069a7c10 */ /* 0x001fe2000ff3e0ff */
[----:B------:R-:W-:-:S04]  /*7c50*/  USHF.R.S32.HI UR10, URZ, 0x1f, UR10 ;  /* 0x0000001f3f0a7899 */ /* 0x000fc8000801140a */
[----:B------:R0:W-:Y:S02]  /*7c60*/  STL [R1+0xc00], R154 ;  /* 0x000c009a01007387 */ /* 0x0001e40000100800 */
        /* <DEDUP_REMOVED lines=8> */
[----:B------:R-:W-:-:S04]  /*7cf0*/  USHF.R.U32.HI UR20, URZ, 0x4, UR58 ;  /* 0x000000043f147899 */ /* 0x000fc8000801163a */
[----:B------:R0:W-:Y:S01]  /*7d00*/  STL [R1+0xc10], R154 ;  /* 0x000c109a01007387 */ /* 0x0001e20000100800 */
[----:B------:R-:W-:Y:S01]  /*7d10*/  USGXT.U32 UR20, UR20, 0xe ;  /* 0x0000000e1414789a */ /* 0x000fe20008000000 */
[----:B-1----:R-:W-:Y:S01]  /*7d20*/  IADD3 R155, P2, R5, UR43, RZ ;  /* 0x0000002b059b7c10 */ /* 0x002fe2000ff5e0ff */
[----:B------:R-:W-:-:S04]  /*7d30*/  UIADD3 UR43, UR58, 0x8000, URZ ;  /* 0x000080003a2b7890 */ /* 0x000fc8000fffe03f */
[----:B------:R1:W-:Y:S01]  /*7d40*/  STL [R1+0xc18], R155 ;  /* 0x000c189b01007387 */ /* 0x0003e20000100800 */
[----:B------:R-:W-:Y:S01]  /*7d50*/  USHF.R.U32.HI UR43, URZ, 0x4, UR43 ;  /* 0x000000043f2b7899 */ /* 0x000fe2000801162b */
[----:B0-----:R-:W-:Y:S02]  /*7d60*/  IADD3.X R154, R4, UR21, RZ, P0, !PT ;  /* 0x00000015049a7c10 */ /* 0x001fe400087fe4ff */
[----:B------:R-:W-:Y:S01]  /*7d70*/  STL [R1+0xc20], R156 ;  /* 0x000c209c01007387 */ /* 0x000fe20000100800 */
[----:B------:R-:W-:-:S03]  /*7d80*/  USGXT.U32 UR43, UR43, 0xe ;  /* 0x0000000e2b2b789a */ /* 0x000fc60008000000 */
[----:B------:R0:W-:Y:S01]  /*7d90*/  STL [R1+0xc04], R154 ;  /* 0x000c049a01007387 */ /* 0x0001e20000100800 */
[----:B-1----:R-:W-:Y:S01]  /*7da0*/  IADD3.X R155, R3, UR21, RZ, P1, !PT ;  /* 0x00000015039b7c10 */ /* 0x002fe20008ffe4ff */
[----:B------:R-:W-:-:S04]  /*7db0*/  ULDC UR21, c[0x0][0x238] ;  /* 0x00008e0000157ab9 */ /* 0x000fc80000000800 */
[----:B------:R1:W-:Y:S01]  /*7dc0*/  STL [R1+0xc0c], R155 ;  /* 0x000c0c9b01007387 */ /* 0x0003e20000100800 */
[----:B0-----:R-:W-:Y:S02]  /*7dd0*/  IADD3.X R154, R4, UR10, RZ, P2, !PT ;  /* 0x0000000a049a7c10 */ /* 0x001fe400097fe4ff */
[----:B------:R-:W-:-:S03]  /*7de0*/  IADD3 R156, P2, R11, R8, RZ ;  /* 0x000000080b9c7210 */ /* 0x000fc60007f5e0ff */
[----:B------:R0:W-:Y:S01]  /*7df0*/  STL [R1+0xc14], R154 ;  /* 0x000c149a01007387 */ /* 0x0001e20000100800 */
[----:B-1----:R-:W-:Y:S01]  /*7e00*/  IADD3.X R155, R3, UR10, RZ, P3, !PT ;  /* 0x0000000a039b7c10 */ /* 0x002fe20009ffe4ff */
[----:B------:R-:W-:-:S04]  /*7e10*/  USHF.R.S32.HI UR10, URZ, 0x1f, UR4 ;  /* 0x0000001f3f0a7899 */ /* 0x000fc80008011404 */
[----:B------:R1:W-:Y:S01]  /*7e20*/  STL [R1+0xc1c], R155 ;  /* 0x000c1c9b01007387 */ /* 0x0003e20000100800 */
[----:B0-----:R-:W-:-:S05]  /*7e30*/  IADD3 R154, P1, R5, UR11, RZ ;  /* 0x0000000b059a7c10 */ /* 0x001fca000ff3e0ff */
[----:B------:R0:W-:Y:S01]  /*7e40*/  STL [R1+0xc24], R154 ;  /* 0x000c249a01007387 */ /* 0x0001e20000100800 */
[----:B-1----:R-:W-:Y:S01]  /*7e50*/  IADD3 R155, P0, R6, UR11, RZ ;  /* 0x0000000b069b7c10 */ /* 0x002fe2000ff1e0ff */
[----:B------:R-:W-:-:S04]  /*7e60*/  USHF.R.S32.HI UR11, URZ, 0x1f, UR11 ;  /* 0x0000001f3f0b7899 */ /* 0x000fc8000801140b */
[----:B------:R1:W-:Y:S01]  /*7e70*/  STL [R1+0xc28], R155 ;  /* 0x000c289b01007387 */ /* 0x0003e20000100800 */
[----:B0-----:R-:W-:-:S05]  /*7e80*/  IADD3 R154, P4, R9, R8, RZ ;  /* 0x00000008099a7210 */ /* 0x001fca0007f9e0ff */
[----:B------:R0:W-:Y:S01]  /*7e90*/  STL [R1+0x23c], R154 ;  /* 0x00023c9a01007387 */ /* 0x0001e20000100800 */
[----:B-1----:R-:W-:-:S05]  /*7ea0*/  IADD3 R155, P5, R10, R8, RZ ;  /* 0x000000080a9b7210 */ /* 0x002fca0007fbe0ff */
[----:B------:R1:W-:Y:S01]  /*7eb0*/  STL [R1+0x244], R155 ;  /* 0x0002449b01007387 */ /* 0x0003e20000100800 */
[----:B0-----:R-:W-:-:S03]  /*7ec0*/  IADD3 R154, P3, R12, R8, RZ ;  /* 0x000000080c9a7210 */ /* 0x001fc60007f7e0ff */
[----:B------:R-:W-:Y:S04]  /*7ed0*/  STL [R1+0x24c], R156 ;  /* 0x00024c9c01007387 */ /* 0x000fe80000100800 */
[----:B------:R0:W-:Y:S01]  /*7ee0*/  STL [R1+0x254], R154 ;  /* 0x0002549a01007387 */ /* 0x0001e20000100800 */
[----:B-1----:R-:W-:Y:S02]  /*7ef0*/  LEA.HI.X.SX32 R155, R9, R7, 0x1, P4 ;  /* 0x00000007099b7211 */ /* 0x002fe400020f0eff */
[----:B------:R-:W-:-:S03]  /*7f00*/  IADD3 R9, P4, R13, R8, RZ ;  /* 0x000000080d097210 */ /* 0x000fc60007f9e0ff */
[----:B------:R-:W-:Y:S01]  /*7f10*/  STL [R1+0x238], R155 ;  /* 0x0002389b01007387 */ /* 0x000fe20000100800 */
[----:B0-----:R-:W-:-:S03]  /*7f20*/  LEA.HI.X.SX32 R154, R10, R7, 0x1, P5 ;  /* 0x000000070a9a7211 */ /* 0x001fc600028f0eff */
[----:B------:R0:W-:Y:S01]  /*7f30*/  STL [R1+0x25c], R9 ;  /* 0x00025c0901007387 */ /* 0x0001e20000100800 */
[----:B------:R-:W-:-:S03]  /*7f40*/  IADD3 R10, P5, R14, R8, RZ ;  /* 0x000000080e0a7210 */ /* 0x000fc60007fbe0ff */
[----:B------:R-:W-:Y:S04]  /*7f50*/  STL [R1+0x240], R154 ;  /* 0x0002409a01007387 */ /* 0x000fe80000100800 */
[----:B------:R1:W-:Y:S01]  /*7f60*/  STL [R1+0x264], R10 ;  /* 0x0002640a01007387 */ /* 0x0003e20000100800 */
[----:B0-----:R-:W-:Y:S02]  /*7f70*/  LEA.HI.X.SX32 R9, R11, R7, 0x1, P2 ;  /* 0x000000070b097211 */ /* 0x001fe400010f0eff */
[----:B------:R-:W-:-:S03]  /*7f80*/  IADD3 R11, P2, R15, R8, RZ ;  /* 0x000000080f0b7210 */ /* 0x000fc60007f5e0ff */
[----:B------:R0:W-:Y:S01]  /*7f90*/  STL [R1+0x248], R9 ;  /* 0x0002480901007387 */ /* 0x0001e20000100800 */
[----:B-1----:R-:W-:-:S03]  /*7fa0*/  LEA.HI.X.SX32 R10, R12, R7, 0x1, P3 ;  /* 0x000000070c0a7211 */ /* 0x002fc600018f0eff */
[----:B------:R1:W-:Y:S04]  /*7fb0*/  STL [R1+0x26c], R11 ;  /* 0x00026c0b01007387 */ /* 0x0003e80000100800 */
[----:B------:R2:W-:Y:S01]  /*7fc0*/  STL [R1+0x250], R10 ;  /* 0x0002500a01007387 */ /* 0x0005e20000100800 */
[----:B0-----:R-:W-:Y:S02]  /*7fd0*/  IADD3 R9, P3, R16, R8, RZ ;  /* 0x0000000810097210 */ /* 0x001fe40007f7e0ff */
[----:B-1----:R-:W-:-:S03]  /*7fe0*/  LEA.HI.X.SX32 R11, R13, R7, 0x1, P4 ;  /* 0x000000070d0b7211 */ /* 0x002fc600020f0eff */
[----:B------:R0:W-:Y:S01]  /*7ff0*/  STL [R1+0x274], R9 ;  /* 0x0002740901007387 */ /* 0x0001e20000100800 */
[----:B--2---:R-:W-:-:S03]  /*8000*/  IADD3 R10, P4, R17, R8, RZ ;  /* 0x00000008110a7210 */ /* 0x004fc60007f9e0ff */
[----:B------:R1:W-:Y:S04]  /*8010*/  STL [R1+0x258], R11 ;  /* 0x0002580b01007387 */ /* 0x0003e80000100800 */
[----:B------:R2:W-:Y:S01]  /*8020*/  STL [R1+0x27c], R10 ;  /* 0x00027c0a01007387 */ /* 0x0005e20000100800 */
[----:B0-----:R-:W-:Y:S02]  /*8030*/  LEA.HI.X.SX32 R9, R14, R7, 0x1, P5 ;  /* 0x000000070e097211 */ /* 0x001fe400028f0eff */
[----:B-1----:R-:W-:-:S03]  /*8040*/  IADD3 R11, P5, R18, R8, RZ ;  /* 0x00000008120b7210 */ /* 0x002fc60007fbe0ff */
[----:B------:R0:W-:Y:S01]  /*8050*/  STL [R1+0x260], R9 ;  /* 0x0002600901007387 */ /* 0x0001e20000100800 */
[----:B--2---:R-:W-:-:S03]  /*8060*/  LEA.HI.X.SX32 R10, R15, R7, 0x1, P2 ;  /* 0x000000070f0a7211 */ /* 0x004fc600010f0eff */
        /* <DEDUP_REMOVED lines=41> */
[----:B------:R-:W-:Y:S02]  /*8300*/  CS2R R24, SRZ ;  /* 0x0000000000187805 */ /* 0x000fe4000001ff00 */
[-C--:B--2---:R-:W-:Y:S01]  /*8310*/  IADD3 R10, P4, R29, R8.reuse, RZ ;  /* 0x000000081d0a7210 */ /* 0x084fe20007f9e0ff */
[----:B------:R1:W-:Y:S04]  /*8320*/  STL [R1+0x2b8], R11 ;  /* 0x0002b80b01007387 */ /* 0x0003e80000100800 */
[----:B------:R2:W-:Y:S01]  /*8330*/  STL [R1+0x2dc], R10 ;  /* 0x0002dc0a01007387 */ /* 0x0005e20000100800 */
[----:B0-----:R-:W-:Y:S02]  /*8340*/  LEA.HI.X.SX32 R9, R26, R7, 0x1, P5 ;  /* 0x000000071a097211 */ /* 0x001fe400028f0eff */
[----:B-1----:R-:W-:-:S03]  /*8350*/  IADD3 R11, P5, R30, R8, RZ ;  /* 0x000000081e0b7210 */ /* 0x002fc60007fbe0ff */
[----:B------:R0:W-:Y:S01]  /*8360*/  STL [R1+0x2c0], R9 ;  /* 0x0002c00901007387 */ /* 0x0001e20000100800 */
[----:B--2---:R-:W-:-:S03]  /*8370*/  LEA.HI.X.SX32 R10, R27, R7, 0x1, P2 ;  /* 0x000000071b0a7211 */ /* 0x004fc600010f0eff */
[----:B------:R1:W-:Y:S01]  /*8380*/  STL [R1+0x2e4], R11 ;  /* 0x0002e40b01007387 */ /* 0x0003e20000100800 */
[----:B------:R-:W-:-:S03]  /*8390*/  CS2R R26, SRZ ;  /* 0x00000000001a7805 */ /* 0x000fc6000001ff00 */
[----:B------:R2:W-:Y:S01]  /*83a0*/  STL [R1+0x2c8], R10 ;  /* 0x0002c80a01007387 */ /* 0x0005e20000100800 */
[----:B0-----:R-:W-:Y:S02]  /*83b0*/  IADD3 R9, P2, R31, R8, RZ ;  /* 0x000000081f097210 */ /* 0x001fe40007f5e0ff */
[----:B-1----:R-:W-:-:S03]  /*83c0*/  LEA.HI.X.SX32 R11, R28, R7, 0x1, P3 ;  /* 0x000000071c0b7211 */ /* 0x002fc600018f0eff */
[----:B------:R0:W-:Y:S01]  /*83d0*/  STL [R1+0x2ec], R9 ;  /* 0x0002ec0901007387 */ /* 0x0001e20000100800 */
[----:B--2---:R-:W-:-:S03]  /*83e0*/  IADD3 R10, P3, R32, R8, RZ ;  /* 0x00000008200a7210 */ /* 0x004fc60007f7e0ff */
[----:B------:R1:W-:Y:S04]  /*83f0*/  STL [R1+0x2d0], R11 ;  /* 0x0002d00b01007387 */ /* 0x0003e80000100800 */
[----:B------:R2:W-:Y:S01]  /*8400*/  STL [R1+0x2f4], R10 ;  /* 0x0002f40a01007387 */ /* 0x0005e20000100800 */
[-C--:B0-----:R-:W-:Y:S02]  /*8410*/  LEA.HI.X.SX32 R9, R29, R7.reuse, 0x1, P4 ;  /* 0x000000071d097211 */ /* 0x081fe400020f0eff */
[----:B------:R-:W-:Y:S02]  /*8420*/  CS2R R28, SRZ ;  /* 0x00000000001c7805 */ /* 0x000fe4000001ff00 */
[----:B-1----:R-:W-:Y:S01]  /*8430*/  IADD3 R11, P4, R33, R8, RZ ;  /* 0x00000008210b7210 */ /* 0x002fe20007f9e0ff */
        /* <DEDUP_REMOVED lines=171> */
[----:B------:R-:W-:Y:S04]  /*8ef0*/  STL [R1+0x40c], R11 ;  /* 0x00040c0b01007387 */ /* 0x000fe80000100800 */
[----:B------:R1:W-:Y:S01]  /*8f00*/  STL [R1+0x430], R10 ;  /* 0x0004300a01007387 */ /* 0x0003e20000100800 */
[----:B0-----:R-:W-:Y:S02]  /*8f10*/  LEA.HI.X.SX32 R9, R68, R7, 0x1, P3 ;  /* 0x0000000744097211 */ /* 0x001fe400018f0eff */
[----:B------:R-:W-:-:S03]  /*8f20*/  IADD3 R8, P3, R72, R8, RZ ;  /* 0x0000000848087210 */ /* 0x000fc60007f7e0ff */
[----:B------:R0:W-:Y:S01]  /*8f30*/  STL [R1+0x414], R9 ;  /* 0x0004140901007387 */ /* 0x0001e20000100800 */
[----:B-1----:R-:W-:-:S03]  /*8f40*/  LEA.HI.X.SX32 R10, R69, R7, 0x1, P4 ;  /* 0x00000007450a7211 */ /* 0x002fc600020f0eff */
[----:B------:R1:W-:Y:S01]  /*8f50*/  STL [R1+0x438], R8 ;  /* 0x0004380801007387 */ /* 0x0003e20000100800 */
[----:B------:R-:W-:-:S03]  /*8f60*/  CS2R R68, SRZ ;  /* 0x0000000000447805 */ /* 0x000fc6000001ff00 */
[----:B------:R2:W-:Y:S01]  /*8f70*/  STL [R1+0x41c], R10 ;  /* 0x00041c0a01007387 */ /* 0x0005e20000100800 */
[-C--:B0-----:R-:W-:Y:S02]  /*8f80*/  LEA.HI.X.SX32 R9, R70, R7.reuse, 0x1, P5 ;  /* 0x0000000746097211 */ /* 0x081fe400028f0eff */
[----:B-1----:R-:W-:-:S03]  /*8f90*/  LEA.HI.X.SX32 R8, R71, R7, 0x1, P2 ;  /* 0x0000000747087211 */ /* 0x002fc600010f0eff */
[----:B------:R0:W-:Y:S01]  /*8fa0*/  STL [R1+0x424], R9 ;  /* 0x0004240901007387 */ /* 0x0001e20000100800 */
[----:B------:R-:W-:Y:S02]  /*8fb0*/  LEA.HI.X.SX32 R7, R72, R7, 0x1, P3 ;  /* 0x0000000748077211 */ /* 0x000fe400018f0eff */
[----:B------:R-:W-:Y:S02]  /*8fc0*/  CS2R R70, SRZ ;  /* 0x0000000000467805 */ /* 0x000fe4000001ff00 */
[----:B--2---:R-:W-:Y:S01]  /*8fd0*/  IADD3 R10, P3, R6, UR9, RZ ;  /* 0x00000009060a7c10 */ /* 0x004fe2000ff7e0ff */
[----:B------:R1:W-:Y:S01]  /*8fe0*/  STL [R1+0x42c], R8 ;  /* 0x00042c0801007387 */ /* 0x0003e20000100800 */
[----:B------:R-:W-:-:S03]  /*8ff0*/  CS2R R72, SRZ ;  /* 0x0000000000487805 */ /* 0x000fc6000001ff00 */
[----:B------:R2:W-:Y:S01]  /*9000*/  STL [R1+0x434], R7 ;  /* 0x0004340701007387 */ /* 0x0005e20000100800 */
[----:B0-----:R-:W-:Y:S01]  /*9010*/  IADD3.X R9, R4, UR11, RZ, P1, !PT ;  /* 0x0000000b04097c10 */ /* 0x001fe20008ffe4ff */
[----:B-1----:R-:W-:Y:S01]  /*9020*/  IMAD.SHL.U32 R8, R74, 0x10, RZ ;  /* 0x000000104a087824 */ /* 0x002fe200078e00ff */
[----:B------:R-:W-:Y:S02]  /*9030*/  CS2R R74, SRZ ;  /* 0x00000000004a7805 */ /* 0x000fe4000001ff00 */
[----:B--2---:R-:W-:Y:S02]  /*9040*/  IADD3.X R7, R3, UR11, RZ, P0, !PT ;  /* 0x0000000b03077c10 */ /* 0x004fe400087fe4ff */
[----:B------:R-:W-:Y:S01]  /*9050*/  STL [R1+0xd4c], R8 ;  /* 0x000d4c0801007387 */ /* 0x000fe20000100800 */
[----:B------:R-:W-:-:S03]  /*9060*/  UIMAD UR11, UR48, 0x24, URZ ;  /* 0x00000024300b78a4 */ /* 0x000fc6000f8e023f */
[----:B------:R0:W-:Y:S04]  /*9070*/  STL [R1+0x610], R9 ;  /* 0x0006100901007387 */ /* 0x0001e80000100800 */
[----:B------:R1:W-:Y:S01]  /*9080*/  STL [R1+0x614], R7 ;  /* 0x0006140701007387 */ /* 0x0003e20000100800 */
[----:B0-----:R-:W-:Y:S02]  /*9090*/  IADD3 R9, P1, R6, UR4, RZ ;  /* 0x0000000406097c10 */ /* 0x001fe4000ff3e0ff */
[----:B-1----:R-:W-:Y:S01]  /*90a0*/  IADD3 R7, P0, R5, UR4, RZ ;  /* 0x0000000405077c10 */ /* 0x002fe2000ff1e0ff */
[----:B------:R-:W-:-:S04]  /*90b0*/  USHF.R.S32.HI UR4, URZ, 0x1f, UR9 ;  /* 0x0000001f3f047899 */ /* 0x000fc80008011409 */
[----:B------:R0:W-:Y:S04]  /*90c0*/  STL [R1+0x61c], R7 ;  /* 0x00061c0701007387 */ /* 0x0001e80000100800 */
[----:B------:R1:W-:Y:S01]  /*90d0*/  STL [R1+0x624], R9 ;  /* 0x0006240901007387 */ /* 0x0003e20000100800 */
[----:B0-----:R-:W-:Y:S01]  /*90e0*/  IADD3 R7, P2, R5, UR9, RZ ;  /* 0x0000000905077c10 */ /* 0x001fe2000ff5e0ff */
[----:B------:R-:W-:Y:S01]  /*90f0*/  UMOV UR9, URZ ;  /* 0x0000003f00097c82 */ /* 0x000fe20008000000 */
[----:B-1----:R-:W-:-:S03]  /*9100*/  IADD3.X R9, R4, UR10, RZ, P0, !PT ;  /* 0x0000000a04097c10 */ /* 0x002fc600087fe4ff */
        /* <DEDUP_REMOVED lines=8> */
[----:B-1----:R-:W-:Y:S01]  /*9190*/  IADD3.X R9, R4, UR4, RZ, P2, !PT ;  /* 0x0000000404097c10 */ /* 0x002fe200097fe4ff */
[----:B------:R-:W-:-:S04]  /*91a0*/  USHF.R.S32.HI UR60, URZ, 0x1f, UR12 ;  /* 0x0000001f3f3c7899 */ /* 0x000fc8000801140c */
[----:B------:R1:W-:Y:S01]  /*91b0*/  STL [R1+0x628], R9 ;  /* 0x0006280901007387 */ /* 0x0003e20000100800 */
[----:B0-----:R-:W-:Y:S01]  /*91c0*/  IADD3.X R7, R3, UR4, RZ, P3, !PT ;  /* 0x0000000403077c10 */ /* 0x001fe20009ffe4ff */
[----:B------:R-:W-:-:S04]  /*91d0*/  UMOV UR4, URZ ;  /* 0x0000003f00047c82 */ /* 0x000fc80008000000 */
[----:B------:R0:W-:Y:S01]  /*91e0*/  STL [R1+0x630], R7 ;  /* 0x0006300701007387 */ /* 0x0001e20000100800 */
[----:B-1----:R-:W-:-:S03]  /*91f0*/  IADD3 R9, P0, R5, UR29, RZ ;  /* 0x0000001d05097c10 */ /* 0x002fc6000ff1e0ff */
[----:B------:R-:W-:Y:S04]  /*9200*/  STL [R1+0x118], RZ ;  /* 0x000118ff01007387 */ /* 0x000fe80000100800 */
        /* <DEDUP_REMOVED lines=224> */
[----:B-1----:R-:W-:Y:S02]  /*a010*/  IADD3.X R9, R4, UR11, RZ, P0, !PT ;  /* 0x0000000b04097c10 */ /* 0x002fe400087fe4ff */
[----:B------:R-:W-:-:S03]  /*a020*/  IADD3 R10, P0, R5, UR8, RZ ;  /* 0x00000008050a7c10 */ /* 0x000fc6000ff1e0ff */
[----:B------:R1:W-:Y:S01]  /*a030*/  STL [R1+0x798], R9 ;  /* 0x0007980901007387 */ /* 0x0003e20000100800 */
[----:B0-----:R-:W-:-:S05]  /*a040*/  IADD3.X R7, R3, UR11, RZ, P1, !PT ;  /* 0x0000000b03077c10 */ /* 0x001fca0008ffe4ff */
[----:B------:R0:W-:Y:S01]  /*a050*/  STL [R1+0x7a0], R7 ;  /* 0x0007a00701007387 */ /* 0x0001e20000100800 */
[----:B-1----:R-:W-:-:S03]  /*a060*/  IADD3 R9, P1, R6, UR8, RZ ;  /* 0x0000000806097c10 */ /* 0x002fc6000ff3e0ff */
[----:B------:R1:W-:Y:S01]  /*a070*/  STL [R1+0x7ac], R10 ;  /* 0x0007ac0a01007387 */ /* 0x0003e20000100800 */
[----:B------:R-:W-:-:S03]  /*a080*/  UIADD3 UR8, UP0, UR20, 0x2, URZ ;  /* 0x0000000214087890 */ /* 0x000fc6000ff1e03f */
[----:B------:R2:W-:Y:S01]  /*a090*/  STL [R1+0x7b4], R9 ;  /* 0x0007b40901007387 */ /* 0x0005e20000100800 */
[----:B------:R-:W-:Y:S01]  /*a0a0*/  UIADD3.X UR9, UR9, 0x40000040, URZ, UP0, !UPT ;  /* 0x4000004009097890 */ /* 0x000fe200087fe43f */
[----:B0-----:R-:W-:Y:S02]  /*a0b0*/  LOP3.LUT R7, R8, 0x70, RZ, 0xc0, !PT ;  /* 0x0000007008077812 */ /* 0x001fe400078ec0ff */
[----:B------:R-:W-:Y:S02]  /*a0c0*/  IADD3.X R8, R4, UR10, RZ, P0, !PT ;  /* 0x0000000a04087c10 */ /* 0x000fe400087fe4ff */
[----:B-1----:R-:W-:Y:S01]  /*a0d0*/  IADD3 R10, P5, R6, UR12, RZ ;  /* 0x0000000c060a7c10 */ /* 0x002fe2000ffbe0ff */
[----:B------:R-:W-:Y:S02]  /*a0e0*/  IMAD R7, R153, 0x80, R7 ;  /* 0x0000008099077824 */ /* 0x000fe400078e0207 */
[----:B------:R0:W-:Y:S01]  /*a0f0*/  STL [R1+0x7a8], R8 ;  /* 0x0007a80801007387 */ /* 0x0001e20000100800 */
[----:B--2---:R-:W-:Y:S01]  /*a100*/  IADD3.X R9, R3, UR10, RZ, P1, !PT ;  /* 0x0000000a03097c10 */ /* 0x004fe20008ffe4ff */
[----:B------:R-:W-:-:S04]  /*a110*/  UIADD3 UR10, UP1, UR43, 0x2, URZ ;  /* 0x000000022b0a7890 */ /* 0x000fc8000ff3e03f */
[----:B------:R1:W-:Y:S01]  /*a120*/  STL [R1+0x7b0], R9 ;  /* 0x0007b00901007387 */ /* 0x0003e20000100800 */
[----:B------:R-:W-:Y:S02]  /*a130*/  UIADD3.X UR11, UR4, 0x40000040, URZ, UP1, !UPT ;  /* 0x40000040040b7890 */ /* 0x000fe40008ffe43f */
[----:B------:R-:W-:Y:S01]  /*a140*/  USHF.R.S32.HI UR4, URZ, 0x1f, UR7 ;  /* 0x0000001f3f047899 */ /* 0x000fe20008011407 */
[----:B0-----:R-:W-:-:S05]  /*a150*/  SHF.R.S32.HI R8, RZ, 0x7, R152 ;  /* 0x00000007ff087819 */ /* 0x001fca0000011498 */
[----:B------:R0:W-:Y:S01]  /*a160*/  STL [R1+0xd28], R8 ;  /* 0x000d280801007387 */ /* 0x0001e20000100800 */
[----:B-1----:R-:W-:-:S03]  /*a170*/  IADD3 R9, P2, R5, UR5, RZ ;  /* 0x0000000505097c10 */ /* 0x002fc6000ff5e0ff */
[----:B------:R-:W-:Y:S04]  /*a180*/  STL [R1+0xc2c], R7 ;  /* 0x000c2c0701007387 */ /* 0x000fe80000100800 */
[----:B------:R1:W-:Y:S01]  /*a190*/  STL [R1+0x7bc], R9 ;  /* 0x0007bc0901007387 */ /* 0x0003e20000100800 */
[----:B0-----:R-:W-:Y:S01]  /*a1a0*/  IADD3 R8, P3, R6, UR5, RZ ;  /* 0x0000000506087c10 */ /* 0x001fe2000ff7e0ff */
[----:B------:R-:W-:-:S04]  /*a1b0*/  USHF.R.S32.HI UR5, URZ, 0x1f, UR6 ;  /* 0x0000001f3f057899 */ /* 0x000fc80008011406 */
[----:B------:R0:W-:Y:S01]  /*a1c0*/  STL [R1+0x7c4], R8 ;  /* 0x0007c40801007387 */ /* 0x0001e20000100800 */
[----:B-1----:R-:W-:-:S05]  /*a1d0*/  IADD3 R9, P0, R5, UR61, RZ ;  /* 0x0000003d05097c10 */ /* 0x002fca000ff1e0ff */
[----:B------:R1:W-:Y:S01]  /*a1e0*/  STL [R1+0x7cc], R9 ;  /* 0x0007cc0901007387 */ /* 0x0003e20000100800 */
[----:B0-----:R-:W-:-:S05]  /*a1f0*/  IADD3 R8, P1, R6, UR61, RZ ;  /* 0x0000003d06087c10 */ /* 0x001fca000ff3e0ff */
[----:B------:R0:W-:Y:S01]  /*a200*/  STL [R1+0x7d4], R8 ;  /* 0x0007d40801007387 */ /* 0x0001e20000100800 */
[----:B-1----:R-:W-:-:S05]  /*a210*/  IADD3 R9, P4, R5, UR12, RZ ;  /* 0x0000000c05097c10 */ /* 0x002fca000ff9e0ff */
[----:B------:R1:W-:Y:S01]  /*a220*/  STL [R1+0x7dc], R9 ;  /* 0x0007dc0901007387 */ /* 0x0003e20000100800 */
[----:B0-----:R-:W-:-:S03]  /*a230*/  IADD3.X R8, R4, UR13, RZ, P2, !PT ;  /* 0x0000000d04087c10 */ /* 0x001fc600097fe4ff */
[----:B------:R0:W-:Y:S04]  /*a240*/  STL [R1+0x7e4], R10 ;  /* 0x0007e40a01007387 */ /* 0x0001e80000100800 */
[----:B------:R2:W-:Y:S01]  /*a250*/  STL [R1+0x7b8], R8 ;  /* 0x0007b80801007387 */ /* 0x0005e20000100800 */
[----:B-1----:R-:W-:Y:S01]  /*a260*/  IADD3.X R9, R3, UR13, RZ, P3, !PT ;  /* 0x0000000d03097c10 */ /* 0x002fe20009ffe4ff */
[----:B------:R-:W-:Y:S01]  /*a270*/  UIADD3.64 UR12, UR8, 0x2, URZ ;  /* 0x00000002080c7897 */ /* 0x000fe2000fffe03f */
[----:B0-----:R-:W-:-:S03]  /*a280*/  IADD3 R10, P3, R6, UR16, RZ ;  /* 0x00000010060a7c10 */ /* 0x001fc6000ff7e0ff */
[----:B------:R0:W-:Y:S01]  /*a290*/  STL [R1+0x7c0], R9 ;  /* 0x0007c00901007387 */ /* 0x0001e20000100800 */
[----:B--2---:R-:W-:-:S05]  /*a2a0*/  IADD3 R8, P2, R5, UR16, RZ ;  /* 0x0000001005087c10 */ /* 0x004fca000ff5e0ff */
        /* <DEDUP_REMOVED lines=17> */
[----:B--2---:R-:W-:Y:S02]  /*a3c0*/  IADD3 R8, P4, R5, UR54, RZ ;  /* 0x0000003605087c10 */ /* 0x004fe4000ff9e0ff */
[----:B------:R-:W-:-:S03]  /*a3d0*/  ULDC UR61, c[0x0][0x238] ;  /* 0x00008e00003d7ab9 */ /* 0x000fc60000000800 */
        /* <DEDUP_REMOVED lines=14> */
[----:B------:R-:W-:Y:S02]  /*a4c0*/  UIADD3.64 UR52, UR8, 0x202, URZ ;  /* 0x0000020208347897 */ /* 0x000fe4000fffe03f */
[----:B------:R-:W-:Y:S01]  /*a4d0*/  UIADD3.64 UR52, UR8, 0x604, URZ ;  /* 0x0000060408347897 */ /* 0x000fe2000fffe03f */
[----:B0-----:R-:W-:Y:S01]  /*a4e0*/  IADD3 R10, P1, R6, UR50, RZ ;  /* 0x00000032060a7c10 */ /* 0x001fe2000ff3e0ff */
        /* <DEDUP_REMOVED lines=78> */
[----:B-1----:R-:W-:Y:S02]  /*a9d0*/  IADD3.X R8, R3, UR47, RZ, P1, !PT ;  /* 0x0000002f03087c10 */ /* 0x002fe40008ffe4ff */
        /* <DEDUP_REMOVED lines=18> */
[----:B0-----:R-:W-:-:S03]  /*ab00*/  LOP3.LUT R10, R7, 0x20, RZ, 0x3c, !PT ;  /* 0x00000020070a7812 */ /* 0x001fc600078e3cff */
[----:B------:R0:W-:Y:S01]  /*ab10*/  STL [R1+0x8b0], R8 ;  /* 0x0008b00801007387 */ /* 0x0001e20000100800 */
[----:B--2---:R-:W-:-:S05]  /*ab20*/  LOP3.LUT R9, R7, 0x10, RZ, 0x3c, !PT ;  /* 0x0000001007097812 */ /* 0x004fca00078e3cff */
[----:B------:R1:W-:Y:S01]  /*ab30*/  STL [R1+0xc48], R9 ;  /* 0x000c480901007387 */ /* 0x0003e20000100800 */
[----:B0-----:R-:W-:-:S03]  /*ab40*/  LOP3.LUT R8, R7, 0x30, RZ, 0x3c, !PT ;  /* 0x0000003007087812 */ /* 0x001fc600078e3cff */
[----:B------:R0:W-:Y:S04]  /*ab50*/  STL [R1+0xc44], R10 ;  /* 0x000c440a01007387 */ /* 0x0001e80000100800 */
[----:B------:R2:W-:Y:S01]  /*ab60*/  STL [R1+0xc40], R8 ;  /* 0x000c400801007387 */ /* 0x0005e20000100800 */
[C---:B-1----:R-:W-:Y:S02]  /*ab70*/  LOP3.LUT R9, R7.reuse, 0x40, RZ, 0x3c, !PT ;  /* 0x0000004007097812 */ /* 0x042fe400078e3cff */
[----:B0-----:R-:W-:-:S03]  /*ab80*/  LOP3.LUT R10, R7, 0x50, RZ, 0x3c, !PT ;  /* 0x00000050070a7812 */ /* 0x001fc600078e3cff */
[----:B------:R0:W-:Y:S01]  /*ab90*/  STL [R1+0xc3c], R9 ;  /* 0x000c3c0901007387 */ /* 0x0001e20000100800 */
[----:B--2---:R-:W-:-:S03]  /*aba0*/  LOP3.LUT R8, R7, 0x60, RZ, 0x3c, !PT ;  /* 0x0000006007087812 */ /* 0x004fc600078e3cff */
[----:B------:R-:W-:Y:S04]  /*abb0*/  STL [R1+0xc38], R10 ;  /* 0x000c380a01007387 */ /* 0x000fe80000100800 */
[----:B------:R1:W-:Y:S01]  /*abc0*/  STL [R1+0xc34], R8 ;  /* 0x000c340801007387 */ /* 0x0003e20000100800 */
[----:B0-----:R-:W-:Y:S02]  /*abd0*/  LOP3.LUT R9, R7, 0x70, RZ, 0x3c, !PT ;  /* 0x0000007007097812 */ /* 0x001fe400078e3cff */
[----:B------:R-:W-:-:S03]  /*abe0*/  IADD3 R7, P6, R5, UR22, RZ ;  /* 0x0000001605077c10 */ /* 0x000fc6000ffde0ff */
[----:B------:R0:W-:Y:S01]  /*abf0*/  STL [R1+0xc30], R9 ;  /* 0x000c300901007387 */ /* 0x0001e20000100800 */
[----:B-1----:R-:W-:-:S03]  /*ac00*/  IADD3 R8, P3, R6, UR22, RZ ;  /* 0x0000001606087c10 */ /* 0x002fc6000ff7e0ff */
[----:B------:R1:W-:Y:S01]  /*ac10*/  STL [R1+0x8dc], R7 ;  /* 0x0008dc0701007387 */ /* 0x0003e20000100800 */
[----:B------:R-:W-:-:S03]  /*ac20*/  UMOV UR22, UR43 ;  /* 0x0000002b00167c82 */ /* 0x000fc60008000000 */
[----:B------:R2:W-:Y:S01]  /*ac30*/  STL [R1+0x8e4], R8 ;  /* 0x0008e40801007387 */ /* 0x0005e20000100800 */
[----:B0-----:R-:W-:Y:S02]  /*ac40*/  IADD3 R9, P2, R5, UR23, RZ ;  /* 0x0000001705097c10 */ /* 0x001fe4000ff5e0ff */
[----:B-1----:R-:W-:-:S03]  /*ac50*/  IADD3.X R7, R4, UR31, RZ, P1, !PT ;  /* 0x0000001f04077c10 */ /* 0x002fc60008ffe4ff */
[----:B------:R0:W-:Y:S01]  /*ac60*/  STL [R1+0x8ec], R9 ;  /* 0x0008ec0901007387 */ /* 0x0001e20000100800 */
[----:B--2---:R-:W-:-:S03]  /*ac70*/  IADD3 R8, P1, R6, UR23, RZ ;  /* 0x0000001706087c10 */ /* 0x004fc6000ff3e0ff */
[----:B------:R1:W-:Y:S01]  /*ac80*/  STL [R1+0x8b8], R7 ;  /* 0x0008b80701007387 */ /* 0x0003e20000100800 */
[----:B------:R-:W-:-:S03]  /*ac90*/  UMOV UR23, 0x40000040 ;  /* 0x4000004000177882 */ /* 0x000fc60000000000 */
[----:B------:R2:W-:Y:S01]  /*aca0*/  STL [R1+0x8f4], R8 ;  /* 0x0008f40801007387 */ /* 0x0005e20000100800 */
[----:B0-----:R-:W-:Y:S02]  /*acb0*/  IADD3.X R9, R3, UR31, RZ, P0, !PT ;  /* 0x0000001f03097c10 */ /* 0x001fe400087fe4ff */
[----:B-1----:R-:W-:-:S03]  /*acc0*/  IADD3 R7, P0, R5, UR26, RZ ;  /* 0x0000001a05077c10 */ /* 0x002fc6000ff1e0ff */
[----:B------:R0:W-:Y:S01]  /*acd0*/  STL [R1+0x8c0], R9 ;  /* 0x0008c00901007387 */ /* 0x0001e20000100800 */
[----:B--2---:R-:W-:-:S03]  /*ace0*/  IADD3.X R8, R4, UR34, RZ, P5, !PT ;  /* 0x0000002204087c10 */ /* 0x004fc6000affe4ff */
[----:B------:R1:W-:Y:S04]  /*acf0*/  STL [R1+0x8fc], R7 ;  /* 0x0008fc0701007387 */ /* 0x0003e80000100800 */
[----:B------:R2:W-:Y:S01]  /*ad00*/  STL [R1+0x8c8], R8 ;  /* 0x0008c80801007387 */ /* 0x0005e20000100800 */
[----:B0-----:R-:W-:Y:S02]  /*ad10*/  IADD3 R9, P5, R6, UR26, RZ ;  /* 0x0000001a06097c10 */ /* 0x001fe4000ffbe0ff */
[----:B-1----:R-:W-:-:S03]  /*ad20*/  IADD3.X R7, R3, UR34, RZ, P4, !PT ;  /* 0x0000002203077c10 */ /* 0x002fc6000a7fe4ff */
[----:B------:R-:W-:Y:S01]  /*ad30*/  STL [R1+0x904], R9 ;  /* 0x0009040901007387 */ /* 0x000fe20000100800 */
[----:B--2---:R-:W-:-:S03]  /*ad40*/  IADD3 R8, P4, R5, UR27, RZ ;  /* 0x0000001b05087c10 */ /* 0x004fc6000ff9e0ff */
[----:B------:R0:W-:Y:S04]  /*ad50*/  STL [R1+0x8d0], R7 ;  /* 0x0008d00701007387 */ /* 0x0001e80000100800 */
[----:B------:R1:W-:Y:S01]  /*ad60*/  STL [R1+0x90c], R8 ;  /* 0x00090c0801007387 */ /* 0x0003e20000100800 */
[----:B0-----:R-:W-:Y:S02]  /*ad70*/  IADD3.X R7, R4, UR35, RZ, P6, !PT ;  /* 0x0000002304077c10 */ /* 0x001fe4000b7fe4ff */
[----:B------:R-:W-:Y:S02]  /*ad80*/  IADD3 R9, P6, R6, UR27, RZ ;  /* 0x0000001b06097c10 */ /* 0x000fe4000ffde0ff */
[----:B-1----:R-:W-:Y:S01]  /*ad90*/  IADD3.X R8, R3, UR35, RZ, P3, !PT ;  /* 0x0000002303087c10 */ /* 0x002fe20009ffe4ff */
[----:B------:R0:W-:Y:S04]  /*ada0*/  STL [R1+0x8d8], R7 ;  /* 0x0008d80701007387 */ /* 0x0001e80000100800 */
[----:B------:R1:W-:Y:S04]  /*adb0*/  STL [R1+0x914], R9 ;  /* 0x0009140901007387 */ /* 0x0003e80000100800 */
[----:B------:R2:W-:Y:S01]  /*adc0*/  STL [R1+0x8e0], R8 ;  /* 0x0008e00801007387 */ /* 0x0005e20000100800 */
[----:B0-----:R-:W-:-:S02]  /*add0*/  IADD3 R7, P3, R5, UR61, RZ ;  /* 0x0000003d05077c10 */ /* 0x001fc4000ff7e0ff */
[----:B-1----:R-:W-:-:S03]  /*ade0*/  IADD3.X R9, R4, UR38, RZ, P2, !PT ;  /* 0x0000002604097c10 */ /* 0x002fc600097fe4ff */
[----:B------:R0:W-:Y:S01]  /*adf0*/  STL [R1+0x91c], R7 ;  /* 0x00091c0701007387 */ /* 0x0001e20000100800 */
[----:B--2---:R-:W-:-:S03]  /*ae00*/  IADD3 R8, P2, R6, UR21, RZ ;  /* 0x0000001506087c10 */ /* 0x004fc6000ff5e0ff */
[----:B------:R1:W-:Y:S04]  /*ae10*/  STL [R1+0x8e8], R9 ;  /* 0x0008e80901007387 */ /* 0x0003e80000100800 */
[----:B------:R2:W-:Y:S01]  /*ae20*/  STL [R1+0x924], R8 ;  /* 0x0009240801007387 */ /* 0x0005e20000100800 */
[----:B0-----:R-:W-:Y:S02]  /*ae30*/  IADD3.X R7, R3, UR38, RZ, P1, !PT ;  /* 0x0000002603077c10 */ /* 0x001fe40008ffe4ff */
[----:B-1----:R-:W-:-:S03]  /*ae40*/  IADD3.X R9, R4, UR39, RZ, P0, !PT ;  /* 0x0000002704097c10 */ /* 0x002fc600087fe4ff */
[----:B------:R0:W-:Y:S01]  /*ae50*/  STL [R1+0x8f0], R7 ;  /* 0x0008f00701007387 */ /* 0x0001e20000100800 */
[----:B--2---:R-:W-:-:S03]  /*ae60*/  IADD3.X R8, R3, UR39, RZ, P5, !PT ;  /* 0x0000002703087c10 */ /* 0x004fc6000affe4ff */
        /* <DEDUP_REMOVED lines=8> */
[----:B0-----:R-:W-:-:S05]  /*aef0*/  IADD3.X R7, R3, UR30, RZ, P2, !PT ;  /* 0x0000001e03077c10 */ /* 0x001fca00097fe4ff */
[----:B------:R1:W-:Y:S02]  /*af00*/  STL [R1+0x920], R7 ;  /* 0x0009200701007387 */ /* 0x0003e40000100800 */
.L_x_2:
[----:B-1----:R-:W2:Y:S04]  /*af10*/  LDL R7, [R1+0x118] ;  /* 0x0001180001077983 */ /* 0x002ea80000100800 */
[----:B------:R-:W-:Y:S04]  /*af20*/  STL [R1+0x10a0], R223 ;  /* 0x0010a0df01007387 */ /* 0x000fe80000100800 */
        /* <DEDUP_REMOVED lines=133> */
[----:B------:R-:W-:Y:S01]  /*b780*/  STL [R1+0xe94], R225 ;  /* 0x000e94e101007387 */ /* 0x000fe20000100800 */
[----:B------:R-:W-:-:S03]  /*b790*/  MOV R9, UR49 ;  /* 0x0000003100097c02 */ /* 0x000fc60008000f00 */
[----:B------:R-:W-:Y:S01]  /*b7a0*/  STL [R1+0xe90], R220 ;  /* 0x000e90dc01007387 */ /* 0x000fe20000100800 */
[----:B------:R-:W-:-:S03]  /*b7b0*/  MOV R8, UR48 ;  /* 0x0000003000087c02 */ /* 0x000fc60008000f00 */
[----:B------:R-:W-:Y:S01]  /*b7c0*/  STL [R1+0xe8c], R215 ;  /* 0x000e8cd701007387 */ /* 0x000fe20000100800 */
[----:B------:R-:W-:-:S03]  /*b7d0*/  MOV R14, UR53 ;  /* 0x00000035000e7c02 */ /* 0x000fc60008000f00 */
[----:B------:R-:W-:Y:S04]  /*b7e0*/  STL [R1+0xe88], R224 ;  /* 0x000e88e001007387 */ /* 0x000fe80000100800 */
[----:B------:R-:W-:Y:S04]  /*b7f0*/  STL [R1+0xe84], R219 ;  /* 0x000e84db01007387 */ /* 0x000fe80000100800 */
[----:B------:R-:W-:Y:S04]  /*b800*/  STL [R1+0xe80], R214 ;  /* 0x000e80d601007387 */ /* 0x000fe80000100800 */
[----:B-----5:R-:W-:Y:S04]  /*b810*/  STL [R1+0xd54], R2 ;  /* 0x000d540201007387 */ /* 0x020fe80000100800 */
[----:B------:R0:W-:Y:S04]  /*b820*/  STL [R1+0xd50], R0 ;  /* 0x000d500001007387 */ /* 0x0001e80000100800 */
[----:B0-----:R-:W3:Y:S04]  /*b830*/  LDL.LU R0, [R1+0x238] ;  /* 0x0002380001007983 */ /* 0x001ee80000300800 */
[----:B------:R0:W-:Y:S04]  /*b840*/  STL [R1+0xc68], R9 ;  /* 0x000c680901007387 */ /* 0x0001e80000100800 */
[----:B------:R1:W-:Y:S04]  /*b850*/  STL [R1+0xc64], R8 ;  /* 0x000c640801007387 */ /* 0x0003e80000100800 */
[----:B------:R4:W-:Y:S01]  /*b860*/  STL [R1+0xc60], R14 ;  /* 0x000c600e01007387 */ /* 0x0009e20000100800 */
[----:B0-----:R-:W-:-:S02]  /*b870*/  MOV R9, UR52 ;  /* 0x0000003400097c02 */ /* 0x001fc40008000f00 */
[----:B-1----:R-:W-:-:S03]  /*b880*/  MOV R8, UR7 ;  /* 0x0000000700087c02 */ /* 0x002fc60008000f00 */
[----:B------:R0:W-:Y:S01]  /*b890*/  STL [R1+0xc5c], R9 ;  /* 0x000c5c0901007387 */ /* 0x0001e20000100800 */
[----:B----4-:R-:W-:-:S03]  /*b8a0*/  MOV R14, UR6 ;  /* 0x00000006000e7c02 */ /* 0x010fc60008000f00 */
[----:B------:R1:W-:Y:S04]  /*b8b0*/  STL [R1+0xc58], R8 ;  /* 0x000c580801007387 */ /* 0x0003e80000100800 */
[----:B------:R4:W-:Y:S01]  /*b8c0*/  STL [R1+0xc54], R14 ;  /* 0x000c540e01007387 */ /* 0x0009e20000100800 */
[----:B0-----:R-:W-:Y:S02]  /*b8d0*/  MOV R9, UR5 ;  /* 0x0000000500097c02 */ /* 0x001fe40008000f00 */
[----:B-1----:R-:W-:-:S03]  /*b8e0*/  MOV R8, UR4 ;  /* 0x0000000400087c02 */ /* 0x002fc60008000f00 */
[----:B------:R-:W-:Y:S01]  /*b8f0*/  STL [R1+0xc50], R9 ;  /* 0x000c500901007387 */ /* 0x000fe20000100800 */
[----:B----4-:R-:W2:Y:S03]  /*b900*/  LDC R14, c[0x0][0x230] ;  /* 0x00008c00ff0e7b82 */ /* 0x010ea60000000800 */
[----:B------:R0:W-:Y:S01]  /*b910*/  STL [R1+0xc4c], R8 ;  /* 0x000c4c0801007387 */ /* 0x0001e20000100800 */
[----:B------:R-:W-:-:S03]  /*b920*/  PRMT R197, RZ, 0x7610, R197 ;  /* 0x00007610ffc57816 */ /* 0x000fc600000000c5 */
[----:B------:R-:W4:Y:S04]  /*b930*/  LDL R21, [R1+0x918] ;  /* 0x0009180001157983 */ /* 0x000f280000100800 */
[----:B------:R-:W3:Y:S01]  /*b940*/  LDL R20, [R1+0x91c] ;  /* 0x00091c0001147983 */ /* 0x000ee20000100800 */
[----:B--2---:R-:W-:-:S05]  /*b950*/  IMAD R14, R7, -0x80, R14 ;  /* 0xffffff80070e7824 */ /* 0x004fca00078e020e */
[----:B------:R-:W-:Y:S01]  /*b960*/  ISETP.GT.AND P0, PT, R14, RZ, PT ;  /* 0x000000ff0e00720c */ /* 0x000fe20003f04270 */
[----:B------:R-:W-:Y:S04]  /*b970*/  STL [R1+0xd68], R3 ;  /* 0x000d680301007387 */ /* 0x000fe80000100800 */
[----:B------:R-:W-:Y:S04]  /*b980*/  STL [R1+0xd6c], R6 ;  /* 0x000d6c0601007387 */ /* 0x000fe80000100800 */
[----:B------:R-:W-:Y:S04]  /*b990*/  STL [R1+0xd74], R5 ;  /* 0x000d740501007387 */ /* 0x000fe80000100800 */
[----:B0-----:R-:W-:-:S02]  /*b9a0*/  @P0 IMAD.MOV.U32 R8, RZ, RZ, R5 ;  /* 0x000000ffff080224 */ /* 0x001fc400078e0005 */
[----:B------:R-:W-:Y:S01]  /*b9b0*/  @P0 IMAD.MOV.U32 R9, RZ, RZ, R4 ;  /* 0x000000ffff090224 */ /* 0x000fe200078e0004 */
[----:B------:R-:W-:Y:S04]  /*b9c0*/  STL [R1+0xd70], R4 ;  /* 0x000d700401007387 */ /* 0x000fe80000100800 */
[----:B------:R0:W2:Y:S04]  /*b9d0*/  @P0 LDG.E.U8 R197, desc[UR56][R8.64] ;  /* 0x0000003808c50981 */ /* 0x0000a8000c1e1100 */
[----:B------:R-:W0:Y:S04]  /*b9e0*/  LDL R8, [R1+0x920] ;  /* 0x0009200001087983 */ /* 0x000e280000100800 */
[----:B------:R-:W0:Y:S01]  /*b9f0*/  LDL R9, [R1+0x924] ;  /* 0x0009240001097983 */ /* 0x000e220000100800 */
[----:B------:R-:W-:-:S02]  /*ba00*/  ISETP.GT.AND P1, PT, R14, 0x1, PT ;  /* 0x000000010e00780c */ /* 0x000fc40003f24270 */
[----:B------:R-:W-:Y:S02]  /*ba10*/  PRMT R203, RZ, 0x7610, R203 ;  /* 0x00007610ffcb7816 */ /* 0x000fe400000000cb */
[----:B------:R-:W-:-:S09]  /*ba20*/  PRMT R198, RZ, 0x7610, R198 ;  /* 0x00007610ffc67816 */ /* 0x000fd200000000c6 */
[----:B0-----:R-:W-:-:S04]  /*ba30*/  @P1 LOP3.LUT R9, R9, R8, RZ, 0x3c, !PT ;  /* 0x0000000809091212 */ /* 0x001fc800078e3cff */
[----:B------:R-:W-:-:S04]  /*ba40*/  @P1 LOP3.LUT R8, R9, R8, RZ, 0x3c, !PT ;  /* 0x0000000809081212 */ /* 0x000fc800078e3cff */
[----:B------:R-:W-:-:S05]  /*ba50*/  @P1 LOP3.LUT R9, R9, R8, RZ, 0x3c, !PT ;  /* 0x0000000809091212 */ /* 0x000fca00078e3cff */
[----:B------:R3:W2:Y:S02]  /*ba60*/  @P1 LDG.E.U8 R203, desc[UR56][R8.64] ;  /* 0x0000003808cb1981 */ /* 0x0006a4000c1e1100 */
[----:B---3--:R-:W-:Y:S02]  /*ba70*/  @P1 IMAD.MOV.U32 R8, RZ, RZ, R20 ;  /* 0x000000ffff081224 */ /* 0x008fe400078e0014 */
[----:B----4-:R-:W-:Y:S01]  /*ba80*/  @P1 IMAD.MOV.U32 R9, RZ, RZ, R21 ;  /* 0x000000ffff091224 */ /* 0x010fe200078e0015 */
[----:B------:R-:W-:Y:S02]  /*ba90*/  ISETP.GT.AND P2, PT, R14, 0x2, PT ;  /* 0x000000020e00780c */ /* 0x000fe40003f44270 */
[----:B------:R-:W-:Y:S02]  /*baa0*/  PRMT R161, RZ, 0x7610, R161 ;  /* 0x00007610ffa17816 */ /* 0x000fe400000000a1 */
[----:B------:R-:W-:Y:S01]  /*bab0*/  PRMT R195, RZ, 0x7610, R195 ;  /* 0x00007610ffc37816 */ /* 0x000fe200000000c3 */
[----:B------:R0:W3:Y:S01]  /*bac0*/  @P1 LDG.E.U8 R198, desc[UR56][R8.64] ;  /* 0x0000003808c61981 */ /* 0x0000e2000c1e1100 */
[----:B------:R-:W-:Y:S01]  /*bad0*/  PRMT R168, RZ, 0x7610, R168 ;  /* 0x00007610ffa87816 */ /* 0x000fe200000000a8 */
[----:B------:R-:W-:Y:S01]  /*bae0*/  @P0 IMAD.MOV.U32 R7, RZ, RZ, R3 ;  /* 0x000000ffff070224 */ /* 0x000fe200078e0003 */
[----:B------:R-:W-:Y:S01]  /*baf0*/  PRMT R202, RZ, 0x7610, R202 ;  /* 0x00007610ffca7816 */ /* 0x000fe200000000ca */
[----:B------:R-:W4:Y:S04]  /*bb00*/  LDL R21, [R1+0x8f0] ;  /* 0x0008f00001157983 */ /* 0x000f280000100800 */
[----:B------:R-:W2:Y:S04]  /*bb10*/  @P0 LDG.E.U8 R168, desc[UR56][R6.64] ;  /* 0x0000003806a80981 */ /* 0x000ea8000c1e1100 */
[----:B------:R-:W0:Y:S04]  /*bb20*/  LDL R8, [R1+0x910] ;  /* 0x0009100001087983 */ /* 0x000e280000100800 */
[----:B------:R-:W0:Y:S04]  /*bb30*/  LDL R9, [R1+0x914] ;  /* 0x0009140001097983 */ /* 0x000e280000100800 */
[----:B------:R-:W3:Y:S01]  /*bb40*/  LDL R20, [R1+0x8f4] ;  /* 0x0008f40001147983 */ /* 0x000ee20000100800 */
[----:B0-----:R-:W-:-:S04]  /*bb50*/  @P2 LOP3.LUT R9, R9, R8, RZ, 0x3c, !PT ;  /* 0x0000000809092212 */ /* 0x001fc800078e3cff */
[----:B------:R-:W-:-:S04]  /*bb60*/  @P2 LOP3.LUT R8, R9, R8, RZ, 0x3c, !PT ;  /* 0x0000000809082212 */ /* 0x000fc800078e3cff */
[----:B------:R-:W-:-:S05]  /*bb70*/  @P2 LOP3.LUT R9, R9, R8, RZ, 0x3c, !PT ;  /* 0x0000000809092212 */ /* 0x000fca00078e3cff */
[----:B------:R0:W2:Y:S04]  /*bb80*/  @P2 LDG.E.U8 R161, desc[UR56][R8.64] ;  /* 0x0000003808a12981 */ /* 0x0000a8000c1e1100 */
[----:B------:R-:W0:Y:S04]  /*bb90*/  LDL R8, [R1+0x908] ;  /* 0x0009080001087983 */ /* 0x000e280000100800 */
[----:B------:R-:W0:Y:S02]  /*bba0*/  LDL R9, [R1+0x90c] ;  /* 0x00090c0001097983 */ /* 0x000e240000100800 */
[----:B0-----:R-:W-:-:S04]  /*bbb0*/  @P2 LOP3.LUT R9, R9, R8, RZ, 0x3c, !PT ;  /* 0x0000000809092212 */ /* 0x001fc800078e3cff */
[----:B------:R-:W-:-:S04]  /*bbc0*/  @P2 LOP3.LUT R8, R9, R8, RZ, 0x3c, !PT ;  /* 0x0000000809082212 */ /* 0x000fc800078e3cff */
[----:B------:R-:W-:-:S05]  /*bbd0*/  @P2 LOP3.LUT R9, R9, R8, RZ, 0x3c, !PT ;  /* 0x0000000809092212 */ /* 0x000fca00078e3cff */
[----:B------:R0:W2:Y:S04]  /*bbe0*/  @P2 LDG.E.U8 R195, desc[UR56][R8.64] ;  /* 0x0000003808c32981 */ /* 0x0000a8000c1e1100 */
[----:B------:R-:W0:Y:S04]  /*bbf0*/  LDL R8, [R1+0x900] ;  /* 0x0009000001087983 */ /* 0x000e280000100800 */
[----:B------:R-:W0:Y:S01]  /*bc00*/  LDL R9, [R1+0x904] ;  /* 0x0009040001097983 */ /* 0x000e220000100800 */
[----:B------:R-:W-:-:S13]  /*bc10*/  ISETP.GT.AND P0, PT, R14, 0x3, PT ;  /* 0x000000030e00780c */ /* 0x000fda0003f04270 */
[----:B0-----:R-:W-:-:S04]  /*bc20*/  @P0 LOP3.LUT R9, R9, R8, RZ, 0x3c, !PT ;  /* 0x0000000809090212 */ /* 0x001fc800078e3cff */
[----:B------:R-:W-:-:S04]  /*bc30*/  @P0 LOP3.LUT R8, R9, R8, RZ, 0x3c, !PT ;  /* 0x0000000809080212 */ /* 0x000fc800078e3cff */
[----:B------:R-:W-:-:S05]  /*bc40*/  @P0 LOP3.LUT R9, R9, R8, RZ, 0x3c, !PT ;  /* 0x0000000809090212 */ /* 0x000fca00078e3cff */
[----:B------:R0:W2:Y:S04]  /*bc50*/  @P0 LDG.E.U8 R202, desc[UR56][R8.64] ;  /* 0x0000003808ca0981 */ /* 0x0000a8000c1e1100 */
[----:B------:R-:W0:Y:S04]  /*bc60*/  LDL R8, [R1+0x8f8] ;  /* 0x0008f80001087983 */ /* 0x000e280000100800 */
[----:B------:R-:W0:Y:S01]  /*bc70*/  LDL R9, [R1+0x8fc] ;  /* 0x0008fc0001097983 */ /* 0x000e220000100800 */
[----:B------:R-:W-:Y:S02]  /*bc80*/  ISETP.GT.AND P1, PT, R14, 0x4, PT ;  /* 0x000000040e00780c */ /* 0x000fe40003f24270 */
[----:B------:R-:W-:-:S02]  /*bc90*/  PRMT R196, RZ, 0x7610, R196 ;  /* 0x00007610ffc47816 */ /* 0x000fc400000000c4 */
[----:B------:R-:W-:Y:S02]  /*bca0*/  PRMT R163, RZ, 0x7610, R163 ;  /* 0x00007610ffa37816 */ /* 0x000fe400000000a3 */
[----:B0-----:R-:W-:-:S04]  /*bcb0*/  @P0 LOP3.LUT R9, R9, R8, RZ, 0x3c, !PT ;  /* 0x0000000809090212 */ /* 0x001fc800078e3cff */
[----:B------:R-:W-:-:S04]  /*bcc0*/  @P0 LOP3.LUT R8, R9, R8, RZ, 0x3c, !PT ;  /* 0x0000000809080212 */ /* 0x000fc800078e3cff */
[----:B------:R-:W-:-:S05]  /*bcd0*/  @P0 LOP3.LUT R9, R9, R8, RZ, 0x3c, !PT ;  /* 0x0000000809090212 */ /* 0x000fca00078e3cff */
[----:B------:R3:W2:Y:S02]  /*bce0*/  @P0 LDG.E.U8 R196, desc[UR56][R8.64] ;  /* 0x0000003808c40981 */ /* 0x0006a4000c1e1100 */
[----:B---3--:R-:W-:Y:S02]  /*bcf0*/  @P1 IMAD.MOV.U32 R8, RZ, RZ, R20 ;  /* 0x000000ffff081224 */ /* 0x008fe400078e0014 */
[----:B----4-:R-:W-:Y:S01]  /*bd00*/  @P1 IMAD.MOV.U32 R9, RZ, RZ, R21 ;  /* 0x000000ffff091224 */ /* 0x010fe200078e0015 */
[----:B------:R-:W-:Y:S01]  /*bd10*/  PRMT R193, RZ, 0x7610, R193 ;  /* 0x00007610ffc17816 */ /* 0x000fe200000000c1 */
[----:B------:R-:W3:Y:S04]  /*bd20*/  LDL R21, [R1+0x8c8] ;  /* 0x0008c80001157983 */ /* 0x000ee80000100800 */
[----:B------:R0:W4:Y:S01]  /*bd30*/  @P1 LDG.E.U8 R163, desc[UR56][R8.64] ;  /* 0x0000003808a31981 */ /* 0x000122000c1e1100 */
[----:B------:R-:W-:-:S02]  /*bd40*/  ISETP.GT.AND P2, PT, R14, 0x5, PT ;  /* 0x000000050e00780c */ /* 0x000fc40003f44270 */
[----:B------:R-:W-:Y:S01]  /*bd50*/  PRMT R201, RZ, 0x7610, R201 ;  /* 0x00007610ffc97816 */ /* 0x000fe200000000c9 */
[----:B------:R-:W2:Y:S04]  /*bd60*/  LDL R20, [R1+0x8cc] ;  /* 0x0008cc0001147983 */ /* 0x000ea80000100800 */
[----:B------:R-:W0:Y:S04]  /*bd70*/  LDL R8, [R1+0x8e8] ;  /* 0x0008e80001087983 */ /* 0x000e280000100800 */
[----:B------:R-:W0:Y:S02]  /*bd80*/  LDL R9, [R1+0x8ec] ;  /* 0x0008ec0001097983 */ /* 0x000e240000100800 */
[----:B0-----:R-:W-:-:S04]  /*bd90*/  @P1 LOP3.LUT R9, R9, R8, RZ, 0x3c, !PT ;  /* 0x0000000809091212 */ /* 0x001fc800078e3cff */
[----:B------:R-:W-:-:S04]  /*bda0*/  @P1 LOP3.LUT R8, R9, R8, RZ, 0x3c, !PT ;  /* 0x0000000809081212 */ /* 0x000fc800078e3cff */
[----:B------:R-:W-:-:S05]  /*bdb0*/  @P1 LOP3.LUT R9, R9, R8, RZ, 0x3c, !PT ;  /* 0x0000000809091212 */ /* 0x000fca00078e3cff */
[----:B------:R0:W4:Y:S04]  /*bdc0*/  @P1 LDG.E.U8 R193, desc[UR56][R8.64] ;  /* 0x0000003808c11981 */ /* 0x000128000c1e1100 */
[----:B------:R-:W0:Y:S04]  /*bdd0*/  LDL R8, [R1+0x8e0] ;  /* 0x0008e00001087983 */ /* 0x000e280000100800 */
[----:B------:R-:W0:Y:S02]  /*bde0*/  LDL R9, [R1+0x8e4] ;  /* 0x0008e40001097983 */ /* 0x000e240000100800 */
[----:B0-----:R-:W-:-:S04]  /*bdf0*/  @P2 LOP3.LUT R9, R9, R8, RZ, 0x3c, !PT ;  /* 0x0000000809092212 */ /* 0x001fc800078e3cff */
[----:B------:R-:W-:-:S04]  /*be00*/  @P2 LOP3.LUT R8, R9, R8, RZ, 0x3c, !PT ;  /* 0x0000000809082212 */ /* 0x000fc800078e3cff */
[----:B------:R-:W-:-:S05]  /*be10*/  @P2 LOP3.LUT R9, R9, R8, RZ, 0x3c, !PT ;  /* 0x0000000809092212 */ /* 0x000fca00078e3cff */
[----:B------:R0:W4:Y:S04]  /*be20*/  @P2 LDG.E.U8 R201, desc[UR56][R8.64] ;  /* 0x0000003808c92981 */ /* 0x000128000c1e1100 */
[----:B------:R-:W0:Y:S04]  /*be30*/  LDL R8, [R1+0x8d8] ;  /* 0x0008d80001087983 */ /* 0x000e280000100800 */
[----:B------:R-:W0:Y:S01]  /*be40*/  LDL R9, [R1+0x8dc] ;  /* 0x0008dc0001097983 */ /* 0x000e220000100800 */
[----:B------:R-:W-:Y:S02]  /*be50*/  PRMT R194, RZ, 0x7610, R194 ;  /* 0x00007610ffc27816 */ /* 0x000fe400000000c2 */
[----:B0-----:R-:W-:-:S04]  /*be60*/  @P2 LOP3.LUT R9, R9, R8, RZ, 0x3c, !PT ;  /* 0x0000000809092212 */ /* 0x001fc800078e3cff */
[----:B------:R-:W-:-:S04]  /*be70*/  @P2 LOP3.LUT R8, R9, R8, RZ, 0x3c, !PT ;  /* 0x0000000809082212 */ /* 0x000fc800078e3cff */
[----:B------:R-:W-:-:S05]  /*be80*/  @P2 LOP3.LUT R9, R9, R8, RZ, 0x3c, !PT ;  /* 0x0000000809092212 */ /* 0x000fca00078e3cff */
[----:B------:R0:W4:Y:S04]  /*be90*/  @P2 LDG.E.U8 R194, desc[UR56][R8.64] ;  /* 0x0000003808c22981 */ /* 0x000128000c1e1100 */
[----:B------:R-:W0:Y:S04]  /*bea0*/  LDL R8, [R1+0x8d0] ;  /* 0x0008d00001087983 */ /* 0x000e280000100800 */
[----:B------:R-:W0:Y:S01]  /*beb0*/  LDL R9, [R1+0x8d4] ;  /* 0x0008d40001097983 */ /* 0x000e220000100800 */
[----:B------:R-:W-:Y:S02]  /*bec0*/  ISETP.GT.AND P0, PT, R14, 0x6, PT ;  /* 0x000000060e00780c */ /* 0x000fe40003f04270 */
[----:B------:R-:W-:-:S02]  /*bed0*/  PRMT R162, RZ, 0x7610, R162 ;  /* 0x00007610ffa27816 */ /* 0x000fc400000000a2 */
[----:B------:R-:W-:-:S09]  /*bee0*/  PRMT R191, RZ, 0x7610, R191 ;  /* 0x00007610ffbf7816 */ /* 0x000fd200000000bf */
[----:B0-----:R-:W-:-:S04]  /*bef0*/  @P0 LOP3.LUT R9, R9, R8, RZ, 0x3c, !PT ;  /* 0x0000000809090212 */ /* 0x001fc800078e3cff */
[----:B------:R-:W-:-:S04]  /*bf00*/  @P0 LOP3.LUT R8, R9, R8, RZ, 0x3c, !PT ;  /* 0x0000000809080212 */ /* 0x000fc800078e3cff */
[----:B------:R-:W-:-:S05]  /*bf10*/  @P0 LOP3.LUT R9, R9, R8, RZ, 0x3c, !PT ;  /* 0x0000000809090212 */ /* 0x000fca00078e3cff */
[----:B------:R2:W4:Y:S02]  /*bf20*/  @P0 LDG.E.U8 R162, desc[UR56][R8.64] ;  /* 0x0000003808a20981 */ /* 0x000524000c1e1100 */
[----:B--2---:R-:W-:Y:S02]  /*bf30*/  @P0 IMAD.MOV.U32 R8, RZ, RZ, R20 ;  /* 0x000000ffff080224 */ /* 0x004fe400078e0014 */
[----:B---3--:R-:W-:Y:S01]  /*bf40*/  @P0 IMAD.MOV.U32 R9, RZ, RZ, R21 ;  /* 0x000000ffff090224 */ /* 0x008fe200078e0015 */
[----:B------:R-:W-:Y:S01]  /*bf50*/  ISETP.GT.AND P1, PT, R14, 0x7, PT ;  /* 0x000000070e00780c */ /* 0x000fe20003f24270 */
[----:B------:R-:W2:Y:S04]  /*bf60*/  LDL R21, [R1+0x8a0] ;  /* 0x0008a00001157983 */ /* 0x000ea80000100800 */
[----:B------:R0:W3:Y:S01]  /*bf70*/  @P0 LDG.E.U8 R191, desc[UR56][R8.64] ;  /* 0x0000003808bf0981 */ /* 0x0000e2000c1e1100 */
[----:B------:R-:W-:-:S02]  /*bf80*/  PRMT R200, RZ, 0x7610, R200 ;  /* 0x00007610ffc87816 */ /* 0x000fc400000000c8 */
[----:B------:R-:W-:Y:S01]  /*bf90*/  PRMT R192, RZ, 0x7610, R192 ;  /* 0x00007610ffc07816 */ /* 0x000fe200000000c0 */
[----:B------:R-:W4:Y:S04]  /*bfa0*/  LDL R20, [R1+0x8a4] ;  /* 0x0008a40001147983 */ /* 0x000f280000100800 */
[----:B------:R-:W0:Y:S04]  /*bfb0*/  LDL R8, [R1+0x8c0] ;  /* 0x0008c00001087983 */ /* 0x000e280000100800 */
[----:B------:R-:W0:Y:S02]  /*bfc0*/  LDL R9, [R1+0x8c4] ;  /* 0x0008c40001097983 */ /* 0x000e240000100800 */
[----:B0-----:R-:W-:-:S04]  /*bfd0*/  @P1 LOP3.LUT R9, R9, R8, RZ, 0x3c, !PT ;  /* 0x0000000809091212 */ /* 0x001fc800078e3cff */
[----:B------:R-:W-:-:S04]  /*bfe0*/  @P1 LOP3.LUT R8, R9, R8, RZ, 0x3c, !PT ;  /* 0x0000000809081212 */ /* 0x000fc800078e3cff */
[----:B------:R-:W-:-:S05]  /*bff0*/  @P1 LOP3.LUT R9, R9, R8, RZ, 0x3c, !PT ;  /* 0x0000000809091212 */ /* 0x000fca00078e3cff */
[----:B------:R0:W3:Y:S04]  /*c000*/  @P1 LDG.E.U8 R200, desc[UR56][R8.64] ;  /* 0x0000003808c81981 */ /* 0x0000e8000c1e1100 */
[----:B------:R-:W0:Y:S04]  /*c010*/  LDL R8, [R1+0x8b8] ;  /* 0x0008b80001087983 */ /* 0x000e280000100800 */
[----:B------:R-:W0:Y:S02]  /*c020*/  LDL R9, [R1+0x8bc] ;  /* 0x0008bc0001097983 */ /* 0x000e240000100800 */
[----:B0-----:R-:W-:-:S04]  /*c030*/  @P1 LOP3.LUT R9, R9, R8, RZ, 0x3c, !PT ;  /* 0x0000000809091212 */ /* 0x001fc800078e3cff */
[----:B------:R-:W-:-:S04]  /*c040*/  @P1 LOP3.LUT R8, R9, R8, RZ, 0x3c, !PT ;  /* 0x0000000809081212 */ /* 0x000fc800078e3cff */
[----:B------:R-:W-:-:S05]  /*c050*/  @P1 LOP3.LUT R9, R9, R8, RZ, 0x3c, !PT ;  /* 0x0000000809091212 */ /* 0x000fca00078e3cff */
[----:B------:R0:W3:Y:S04]  /*c060*/  @P1 LDG.E.U8 R192, desc[UR56][R8.64] ;  /* 0x0000003808c01981 */ /* 0x0000e8000c1e1100 */
[----:B------:R-:W0:Y:S04]  /*c070*/  LDL R8, [R1+0x8b0] ;  /* 0x0008b00001087983 */ /* 0x000e280000100800 */
[----:B------:R-:W0:Y:S01]  /*c080*/  LDL R9, [R1+0x8b4] ;  /* 0x0008b40001097983 */ /* 0x000e220000100800 */
[----:B------:R-:W-:Y:S02]  /*c090*/  ISETP.GT.AND P2, PT, R14, 0x8, PT ;  /* 0x000000080e00780c */ /* 0x000fe40003f44270 */
[----:B------:R-:W-:-:S11]  /*c0a0*/  PRMT R199, RZ, 0x7610, R199 ;  /* 0x00007610ffc77816 */ /* 0x000fd600000000c7 */
[----:B0-----:R-:W-:-:S04]  /*c0b0*/  @P2 LOP3.LUT R9, R9, R8, RZ, 0x3c, !PT ;  /* 0x0000000809092212 */ /* 0x001fc800078e3cff */
[----:B------:R-:W-:-:S04]  /*c0c0*/  @P2 LOP3.LUT R8, R9, R8, RZ, 0x3c, !PT ;  /* 0x0000000809082212 */ /* 0x000fc800078e3cff */
[----:B------:R-:W-:-:S05]  /*c0d0*/  @P2 LOP3.LUT R9, R9, R8, RZ, 0x3c, !PT ;  /* 0x0000000809092212 */ /* 0x000fca00078e3cff */
[----:B------:R0:W3:Y:S04]  /*c0e0*/  @P2 LDG.E.U8 R199, desc[UR56][R8.64] ;  /* 0x0000003808c72981 */ /* 0x0000e8000c1e1100 */
        /* <DEDUP_REMOVED lines=8> */
[----:B------:R4:W3:Y:S02]  /*c170*/  @P2 LDG.E.U8 R189, desc[UR56][R8.64] ;  /* 0x0000003808bd2981 */ /* 0x0008e4000c1e1100 */
[----:B----4-:R-:W-:Y:S02]  /*c180*/  @P0 IMAD.MOV.U32 R8, RZ, RZ, R20 ;  /* 0x000000ffff080224 */ /* 0x010fe400078e0014 */
[----:B--2---:R-:W-:Y:S01]  /*c190*/  @P0 IMAD.MOV.U32 R9, RZ, RZ, R21 ;  /* 0x000000ffff090224 */ /* 0x004fe200078e0015 */
[----:B------:R-:W-:Y:S01]  /*c1a0*/  PRMT R190, RZ, 0x7610, R190 ;  /* 0x00007610ffbe7816 */ /* 0x000fe200000000be */
[----:B------:R-:W2:Y:S04]  /*c1b0*/  LDL R21, [R1+0x878] ;  /* 0x0008780001157983 */ /* 0x000ea80000100800 */
[----:B------:R0:W4:Y:S01]  /*c1c0*/  @P0 LDG.E.U8 R160, desc[UR56][R8.64] ;  /* 0x0000003808a00981 */ /* 0x000122000c1e1100 */
[----:B------:R-:W-:-:S02]  /*c1d0*/  ISETP.GT.AND P1, PT, R14, 0xa, PT ;  /* 0x0000000a0e00780c */ /* 0x000fc40003f24270 */
[----:B------:R-:W-:Y:S01]  /*c1e0*/  PRMT R187, RZ, 0x7610, R187 ;  /* 0x00007610ffbb7816 */ /* 0x000fe200000000bb */
[----:B------:R-:W3:Y:S04]  /*c1f0*/  LDL R20, [R1+0x87c] ;  /* 0x00087c0001147983 */ /* 0x000ee80000100800 */
        /* <DEDUP_REMOVED lines=28> */
[----:B---3--:R-:W-:Y:S02]  /*c3c0*/  @P2 IMAD.MOV.U32 R8, RZ, RZ, R20 ;  /* 0x000000ffff082224 */ /* 0x008fe400078e0014 */
[----:B--2---:R-:W-:Y:S01]  /*c3d0*/  @P2 IMAD.MOV.U32 R9, RZ, RZ, R21 ;  /* 0x000000ffff092224 */ /* 0x004fe200078e0015 */
        /* <DEDUP_REMOVED lines=151> */
[----:B------:R-:W2:Y:S04]  /*cd50*/  LDL R20, [R1+0x7b4] ;  /* 0x0007b40001147983 */ /* 0x000ea80000100800 */
        /* <DEDUP_REMOVED lines=14> */
[C---:B------:R-:W-:Y:S02]  /*ce40*/  ISETP.GT.AND P2, PT, R14.reuse, 0x17, PT ;  /* 0x000000170e00780c */ /* 0x040fe40003f44270 */
[----:B------:R-:W-:-:S02]  /*ce50*/  ISETP.GT.AND P0, PT, R14, 0x18, PT ;  /* 0x000000180e00780c */ /* 0x000fc40003f04270 */
[----:B------:R-:W-:Y:S02]  /*ce60*/  PRMT R16, RZ, 0x7610, R16 ;  /* 0x00007610ff107816 */ /* 0x000fe40000000010 */
[----:B------:R-:W-:-:S09]  /*ce70*/  PRMT R10, RZ, 0x7610, R10 ;  /* 0x00007610ff0a7816 */ /* 0x000fd2000000000a */
[----:B--2---:R1:W2:Y:S04]  /*ce80*/  @P0 LDG.E.U8 R10, desc[UR56][R20.64] ;  /* 0x00000038140a0981 */ /* 0x0042a8000c1e1100 */
[----:B------:R-:W1:Y:S04]  /*ce90*/  LDL R20, [R1+0x7a8] ;  /* 0x0007a80001147983 */ /* 0x000e680000100800 */
[----:B------:R-:W1:Y:S01]  /*cea0*/  LDL R21, [R1+0x7ac] ;  /* 0x0007ac0001157983 */ /* 0x000e620000100800 */
[----:B0-----:R-:W-:-:S04]  /*ceb0*/  @P2 LOP3.LUT R9, R9, R8, RZ, 0x3c, !PT ;  /* 0x0000000809092212 */ /* 0x001fc800078e3cff */
[----:B------:R-:W-:-:S04]  /*cec0*/  @P2 LOP3.LUT R8, R9, R8, RZ, 0x3c, !PT ;  /* 0x0000000809082212 */ /* 0x000fc800078e3cff */
[----:B------:R-:W-:-:S05]  /*ced0*/  @P2 LOP3.LUT R9, R9, R8, RZ, 0x3c, !PT ;  /* 0x0000000809092212 */ /* 0x000fca00078e3cff */
[----:B------:R0:W2:Y:S04]  /*cee0*/  @P2 LDG.E.U8 R16, desc[UR56][R8.64] ;  /* 0x0000003808102981 */ /* 0x0000a8000c1e1100 */
[----:B------:R-:W0:Y:S04]  /*cef0*/  LDL R8, [R1+0x7b8] ;  /* 0x0007b80001087983 */ /* 0x000e280000100800 */
[----:B------:R-:W0:Y:S01]  /*cf00*/  LDL R9, [R1+0x7bc] ;  /* 0x0007bc0001097983 */ /* 0x000e220000100800 */
[----:B------:R-:W-:Y:S02]  /*cf10*/  PRMT R13, RZ, 0x7610, R13 ;  /* 0x00007610ff0d7816 */ /* 0x000fe4000000000d */
[----:B-1----:R-:W-:-:S04]  /*cf20*/  @P0 LOP3.LUT R21, R21, R20, RZ, 0x3c, !PT ;  /* 0x0000001415150212 */ /* 0x002fc800078e3cff */
[----:B------:R-:W-:-:S04]  /*cf30*/  @P0 LOP3.LUT R20, R21, R20, RZ, 0x3c, !PT ;  /* 0x0000001415140212 */ /* 0x000fc800078e3cff */
[----:B------:R-:W-:Y:S02]  /*cf40*/  @P0 LOP3.LUT R21, R21, R20, RZ, 0x3c, !PT ;  /* 0x0000001415150212 */ /* 0x000fe400078e3cff */
[----:B0-----:R-:W-:-:S04]  /*cf50*/  @P2 LOP3.LUT R9, R9, R8, RZ, 0x3c, !PT ;  /* 0x0000000809092212 */ /* 0x001fc800078e3cff */
[----:B------:R-:W-:-:S04]  /*cf60*/  @P2 LOP3.LUT R8, R9, R8, RZ, 0x3c, !PT ;  /* 0x0000000809082212 */ /* 0x000fc800078e3cff */
[----:B------:R-:W-:-:S05]  /*cf70*/  @P2 LOP3.LUT R9, R9, R8, RZ, 0x3c, !PT ;  /* 0x0000000809092212 */ /* 0x000fca00078e3cff */
[----:B------:R0:W2:Y:S02]  /*cf80*/  @P2 LDG.E.U8 R13, desc[UR56][R8.64] ;  /* 0x00000038080d2981 */ /* 0x0000a4000c1e1100 */
[----:B0-----:R-:W-:-:S06]  /*cf90*/  PRMT R8, RZ, 0x7610, R8 ;  /* 0x00007610ff087816 */ /* 0x001fcc0000000008 */
[----:B------:R0:W2:Y:S04]  /*cfa0*/  @P0 LDG.E.U8 R8, desc[UR56][R20.64] ;  /* 0x0000003814080981 */ /* 0x0000a8000c1e1100 */
[----:B------:R-:W0:Y:S04]  /*cfb0*/  LDL R20, [R1+0x7a0] ;  /* 0x0007a00001147983 */ /* 0x000e280000100800 */
[----:B------:R-:W0:Y:S01]  /*cfc0*/  LDL R21, [R1+0x7a4] ;  /* 0x0007a40001157983 */ /* 0x000e220000100800 */
[----:B------:R-:W-:Y:S02]  /*cfd0*/  ISETP.GT.AND P1, PT, R14, 0x19, PT ;  /* 0x000000190e00780c */ /* 0x000fe40003f24270 */
[----:B------:R-:W-:-:S11]  /*cfe0*/  PRMT R11, RZ, 0x7610, R11 ;  /* 0x00007610ff0b7816 */ /* 0x000fd6000000000b */
[----:B0-----:R-:W-:-:S04]  /*cff0*/  @P1 LOP3.LUT R21, R21, R20, RZ, 0x3c, !PT ;  /* 0x0000001415151212 */ /* 0x001fc800078e3cff */
[----:B------:R-:W-:-:S04]  /*d000*/  @P1 LOP3.LUT R20, R21, R20, RZ, 0x3c, !PT ;  /* 0x0000001415141212 */ /* 0x000fc800078e3cff */
[----:B------:R-:W-:-:S05]  /*d010*/  @P1 LOP3.LUT R21, R21, R20, RZ, 0x3c, !PT ;  /* 0x0000001415151212 */ /* 0x000fca00078e3cff */
[----:B------:R0:W2:Y:S04]  /*d020*/  @P1 LDG.E.U8 R11, desc[UR56][R20.64] ;  /* 0x00000038140b1981 */ /* 0x0000a8000c1e1100 */
[----:B------:R-:W0:Y:S04]  /*d030*/  LDL R20, [R1+0x798] ;  /* 0x0007980001147983 */ /* 0x000e280000100800 */
[----:B------:R-:W0:Y:S01]  /*d040*/  LDL R21, [R1+0x79c] ;  /* 0x00079c0001157983 */ /* 0x000e220000100800 */
[----:B------:R-:W-:Y:S02]  /*d050*/  PRMT R9, RZ, 0x7610, R9 ;  /* 0x00007610ff097816 */ /* 0x000fe40000000009 */
[----:B0-----:R-:W-:-:S04]  /*d060*/  @P1 LOP3.LUT R21, R21, R20, RZ, 0x3c, !PT ;  /* 0x0000001415151212 */ /* 0x001fc800078e3cff */
[----:B------:R-:W-:-:S04]  /*d070*/  @P1 LOP3.LUT R20, R21, R20, RZ, 0x3c, !PT ;  /* 0x0000001415141212 */ /* 0x000fc800078e3cff */
[----:B------:R-:W-:-:S05]  /*d080*/  @P1 LOP3.LUT R21, R21, R20, RZ, 0x3c, !PT ;  /* 0x0000001415151212 */ /* 0x000fca00078e3cff */
        /* <DEDUP_REMOVED lines=8> */
[----:B------:R-:W4:Y:S04]  /*d110*/  @P2 LDG.E.U8 R252, desc[UR56][R20.64] ;  /* 0x0000003814fc2981 */ /* 0x000f28000c1e1100 */
[----:B----4-:R0:W-:Y:S04]  /*d120*/  STL [R1+0x7c], R252 ;  /* 0x00007cfc01007387 */ /* 0x0101e80000100800 */
[----:B0-----:R-:W4:Y:S04]  /*d130*/  LDL.LU R252, [R1+0x10ac] ;  /* 0x0010ac0001fc7983 */ /* 0x001f280000300800 */
[----:B------:R-:W3:Y:S04]  /*d140*/  LDL R20, [R1+0x788] ;  /* 0x0007880001147983 */ /* 0x000ee80000100800 */
[----:B------:R-:W3:Y:S01]  /*d150*/  LDL R21, [R1+0x78c] ;  /* 0x00078c0001157983 */ /* 0x000ee20000100800 */
[----:B------:R-:W-:-:S02]  /*d160*/  PRMT R223, RZ, 0x7610, R223 ;  /* 0x00007610ffdf7816 */ /* 0x000fc400000000df */
[----:B---3--:R-:W-:-:S04]  /*d170*/  @P2 LOP3.LUT R21, R21, R20, RZ, 0x3c, !PT ;  /* 0x0000001415152212 */ /* 0x008fc800078e3cff */
[----:B------:R-:W-:-:S04]  /*d180*/  @P2 LOP3.LUT R20, R21, R20, RZ, 0x3c, !PT ;  /* 0x0000001415142212 */ /* 0x000fc800078e3cff */
[----:B------:R-:W-:-:S05]  /*d190*/  @P2 LOP3.LUT R21, R21, R20, RZ, 0x3c, !PT ;  /* 0x0000001415152212 */ /* 0x000fca00078e3cff */
[----:B------:R-:W3:Y:S01]  /*d1a0*/  @P2 LDG.E.U8 R223, desc[UR56][R20.64] ;  /* 0x0000003814df2981 */ /* 0x000ee2000c1e1100 */
[----:B------:R-:W-:-:S03]  /*d1b0*/  ISETP.GT.AND P0, PT, R14, 0x1b, PT ;  /* 0x0000001b0e00780c */ /* 0x000fc60003f04270 */
[----:B---3--:R0:W-:Y:S04]  /*d1c0*/  STL [R1+0x88], R223 ;  /* 0x000088df01007387 */ /* 0x0081e80000100800 */
[----:B0-----:R-:W3:Y:S04]  /*d1d0*/  LDL.LU R223, [R1+0x10a8] ;  /* 0x0010a80001df7983 */ /* 0x001ee80000300800 */
[----:B------:R-:W2:Y:S04]  /*d1e0*/  LDL R20, [R1+0x780] ;  /* 0x0007800001147983 */ /* 0x000ea80000100800 */
[----:B------:R-:W2:Y:S01]  /*d1f0*/  LDL R21, [R1+0x784] ;  /* 0x0007840001157983 */ /* 0x000ea20000100800 */
[----:B------:R-:W-:-:S02]  /*d200*/  PRMT R7, RZ, 0x7610, R7 ;  /* 0x00007610ff077816 */ /* 0x000fc40000000007 */
[----:B--2---:R-:W-:-:S04]  /*d210*/  @P0 LOP3.LUT R21, R21, R20, RZ, 0x3c, !PT ;  /* 0x0000001415150212 */ /* 0x004fc800078e3cff */
[----:B------:R-:W-:-:S04]  /*d220*/  @P0 LOP3.LUT R20, R21, R20, RZ, 0x3c, !PT ;  /* 0x0000001415140212 */ /* 0x000fc800078e3cff */
[----:B------:R-:W-:-:S05]  /*d230*/  @P0 LOP3.LUT R21, R21, R20, RZ, 0x3c, !PT ;  /* 0x0000001415150212 */ /* 0x000fca00078e3cff */
[----:B------:R0:W2:Y:S04]  /*d240*/  @P0 LDG.E.U8 R7, desc[UR56][R20.64] ;  /* 0x0000003814070981 */ /* 0x0000a8000c1e1100 */
[----:B------:R-:W0:Y:S04]  /*d250*/  LDL R20, [R1+0x778] ;  /* 0x0007780001147983 */ /* 0x000e280000100800 */
[----:B------:R-:W0:Y:S01]  /*d260*/  LDL R21, [R1+0x77c] ;  /* 0x00077c0001157983 */ /* 0x000e220000100800 */
[----:B----4-:R-:W-:Y:S02]  /*d270*/  PRMT R252, RZ, 0x7610, R252 ;  /* 0x00007610fffc7816 */ /* 0x010fe400000000fc */
[----:B0-----:R-:W-:-:S04]  /*d280*/  @P0 LOP3.LUT R21, R21, R20, RZ, 0x3c, !PT ;  /* 0x0000001415150212 */ /* 0x001fc800078e3cff */
[----:B------:R-:W-:-:S04]  /*d290*/  @P0 LOP3.LUT R20, R21, R20, RZ, 0x3c, !PT ;  /* 0x0000001415140212 */ /* 0x000fc800078e3cff */
[----:B------:R-:W-:-:S05]  /*d2a0*/  @P0 LOP3.LUT R21, R21, R20, RZ, 0x3c, !PT ;  /* 0x0000001415150212 */ /* 0x000fca00078e3cff */
[----:B------:R-:W4:Y:S01]  /*d2b0*/  @P0 LDG.E.U8 R252, desc[UR56][R20.64] ;  /* 0x0000003814fc0981 */ /* 0x000f22000c1e1100 */
[----:B------:R-:W-:-:S03]  /*d2c0*/  ISETP.GT.AND P1, PT, R14, 0x1c, PT ;  /* 0x0000001c0e00780c */ /* 0x000fc60003f24270 */
[----:B----4-:R0:W-:Y:S04]  /*d2d0*/  STL [R1+0x80], R252 ;  /* 0x000080fc01007387 */ /* 0x0101e80000100800 */
[----:B0-----:R-:W4:Y:S04]  /*d2e0*/  LDL.LU R252, [R1+0x10a4] ;  /* 0x0010a40001fc7983 */ /* 0x001f280000300800 */
[----:B------:R-:W2:Y:S04]  /*d2f0*/  LDL R20, [R1+0x770] ;  /* 0x0007700001147983 */ /* 0x000ea80000100800 */
[----:B------:R-:W2:Y:S01]  /*d300*/  LDL R21, [R1+0x774] ;  /* 0x0007740001157983 */ /* 0x000ea20000100800 */
[----:B---3--:R-:W-:-:S02]  /*d310*/  PRMT R223, RZ, 0x7610, R223 ;  /* 0x00007610ffdf7816 */ /* 0x008fc400000000df */
[----:B--2---:R-:W-:-:S04]  /*d320*/  @P1 LOP3.LUT R21, R21, R20, RZ, 0x3c, !PT ;  /* 0x0000001415151212 */ /* 0x004fc800078e3cff */
[----:B------:R-:W-:-:S04]  /*d330*/  @P1 LOP3.LUT R20, R21, R20, RZ, 0x3c, !PT ;  /* 0x0000001415141212 */ /* 0x000fc800078e3cff */
[----:B------:R-:W-:-:S05]  /*d340*/  @P1 LOP3.LUT R21, R21, R20, RZ, 0x3c, !PT ;  /* 0x0000001415151212 */ /* 0x000fca00078e3cff */
[----:B------:R-:W2:Y:S04]  /*d350*/  @P1 LDG.E.U8 R223, desc[UR56][R20.64] ;  /* 0x0000003814df1981 */ /* 0x000ea8000c1e1100 */
[----:B--2---:R0:W-:Y:S04]  /*d360*/  STL [R1+0x84], R223 ;  /* 0x000084df01007387 */ /* 0x0041e80000100800 */
[----:B0-----:R-:W2:Y:S04]  /*d370*/  LDL.LU R223, [R1+0x10a0] ;  /* 0x0010a00001df7983 */ /* 0x001ea80000300800 */
[----:B------:R-:W3:Y:S04]  /*d380*/  LDL R20, [R1+0x768] ;  /* 0x0007680001147983 */ /* 0x000ee80000100800 */
[----:B------:R-:W3:Y:S01]  /*d390*/  LDL R21, [R1+0x76c] ;  /* 0x00076c0001157983 */ /* 0x000ee20000100800 */
[----:B----4-:R-:W-:-:S02]  /*d3a0*/  PRMT R252, RZ, 0x7610, R252 ;  /* 0x00007610fffc7816 */ /* 0x010fc400000000fc */
[----:B---3--:R-:W-:-:S04]  /*d3b0*/  @P1 LOP3.LUT R21, R21, R20, RZ, 0x3c, !PT ;  /* 0x0000001415151212 */ /* 0x008fc800078e3cff */
[----:B------:R-:W-:-:S04]  /*d3c0*/  @P1 LOP3.LUT R20, R21, R20, RZ, 0x3c, !PT ;  /* 0x0000001415141212 */ /* 0x000fc800078e3cff */
[----:B------:R-:W-:-:S05]  /*d3d0*/  @P1 LOP3.LUT R21, R21, R20, RZ, 0x3c, !PT ;  /* 0x0000001415151212 */ /* 0x000fca00078e3cff */
[----:B------:R-:W3:Y:S01]  /*d3e0*/  @P1 LDG.E.U8 R252, desc[UR56][R20.64] ;  /* 0x0000003814fc1981 */ /* 0x000ee2000c1e1100 */
[----:B------:R-:W-:-:S03]  /*d3f0*/  ISETP.GT.AND P2, PT, R14, 0x1d, PT ;  /* 0x0000001d0e00780c */ /* 0x000fc60003f44270 */
[----:B---3--:R0:W-:Y:S04]  /*d400*/  STL [R1+0x90], R252 ;  /* 0x000090fc01007387 */ /* 0x0081e80000100800 */
[----:B0-----:R-:W3:Y:S04]  /*d410*/  LDL.LU R252, [R1+0x109c] ;  /* 0x00109c0001fc7983 */ /* 0x001ee80000300800 */
[----:B------:R-:W4:Y:S04]  /*d420*/  LDL R20, [R1+0x760] ;  /* 0x0007600001147983 */ /* 0x000f280000100800 */
[----:B------:R-:W4:Y:S01]  /*d430*/  LDL R21, [R1+0x764] ;  /* 0x0007640001157983 */ /* 0x000f220000100800 */
[----:B--2---:R-:W-:-:S02]  /*d440*/  PRMT R223, RZ, 0x7610, R223 ;  /* 0x00007610ffdf7816 */ /* 0x004fc400000000df */
[----:B----4-:R-:W-:-:S04]  /*d450*/  @P2 LOP3.LUT R21, R21, R20, RZ, 0x3c, !PT ;  /* 0x0000001415152212 */ /* 0x010fc800078e3cff */
[----:B------:R-:W-:-:S04]  /*d460*/  @P2 LOP3.LUT R20, R21, R20, RZ, 0x3c, !PT ;  /* 0x0000001415142212 */ /* 0x000fc800078e3cff */
[----:B------:R-:W-:-:S05]  /*d470*/  @P2 LOP3.LUT R21, R21, R20, RZ, 0x3c, !PT ;  /* 0x0000001415152212 */ /* 0x000fca00078e3cff */
[----:B------:R0:W2:Y:S04]  /*d480*/  @P2 LDG.E.U8 R223, desc[UR56][R20.64] ;  /* 0x0000003814df2981 */ /* 0x0000a8000c1e1100 */
[----:B------:R-:W0:Y:S04]  /*d490*/  LDL R20, [R1+0x758] ;  /* 0x0007580001147983 */ /* 0x000e280000100800 */
[----:B------:R-:W0:Y:S01]  /*d4a0*/  LDL R21, [R1+0x75c] ;  /* 0x00075c0001157983 */ /* 0x000e220000100800 */
[----:B---3--:R-:W-:Y:S02]  /*d4b0*/  PRMT R252, RZ, 0x7610, R252 ;  /* 0x00007610fffc7816 */ /* 0x008fe400000000fc */
        /* <DEDUP_REMOVED lines=14> */
[----:B------:R-:W2:Y:S04]  /*d5a0*/  LDL R20, [R1+0x748] ;  /* 0x0007480001147983 */ /* 0x000ea80000100800 */
[----:B------:R-:W2:Y:S01]  /*d5b0*/  LDL R21, [R1+0x74c] ;  /* 0x00074c0001157983 */ /* 0x000ea20000100800 */
[----:B------:R-:W-:-:S02]  /*d5c0*/  PRMT R251, RZ, 0x7610, R251 ;  /* 0x00007610fffb7816 */ /* 0x000fc400000000fb */
[----:B--2---:R-:W-:-:S04]  /*d5d0*/  @P0 LOP3.LUT R21, R21, R20, RZ, 0x3c, !PT ;  /* 0x0000001415150212 */ /* 0x004fc800078e3cff */
[----:B------:R-:W-:-:S04]  /*d5e0*/  @P0 LOP3.LUT R20, R21, R20, RZ, 0x3c, !PT ;  /* 0x0000001415140212 */ /* 0x000fc800078e3cff */
[----:B------:R-:W-:-:S05]  /*d5f0*/  @P0 LOP3.LUT R21, R21, R20, RZ, 0x3c, !PT ;  /* 0x0000001415150212 */ /* 0x000fca00078e3cff */
[----:B------:R-:W2:Y:S01]  /*d600*/  @P0 LDG.E.U8 R251, desc[UR56][R20.64] ;  /* 0x0000003814fb0981 */ /* 0x000ea2000c1e1100 */
[----:B------:R-:W-:-:S03]  /*d610*/  ISETP.GT.AND P1, PT, R14, 0x1f, PT ;  /* 0x0000001f0e00780c */ /* 0x000fc60003f24270 */
        /* <DEDUP_REMOVED lines=8> */
[----:B------:R0:W3:Y:S04]  /*d6a0*/  @P1 LDG.E.U8 R218, desc[UR56][R20.64] ;  /* 0x0000003814da1981 */ /* 0x0000e8000c1e1100 */
[----:B------:R-:W0:Y:S04]  /*d6b0*/  LDL R20, [R1+0x738] ;  /* 0x0007380001147983 */ /* 0x000e280000100800 */
[----:B------:R-:W0:Y:S01]  /*d6c0*/  LDL R21, [R1+0x73c] ;  /* 0x00073c0001157983 */ /* 0x000e220000100800 */
[----:B--2---:R-:W-:Y:S02]  /*d6d0*/  PRMT R251, RZ, 0x7610, R251 ;  /* 0x00007610fffb7816 */ /* 0x004fe400000000fb */
        /* <DEDUP_REMOVED lines=26> */
[----:B----4-:R-:W-:-:S02]  /*d880*/  PRMT R217, RZ, 0x7610, R217 ;  /* 0x00007610ffd97816 */ /* 0x010fc400000000d9 */
[----:B--2---:R-:W-:-:S04]  /*d890*/  @P0 LOP3.LUT R21, R21, R20, RZ, 0x3c, !PT ;  /* 0x0000001415150212 */ /* 0x004fc800078e3cff */
        /* <DEDUP_REMOVED lines=39> */
[----:B------:R-:W-:Y:S02]  /*db10*/  PRMT R250, RZ, 0x7610, R250 ;  /* 0x00007610fffa7816 */ /* 0x000fe400000000fa */
[----:B0-----:R-:W-:-:S04]  /*db20*/  @P2 LOP3.LUT R21, R21, R20, RZ, 0x3c, !PT ;  /* 0x0000001415152212 */ /* 0x001fc800078e3cff */
[----:B------:R-:W-:-:S04]  /*db30*/  @P2 LOP3.LUT R20, R21, R20, RZ, 0x3c, !PT ;  /* 0x0000001415142212 */ /* 0x000fc800078e3cff */
[----:B------:R-:W-:-:S05]  /*db40*/  @P2 LOP3.LUT R21, R21, R20, RZ, 0x3c, !PT ;  /* 0x0000001415152212 */ /* 0x000fca00078e3cff */
[----:B------:R-:W4:Y:S01]  /*db50*/  @P2 LDG.E.U8 R250, desc[UR56][R20.64] ;  /* 0x0000003814fa2981 */ /* 0x000f22000c1e1100 */
[----:B------:R-:W-:-:S03]  /*db60*/  ISETP.GT.AND P0, PT, R14, 0x24, PT ;  /* 0x000000240e00780c */ /* 0x000fc60003f04270 */
[----:B----4-:R0:W-:Y:S04]  /*db70*/  STL [R1+0xa0], R250 ;  /* 0x0000a0fa01007387 */ /* 0x0101e80000100800 */
[----:B0-----:R-:W4:Y:S04]  /*db80*/  LDL.LU R250, [R1+0x1080] ;  /* 0x0010800001fa7983 */ /* 0x001f280000300800 */
[----:B------:R-:W3:Y:S04]  /*db90*/  LDL R20, [R1+0x6f0] ;  /* 0x0006f00001147983 */ /* 0x000ee80000100800 */
[----:B------:R-:W3:Y:S01]  /*dba0*/  LDL R21, [R1+0x6f4] ;  /* 0x0006f40001157983 */ /* 0x000ee20000100800 */
[----:B--2---:R-:W-:-:S02]  /*dbb0*/  PRMT R213, RZ, 0x7610, R213 ;  /* 0x00007610ffd57816 */ /* 0x004fc400000000d5 */
[----:B---3--:R-:W-:-:S04]  /*dbc0*/  @P0 LOP3.LUT R21, R21, R20, RZ, 0x3c, !PT ;  /* 0x0000001415150212 */ /* 0x008fc800078e3cff */
        /* <DEDUP_REMOVED lines=34> */
[----:B------:R-:W-:-:S02]  /*ddf0*/  PRMT R249, RZ, 0x7610, R249 ;  /* 0x00007610fff97816 */ /* 0x000fc400000000f9 */
[----:B----4-:R-:W-:-:S04]  /*de00*/  @P2 LOP3.LUT R21, R21, R20, RZ, 0x3c, !PT ;  /* 0x0000001415152212 */ /* 0x010fc800078e3cff */
[----:B------:R-:W-:-:S04]  /*de10*/  @P2 LOP3.LUT R20, R21, R20, RZ, 0x3c, !PT ;  /* 0x0000001415142212 */ /* 0x000fc800078e3cff */
[----:B------:R-:W-:-:S05]  /*de20*/  @P2 LOP3.LUT R21, R21, R20, RZ, 0x3c, !PT ;  /* 0x0000001415152212 */ /* 0x000fca00078e3cff */
[----:B------:R-:W4:Y:S04]  /*de30*/  @P2 LDG.E.U8 R249, desc[UR56][R20.64] ;  /* 0x0000003814f92981 */ /* 0x000f28000c1e1100 */
        /* <DEDUP_REMOVED lines=18> */
[----:B------:R-:W3:Y:S04]  /*df60*/  @P0 LDG.E.U8 R249, desc[UR56][R20.64] ;  /* 0x0000003814f90981 */ /* 0x000ee8000c1e1100 */
        /* <DEDUP_REMOVED lines=8> */
[----:B------:R-:W2:Y:S01]  /*dff0*/  @P0 LDG.E.U8 R250, desc[UR56][R20.64] ;  /* 0x0000003814fa0981 */ /* 0x000ea2000c1e1100 */
[----:B------:R-:W-:-:S03]  /*e000*/  ISETP.GT.AND P1, PT, R14, 0x28, PT ;  /* 0x000000280e00780c */ /* 0x000fc60003f24270 */
[----:B--2---:R0:W-:Y:S04]  /*e010*/  STL [R1+0xd4], R250 ;  /* 0x0000d4fa01007387 */ /* 0x0041e80000100800 */
[----:B0-----:R-:W2:Y:S04]  /*e020*/  LDL.LU R250, [R1+0x1064] ;  /* 0x0010640001fa7983 */ /* 0x001ea80000300800 */
[----:B------:R-:W4:Y:S04]  /*e030*/  LDL R20, [R1+0x6b0] ;  /* 0x0006b00001147983 */ /* 0x000f280000100800 */
[----:B------:R-:W4:Y:S01]  /*e040*/  LDL R21, [R1+0x6b4] ;  /* 0x0006b40001157983 */ /* 0x000f220000100800 */
[----:B---3--:R-:W-:-:S02]  /*e050*/  PRMT R249, RZ, 0x7610, R249 ;  /* 0x00007610fff97816 */ /* 0x008fc400000000f9 */
[----:B----4-:R-:W-:-:S04]  /*e060*/  @P1 LOP3.LUT R21, R21, R20, RZ, 0x3c, !PT ;  /* 0x0000001415151212 */ /* 0x010fc800078e3cff */
        /* <DEDUP_REMOVED lines=340> */
[----:B------:R-:W-:-:S02]  /*f5b0*/  PRMT R2, RZ, 0x7610, R2 ;  /* 0x00007610ff027816 */ /* 0x000fc40000000002 */
[----:B----4-:R-:W-:-:S04]  /*f5c0*/  @P1 LOP3.LUT R21, R21, R20, RZ, 0x3c, !PT ;  /* 0x0000001415151212 */ /* 0x010fc800078e3cff */
[----:B------:R-:W-:-:S04]  /*f5d0*/  @P1 LOP3.LUT R20, R21, R20, RZ, 0x3c, !PT ;  /* 0x0000001415141212 */ /* 0x000fc800078e3cff */
[----:B------:R-:W-:-:S05]  /*f5e0*/  @P1 LOP3.LUT R21, R21, R20, RZ, 0x3c, !PT ;  /* 0x0000001415151212 */ /* 0x000fca00078e3cff */
[----:B------:R0:W4:Y:S04]  /*f5f0*/  @P1 LDG.E.U8 R2, desc[UR56][R20.64] ;  /* 0x0000003814021981 */ /* 0x000128000c1e1100 */
        /* <DEDUP_REMOVED lines=16> */
[----:B------:R-:W2:Y:S04]  /*f700*/  @P2 LDG.E.U8 R250, desc[UR56][R20.64] ;  /* 0x0000003814fa2981 */ /* 0x000ea8000c1e1100 */
        /* <DEDUP_REMOVED lines=318> */
[----:B------:R-:W-:-:S02]  /*10af0*/  PRMT R246, RZ, 0x7610, R246 ;  /* 0x00007610fff67816 */ /* 0x000fc400000000f6 */
        /* <DEDUP_REMOVED lines=477> */
[----:B------:R-:W4:Y:S04]  /*128d0*/  @P0 LDG.E.U8 R215, desc[UR56][R20.64] ;  /* 0x0000003814d70981 */ /* 0x000f28000c1e1100 */
[----:B---3--:R0:W-:Y:S04]  /*128e0*/  STL [R1+0xc], R219 ;  /* 0x00000cdb01007387 */ /* 0x0081e80000100800 */
[----:B0-----:R-:W3:Y:S04]  /*128f0*/  LDL R219, [R1+0x5c0] ;  /* 0x0005c00001db7983 */ /* 0x001ee80000100800 */
[----:B----4-:R0:W-:Y:S04]  /*12900*/  STL [R1+0x8], R215 ;  /* 0x000008d701007387 */ /* 0x0101e80000100800 */
[----:B0-----:R-:W4:Y:S04]  /*12910*/  LDL.LU R215, [R1+0xe8c] ;  /* 0x000e8c0001d77983 */ /* 0x001f280000300800 */
[----:B------:R-:W2:Y:S04]  /*12920*/  LDL R20, [R1+0x5d4] ;  /* 0x0005d40001147983 */ /* 0x000ea80000100800 */
[----:B------:R-:W2:Y:S01]  /*12930*/  LDL R21, [R1+0x5d8] ;  /* 0x0005d80001157983 */ /* 0x000ea20000100800 */
[----:B------:R-:W-:-:S02]  /*12940*/  ISETP.GT.AND P1, PT, R14, 0x66, PT ;  /* 0x000000660e00780c */ /* 0x000fc40003f24270 */
[----:B------:R-:W-:-:S11]  /*12950*/  PRMT R224, RZ, 0x7610, R224 ;  /* 0x00007610ffe07816 */ /* 0x000fd600000000e0 */
        /* <DEDUP_REMOVED lines=19> */
[----:B------:R-:W-:Y:S01]  /*12a90*/  @P0 LOP3.LUT R21, R21, R20, RZ, 0x3c, !PT ;  /* 0x0000001415150212 */ /* 0x000fe200078e3cff */
[----:B---3--:R0:W-:Y:S04]  /*12aa0*/  STL [R1], R214 ;  /* 0x000000d601007387 */ /* 0x0081e80000100800 */
[----:B------:R1:W3:Y:S01]  /*12ab0*/  @P0 LDG.E.U8 R250, desc[UR56][R20.64] ;  /* 0x0000003814fa0981 */ /* 0x0002e2000c1e1100 */
[----:B------:R-:W-:Y:S02]  /*12ac0*/  PRMT R249, RZ, 0x7610, R249 ;  /* 0x00007610fff97816 */ /* 0x000fe400000000f9 */
[----:B------:R-:W-:Y:S02]  /*12ad0*/  ISETP.GT.AND P1, PT, R14, 0x68, PT ;  /* 0x000000680e00780c */ /* 0x000fe40003f24270 */
[----:B------:R-:W-:-:S02]  /*12ae0*/  PRMT R248, RZ, 0x7610, R248 ;  /* 0x00007610fff87816 */ /* 0x000fc400000000f8 */
[----:B------:R-:W-:Y:S01]  /*12af0*/  PRMT R247, RZ, 0x7610, R247 ;  /* 0x00007610fff77816 */ /* 0x000fe200000000f7 */
[----:B0-----:R-:W4:Y:S04]  /*12b00*/  LDL R214, [R1+0x5a8] ;  /* 0x0005a80001d67983 */ /* 0x001f280000100800 */
[----:B------:R-:W2:Y:S01]  /*12b10*/  LDL R21, [R1+0x5bc] ;  /* 0x0005bc0001157983 */ /* 0x000ea20000100800 */
[----:B-1----:R-:W-:Y:S01]  /*12b20*/  @P0 IMAD.MOV.U32 R20, RZ, RZ, R219 ;  /* 0x000000ffff140224 */ /* 0x002fe200078e00db */
[----:B------:R-:W-:Y:S02]  /*12b30*/  PRMT R246, RZ, 0x7610, R246 ;  /* 0x00007610fff67816 */ /* 0x000fe400000000f6 */
[----:B------:R-:W-:Y:S01]  /*12b40*/  PRMT R245, RZ, 0x7610, R245 ;  /* 0x00007610fff57816 */ /* 0x000fe200000000f5 */
[----:B------:R-:W3:Y:S04]  /*12b50*/  LDL R219, [R1+0x598] ;  /* 0x0005980001db7983 */ /* 0x000ee80000100800 */
[----:B--2---:R0:W2:Y:S04]  /*12b60*/  @P0 LDG.E.U8 R249, desc[UR56][R20.64] ;  /* 0x0000003814f90981 */ /* 0x0040a8000c1e1100 */
        /* <DEDUP_REMOVED lines=8> */
[----:B------:R-:W-:Y:S02]  /*12bf0*/  ISETP.GT.AND P0, PT, R14, 0x69, PT ;  /* 0x000000690e00780c */ /* 0x000fe40003f04270 */
[----:B0-----:R-:W-:-:S04]  /*12c00*/  @P1 LOP3.LUT R21, R21, R20, RZ, 0x3c, !PT ;  /* 0x0000001415151212 */ /* 0x001fc800078e3cff */
[----:B------:R-:W-:-:S04]  /*12c10*/  @P1 LOP3.LUT R20, R21, R20, RZ, 0x3c, !PT ;  /* 0x0000001415141212 */ /* 0x000fc800078e3cff */
[----:B------:R-:W-:-:S05]  /*12c20*/  @P1 LOP3.LUT R21, R21, R20, RZ, 0x3c, !PT ;  /* 0x0000001415151212 */ /* 0x000fca00078e3cff */
[----:B------:R4:W2:Y:S04]  /*12c30*/  @P1 LDG.E.U8 R247, desc[UR56][R20.64] ;  /* 0x0000003814f71981 */ /* 0x0008a8000c1e1100 */
[----:B------:R-:W3:Y:S01]  /*12c40*/  LDL R21, [R1+0x5a4] ;  /* 0x0005a40001157983 */ /* 0x000ee20000100800 */
[----:B----4-:R-:W-:Y:S01]  /*12c50*/  @P0 IMAD.MOV.U32 R20, RZ, RZ, R214 ;  /* 0x000000ffff140224 */ /* 0x010fe200078e00d6 */
[----:B------:R-:W-:Y:S02]  /*12c60*/  ISETP.GT.AND P1, PT, R14, 0x6a, PT ;  /* 0x0000006a0e00780c */ /* 0x000fe40003f24270 */
[----:B------:R-:W-:Y:S02]  /*12c70*/  PRMT R244, RZ, 0x7610, R244 ;  /* 0x00007610fff47816 */ /* 0x000fe400000000f4 */
[----:B------:R-:W-:-:S02]  /*12c80*/  PRMT R243, RZ, 0x7610, R243 ;  /* 0x00007610fff37816 */ /* 0x000fc400000000f3 */
[----:B------:R-:W-:Y:S01]  /*12c90*/  PRMT R242, RZ, 0x7610, R242 ;  /* 0x00007610fff27816 */ /* 0x000fe200000000f2 */
[----:B------:R-:W4:Y:S04]  /*12ca0*/  LDL R214, [R1+0x580] ;  /* 0x0005800001d67983 */ /* 0x000f280000100800 */
[----:B---3--:R0:W3:Y:S04]  /*12cb0*/  @P0 LDG.E.U8 R246, desc[UR56][R20.64] ;  /* 0x0000003814f60981 */ /* 0x0080e8000c1e1100 */
[----:B------:R-:W0:Y:S04]  /*12cc0*/  LDL R20, [R1+0x59c] ;  /* 0x00059c0001147983 */ /* 0x000e280000100800 */
[----:B------:R-:W0:Y:S02]  /*12cd0*/  LDL R21, [R1+0x5a0] ;  /* 0x0005a00001157983 */ /* 0x000e240000100800 */
[----:B0-----:R-:W-:-:S04]  /*12ce0*/  @P0 LOP3.LUT R21, R21, R20, RZ, 0x3c, !PT ;  /* 0x0000001415150212 */ /* 0x001fc800078e3cff */
[----:B------:R-:W-:-:S04]  /*12cf0*/  @P0 LOP3.LUT R20, R21, R20, RZ, 0x3c, !PT ;  /* 0x0000001415140212 */ /* 0x000fc800078e3cff */
[----:B------:R-:W-:-:S05]  /*12d00*/  @P0 LOP3.LUT R21, R21, R20, RZ, 0x3c, !PT ;  /* 0x0000001415150212 */ /* 0x000fca00078e3cff */
[----:B------:R0:W3:Y:S04]  /*12d10*/  @P0 LDG.E.U8 R245, desc[UR56][R20.64] ;  /* 0x0000003814f50981 */ /* 0x0000e8000c1e1100 */
[----:B------:R-:W2:Y:S01]  /*12d20*/  LDL R21, [R1+0x594] ;  /* 0x0005940001157983 */ /* 0x000ea20000100800 */
[----:B0-----:R-:W-:Y:S01]  /*12d30*/  @P1 IMAD.MOV.U32 R20, RZ, RZ, R219 ;  /* 0x000000ffff141224 */ /* 0x001fe200078e00db */
[----:B------:R-:W-:Y:S02]  /*12d40*/  ISETP.GT.AND P0, PT, R14, 0x6b, PT ;  /* 0x0000006b0e00780c */ /* 0x000fe40003f04270 */
        /* <DEDUP_REMOVED lines=63> */
[----:B------:R0:W2:Y:S04]  /*13140*/  @P1 LDG.E.U8 R235, desc[UR56][R20.64] ;  /* 0x0000003814eb1981 */ /* 0x0000a8000c1e1100 */
[----:B------:R-:W4:Y:S01]  /*13150*/  LDL R21, [R1+0x544] ;  /* 0x0005440001157983 */ /* 0x000f220000100800 */
[----:B0-----:R-:W-:Y:S01]  /*13160*/  @P0 IMAD.MOV.U32 R20, RZ, RZ, R219 ;  /* 0x000000ffff140224 */ /* 0x001fe200078e00db */
[----:B------:R-:W-:Y:S02]  /*13170*/  ISETP.GT.AND P1, PT, R14, 0x70, PT ;  /* 0x000000700e00780c */ /* 0x000fe40003f24270 */
[----:B------:R-:W-:Y:S02]  /*13180*/  PRMT R231, RZ, 0x7610, R231 ;  /* 0x00007610ffe77816 */ /* 0x000fe400000000e7 */
[----:B------:R-:W-:Y:S01]  /*13190*/  PRMT R230, RZ, 0x7610, R230 ;  /* 0x00007610ffe67816 */ /* 0x000fe200000000e6 */
[----:B------:R-:W3:Y:S04]  /*131a0*/  LDL R219, [R1+0x520] ;  /* 0x0005200001db7983 */ /* 0x000ee80000100800 */
[----:B----4-:R0:W4:Y:S04]  /*131b0*/  @P0 LDG.E.U8 R234, desc[UR56][R20.64] ;  /* 0x0000003814ea0981 */ /* 0x010128000c1e1100 */
        /* <DEDUP_REMOVED lines=13> */
[----:B0-----:R-:W-:Y:S01]  /*13290*/  @P1 IMAD.MOV.U32 R20, RZ, RZ, R214 ;  /* 0x000000ffff141224 */ /* 0x001fe200078e00d6 */
        /* <DEDUP_REMOVED lines=167> */
[----:B------:R-:W-:Y:S02]  /*13d10*/  LOP3.LUT R168, R168, 0xffff, RZ, 0xc0, !PT ;  /* 0x0000ffffa8a87812 */ /* 0x000fe400078ec0ff */
[----:B------:R-:W-:Y:S01]  /*13d20*/  LOP3.LUT R203, R203, 0xffff, RZ, 0xc0, !PT ;  /* 0x0000ffffcbcb7812 */ /* 0x000fe200078ec0ff */
[----:B------:R-:W4:Y:S04]  /*13d30*/  LDL R214, [R1+0x450] ;  /* 0x0004500001d67983 */ /* 0x000f280000100800 */
[----:B---3--:R0:W3:Y:S04]  /*13d40*/  @P0 LDG.E.U8 R173, desc[UR56][R20.64] ;  /* 0x0000003814ad0981 */ /* 0x0080e8000c1e1100 */
[----:B------:R-:W2:Y:S01]  /*13d50*/  LDL R21, [R1+0x45c] ;  /* 0x00045c0001157983 */ /* 0x000ea20000100800 */
[----:B0-----:R-:W-:-:S02]  /*13d60*/  PRMT R20, R168, 0x3340, R203 ;  /* 0x00003340a8147816 */ /* 0x001fc400000000cb */
[----:B------:R-:W-:-:S03]  /*13d70*/  PRMT R168, RZ, 0x7610, R168 ;  /* 0x00007610ffa87816 */ /* 0x000fc600000000a8 */
[----:B------:R0:W-:Y:S02]  /*13d80*/  STL [R1+0xd24], R20 ;  /* 0x000d241401007387 */ /* 0x0001e40000100800 */
[----:B0-----:R-:W-:-:S05]  /*13d90*/  @P0 IMAD.MOV.U32 R20, RZ, RZ, R219 ;  /* 0x000000ffff140224 */ /* 0x001fca00078e00db */
[----:B--2---:R0:W2:Y:S04]  /*13da0*/  @P0 LDG.E.U8 R168, desc[UR56][R20.64] ;  /* 0x0000003814a80981 */ /* 0x0040a8000c1e1100 */
[----:B------:R-:W0:Y:S04]  /*13db0*/  LDL R20, [R1+0x454] ;  /* 0x0004540001147983 */ /* 0x000e280000100800 */
[----:B------:R-:W0:Y:S01]  /*13dc0*/  LDL R21, [R1+0x458] ;  /* 0x0004580001157983 */ /* 0x000e220000100800 */
[----:B------:R-:W-:Y:S02]  /*13dd0*/  ISETP.GT.AND P0, PT, R14, 0x7e, PT ;  /* 0x0000007e0e00780c */ /* 0x000fe40003f04270 */
[----:B------:R-:W-:-:S02]  /*13de0*/  LOP3.LUT R161, R161, 0xffff, RZ, 0xc0, !PT ;  /* 0x0000ffffa1a17812 */ /* 0x000fc400078ec0ff */
[----:B------:R-:W-:-:S04]  /*13df0*/  LOP3.LUT R202, R202, 0xffff, RZ, 0xc0, !PT ;  /* 0x0000ffffcaca7812 */ /* 0x000fc800078ec0ff */
[----:B------:R-:W-:Y:S02]  /*13e00*/  PRMT R219, R161, 0x3340, R202 ;  /* 0x00003340a1db7816 */ /* 0x000fe400000000ca */
[----:B------:R-:W-:-:S03]  /*13e10*/  PRMT R161, RZ, 0x7610, R161 ;  /* 0x00007610ffa17816 */ /* 0x000fc600000000a1 */
[----:B------:R1:W-:Y:S04]  /*13e20*/  STL [R1+0xd20], R219 ;  /* 0x000d20db01007387 */ /* 0x0003e80000100800 */
[----:B-1----:R-:W3:Y:S01]  /*13e30*/  LDL.LU R219, [R1+0xe84] ;  /* 0x000e840001db7983 */ /* 0x002ee20000300800 */
[----:B0-----:R-:W-:-:S04]  /*13e40*/  @P0 LOP3.LUT R21, R21, R20, RZ, 0x3c, !PT ;  /* 0x0000001415150212 */ /* 0x001fc800078e3cff */
[----:B------:R-:W-:-:S04]  /*13e50*/  @P0 LOP3.LUT R20, R21, R20, RZ, 0x3c, !PT ;  /* 0x0000001415140212 */ /* 0x000fc800078e3cff */
[----:B------:R-:W-:-:S05]  /*13e60*/  @P0 LOP3.LUT R21, R21, R20, RZ, 0x3c, !PT ;  /* 0x0000001415150212 */ /* 0x000fca00078e3cff */
[----:B------:R4:W2:Y:S04]  /*13e70*/  @P0 LDG.E.U8 R161, desc[UR56][R20.64] ;  /* 0x0000003814a10981 */ /* 0x0008a8000c1e1100 */
[----:B------:R-:W3:Y:S01]  /*13e80*/  LDL R21, [R1+0x44c] ;  /* 0x00044c0001157983 */ /* 0x000ee20000100800 */
[----:B------:R-:W-:Y:S02]  /*13e90*/  LOP3.LUT R163, R163, 0xffff, RZ, 0xc0, !PT ;  /* 0x0000ffffa3a37812 */ /* 0x000fe400078ec0ff */
[----:B------:R-:W-:Y:S01]  /*13ea0*/  LOP3.LUT R201, R201, 0xffff, RZ, 0xc0, !PT ;  /* 0x0000ffffc9c97812 */ /* 0x000fe200078ec0ff */
[----:B----4-:R-:W-:Y:S01]  /*13eb0*/  @P0 IMAD.MOV.U32 R20, RZ, RZ, R214 ;  /* 0x000000ffff140224 */ /* 0x010fe200078e00d6 */
[----:B--2---:R0:W-:Y:S02]  /*13ec0*/  STL [R1+0xe74], R161 ;  /* 0x000e74a101007387 */ /* 0x0041e40000100800 */
[----:B0-----:R-:W-:-:S02]  /*13ed0*/  PRMT R161, R163, 0x3340, R201 ;  /* 0x00003340a3a17816 */ /* 0x001fc400000000c9 */
[----:B------:R-:W-:-:S03]  /*13ee0*/  PRMT R163, RZ, 0x7610, R163 ;  /* 0x00007610ffa37816 */ /* 0x000fc600000000a3 */
[----:B------:R0:W-:Y:S04]  /*13ef0*/  STL [R1+0xd1c], R161 ;  /* 0x000d1ca101007387 */ /* 0x0001e80000100800 */
[----:B---3--:R1:W2:Y:S01]  /*13f00*/  @P0 LDG.E.U8 R163, desc[UR56][R20.64] ;  /* 0x0000003814a30981 */ /* 0x0082a2000c1e1100 */
[----:B------:R-:W-:Y:S02]  /*13f10*/  LOP3.LUT R162, R162, 0xffff, RZ, 0xc0, !PT ;  /* 0x0000ffffa2a27812 */ /* 0x000fe400078ec0ff */
[----:B------:R-:W-:Y:S01]  /*13f20*/  LOP3.LUT R200, R200, 0xffff, RZ, 0xc0, !PT ;  /* 0x0000ffffc8c87812 */ /* 0x000fe200078ec0ff */
[----:B0-----:R-:W3:Y:S04]  /*13f30*/  LDL R161, [R1+0x23c] ;  /* 0x00023c0001a17983 */ /* 0x001ee80000100800 */
[----:B------:R-:W1:Y:S04]  /*13f40*/  LDL R20, [R1+0x444] ;  /* 0x0004440001147983 */ /* 0x000e680000100800 */
[----:B------:R-:W1:Y:S01]  /*13f50*/  LDL R21, [R1+0x448] ;  /* 0x0004480001157983 */ /* 0x000e620000100800 */
[----:B------:R-:W-:-:S02]  /*13f60*/  ISETP.GT.AND P0, PT, R14, 0x7f, PT ;  /* 0x0000007f0e00780c */ /* 0x000fc40003f04270 */
[----:B------:R-:W-:Y:S02]  /*13f70*/  PRMT R214, R162, 0x3340, R200 ;  /* 0x00003340a2d67816 */ /* 0x000fe400000000c8 */
[----:B------:R-:W-:-:S09]  /*13f80*/  PRMT R162, RZ, 0x7610, R162 ;  /* 0x00007610ffa27816 */ /* 0x000fd200000000a2 */
[----:B-1----:R-:W-:-:S04]  /*13f90*/  @P0 LOP3.LUT R21, R21, R20, RZ, 0x3c, !PT ;  /* 0x0000001415150212 */ /* 0x002fc800078e3cff */
[----:B------:R-:W-:-:S04]  /*13fa0*/  @P0 LOP3.LUT R20, R21, R20, RZ, 0x3c, !PT ;  /* 0x0000001415140212 */ /* 0x000fc800078e3cff */
[----:B------:R-:W-:Y:S01]  /*13fb0*/  @P0 LOP3.LUT R21, R21, R20, RZ, 0x3c, !PT ;  /* 0x0000001415150212 */ /* 0x000fe200078e3cff */
[----:B--2---:R0:W-:Y:S04]  /*13fc0*/  STL [R1+0xe78], R163 ;  /* 0x000e78a301007387 */ /* 0x0041e80000100800 */
[----:B------:R-:W2:Y:S04]  /*13fd0*/  @P0 LDG.E.U8 R162, desc[UR56][R20.64] ;  /* 0x0000003814a20981 */ /* 0x000ea8000c1e1100 */
[----:B0-----:R-:W4:Y:S04]  /*13fe0*/  LDL R163, [R1+0x440] ;  /* 0x0004400001a37983 */ /* 0x001f280000100800 */
[----:B------:R0:W-:Y:S04]  /*13ff0*/  STL [R1+0xd18], R214 ;  /* 0x000d18d601007387 */ /* 0x0001e80000100800 */
[----:B0-----:R-:W3:Y:S04]  /*14000*/  LDL.LU R214, [R1+0xe80] ;  /* 0x000e800001d67983 */ /* 0x001ee80000300800 */
[----:B------:R-:W3:Y:S01]  /*14010*/  LDL R21, [R1+0x43c] ;  /* 0x00043c0001157983 */ /* 0x000ee20000100800 */
[----:B------:R-:W-:-:S02]  /*14020*/  LOP3.LUT R199, R199, 0xffff, RZ, 0xc0, !PT ;  /* 0x0000ffffc7c77812 */ /* 0x000fc400078ec0ff */
[----:B------:R-:W-:Y:S01]  /*14030*/  LOP3.LUT R160, R160, 0xffff, RZ, 0xc0, !PT ;  /* 0x0000ffffa0a07812 */ /* 0x000fe200078ec0ff */
[----:B--2---:R0:W-:Y:S01]  /*14040*/  STL [R1+0xe7c], R162 ;  /* 0x000e7ca201007387 */ /* 0x0041e20000100800 */
[----:B----4-:R-:W-:Y:S02]  /*14050*/  @P0 IMAD.MOV.U32 R20, RZ, RZ, R163 ;  /* 0x000000ffff140224 */ /* 0x010fe400078e00a3 */
[--C-:B0-----:R-:W-:Y:S02]  /*14060*/  PRMT R162, R199, 0x3340, R160.reuse ;  /* 0x00003340c7a27816 */ /* 0x101fe400000000a0 */
[----:B------:R-:W-:-:S06]  /*14070*/  PRMT R160, RZ, 0x7610, R160 ;  /* 0x00007610ffa07816 */ /* 0x000fcc00000000a0 */
[----:B---3--:R0:W2:Y:S01]  /*14080*/  @P0 LDG.E.U8 R160, desc[UR56][R20.64] ;  /* 0x0000003814a00981 */ /* 0x0080a2000c1e1100 */
[----:B------:R-:W-:Y:S06]  /*14090*/  BAR.SYNC.DEFER_BLOCKING 0x0 ;  /* 0x0000000000007b1d */ /* 0x000fec0000010000 */
[----:B0-----:R-:W0:Y:S01]  /*140a0*/  S2R R20, SR_TID.X ;  /* 0x0000000000147919 */ /* 0x001e220000002100 */
[----:B------:R-:W-:Y:S01]  /*140b0*/  STL [R1+0xd14], R162 ;  /* 0x000d14a201007387 */ /* 0x000fe20000100800 */
[----:B0-----:R-:W-:-:S04]  /*140c0*/  LOP3.LUT R20, R20, 0x7f, RZ, 0xc0, !PT ;  /* 0x0000007f14147812 */ /* 0x001fc800078ec0ff */
[----:B------:R-:W-:Y:S02]  /*140d0*/  ISETP.GE.AND P0, PT, R20, R14, PT ;  /* 0x0000000e1400720c */ /* 0x000fe40003f06270 */
[----:B------:R-:W-:-:S11]  /*140e0*/  PRMT R14, RZ, 0x7610, R14 ;  /* 0x00007610ff0e7816 */ /* 0x000fd6000000000e */
[----:B------:R-:W-:Y:S02]  /*140f0*/  @!P0 IMAD.MOV.U32 R20, RZ, RZ, R161 ;  /* 0x000000ffff148224 */ /* 0x000fe400078e00a1 */
[----:B------:R-:W-:Y:S01]  /*14100*/  @!P0 IMAD.MOV.U32 R21, RZ, RZ, R0 ;  /* 0x000000ffff158224 */ /* 0x000fe200078e0000 */
[----:B------:R-:W3:Y:S04]  /*14110*/  LDL R161, [R1+0x3f8] ;  /* 0x0003f80001a17983 */ /* 0x000ee80000100800 */
[----:B------:R0:W-:Y:S04]  /*14120*/  STL [R1+0xd58], R0 ;  /* 0x000d580001007387 */ /* 0x0001e80000100800 */
[----:B------:R-:W4:Y:S04]  /*14130*/  @!P0 LDG.E.U8 R14, desc[UR56][R20.64] ;  /* 0x00000038140e8981 */ /* 0x000f28000c1e1100 */
[----:B0-----:R-:W2:Y:S04]  /*14140*/  LDL.LU R0, [R1+0x268] ;  /* 0x0002680001007983 */ /* 0x001ea80000300800 */
[----:B------:R-:W3:Y:S04]  /*14150*/  LDL R20, [R1+0x434] ;  /* 0x0004340001147983 */ /* 0x000ee80000100800 */
[----:B------:R-:W3:Y:S01]  /*14160*/  LDL R21, [R1+0x438] ;  /* 0x0004380001157983 */ /* 0x000ee20000100800 */
[----:B------:R-:W-:-:S02]  /*14170*/  LOP3.LUT R197, R197, 0xffff, RZ, 0xc0, !PT ;  /* 0x0000ffffc5c57812 */ /* 0x000fc400078ec0ff */
[----:B------:R-:W-:Y:S02]  /*14180*/  LOP3.LUT R198, R198, 0xffff, RZ, 0xc0, !PT ;  /* 0x0000ffffc6c67812 */ /* 0x000fe400078ec0ff */
[----:B------:R-:W-:Y:S02]  /*14190*/  PRMT R226, RZ, 0x7610, R226 ;  /* 0x00007610ffe27816 */ /* 0x000fe400000000e2 */
[----:B------:R-:W-:Y:S01]  /*141a0*/  PRMT R162, R197, 0x3340, R198 ;  /* 0x00003340c5a27816 */ /* 0x000fe200000000c6 */
[----:B----4-:R0:W-:Y:S04]  /*141b0*/  STL [R1+0xd78], R14 ;  /* 0x000d780e01007387 */ /* 0x0101e80000100800 */
[----:B------:R-:W4:Y:S01]  /*141c0*/  LDL R163, [R1+0x3b0] ;  /* 0x0003b00001a37983 */ /* 0x000f220000100800 */
[----:B---3--:R-:W-:-:S03]  /*141d0*/  @!P0 LOP3.LUT R21, R21, R20, RZ, 0x3c, !PT ;  /* 0x0000001415158212 */ /* 0x008fc600078e3cff */
[----:B0-----:R-:W3:Y:S01]  /*141e0*/  LDL R14, [R1+0x3f4] ;  /* 0x0003f400010e7983 */ /* 0x001ee20000100800 */
[----:B------:R-:W-:-:S03]  /*141f0*/  @!P0 LOP3.LUT R20, R21, R20, RZ, 0x3c, !PT ;  /* 0x0000001415148212 */ /* 0x000fc600078e3cff */
[----:B------:R0:W-:Y:S01]  /*14200*/  STL [R1+0xd10], R162 ;  /* 0x000d10a201007387 */ /* 0x0001e20000100800 */
[----:B------:R-:W-:-:S05]  /*14210*/  @!P0 LOP3.LUT R21, R21, R20, RZ, 0x3c, !PT ;  /* 0x0000001415158212 */ /* 0x000fca00078e3cff */
[----:B------:R1:W2:Y:S04]  /*14220*/  @!P0 LDG.E.U8 R226, desc[UR56][R20.64] ;  /* 0x0000003814e28981 */ /* 0x0002a8000c1e1100 */
[----:B0-----:R-:W4:Y:S01]  /*14230*/  LDL R162, [R1+0x3b4] ;  /* 0x0003b40001a27983 */ /* 0x001f220000100800 */
[----:B------:R-:W-:Y:S02]  /*14240*/  PRMT R222, RZ, 0x7610, R222 ;  /* 0x00007610ffde7816 */ /* 0x000fe400000000de */
[----:B------:R-:W-:Y:S02]  /*14250*/  LOP3.LUT R195, R195, 0xffff, RZ, 0xc0, !PT ;  /* 0x0000ffffc3c37812 */ /* 0x000fe400078ec0ff */
[----:B------:R-:W-:Y:S01]  /*14260*/  LOP3.LUT R196, R196, 0xffff, RZ, 0xc0, !PT ;  /* 0x0000ffffc4c47812 */ /* 0x000fe200078ec0ff */
[----:B-1----:R-:W-:Y:S01]  /*14270*/  @!P0 IMAD.MOV.U32 R20, RZ, RZ, R161 ;  /* 0x000000ffff148224 */ /* 0x002fe200078e00a1 */
[----:B------:R-:W-:Y:S01]  /*14280*/  PRMT R216, RZ, 0x7610, R216 ;  /* 0x00007610ffd87816 */ /* 0x000fe200000000d8 */
[----:B---3--:R-:W-:-:S05]  /*14290*/  @!P0 IMAD.MOV.U32 R21, RZ, RZ, R14 ;  /* 0x000000ffff158224 */ /* 0x008fca00078e000e */
[----:B------:R4:W3:Y:S04]  /*142a0*/  @!P0 LDG.E.U8 R222, desc[UR56][R20.64] ;  /* 0x0000003814de8981 */ /* 0x0008e8000c1e1100 */
[----:B--2---:R0:W-:Y:S01]  /*142b0*/  STL [R1+0xd7c], R226 ;  /* 0x000d7ce201007387 */ /* 0x0041e20000100800 */
[----:B----4-:R-:W-:Y:S02]  /*142c0*/  @!P0 IMAD.MOV.U32 R20, RZ, RZ, R162 ;  /* 0x000000ffff148224 */ /* 0x010fe400078e00a2 */
[----:B------:R-:W-:-:S05]  /*142d0*/  @!P0 IMAD.MOV.U32 R21, RZ, RZ, R163 ;  /* 0x000000ffff158224 */ /* 0x000fca00078e00a3 */
[----:B------:R1:W2:Y:S01]  /*142e0*/  @!P0 LDG.E.U8 R216, desc[UR56][R20.64] ;  /* 0x0000003814d88981 */ /* 0x0002a2000c1e1100 */
[----:B0-----:R-:W-:-:S05]  /*142f0*/  PRMT R226, R195, 0x3340, R196 ;  /* 0x00003340c3e27816 */ /* 0x001fca00000000c4 */
[----:B------:R-:W-:Y:S04]  /*14300*/  STL [R1+0xd0c], R226 ;  /* 0x000d0ce201007387 */ /* 0x000fe80000100800 */
[----:B------:R-:W4:Y:S04]  /*14310*/  LDL R161, [R1+0x370] ;  /* 0x0003700001a17983 */ /* 0x000f280000100800 */
[----:B------:R-:W4:Y:S01]  /*14320*/  LDL R14, [R1+0x374] ;  /* 0x00037400010e7983 */ /* 0x000f220000100800 */
[----:B------:R-:W-:Y:S02]  /*14330*/  LOP3.LUT R193, R193, 0xffff, RZ, 0xc0, !PT ;  /* 0x0000ffffc1c17812 */ /* 0x000fe400078ec0ff */
[----:B------:R-:W-:-:S02]  /*14340*/  LOP3.LUT R194, R194, 0xffff, RZ, 0xc0, !PT ;  /* 0x0000ffffc2c27812 */ /* 0x000fc400078ec0ff */
[----:B------:R-:W-:Y:S02]  /*14350*/  LOP3.LUT R191, R191, 0xffff, RZ, 0xc0, !PT ;  /* 0x0000ffffbfbf7812 */ /* 0x000fe400078ec0ff */
[----:B------:R-:W-:-:S04]  /*14360*/  LOP3.LUT R192, R192, 0xffff, RZ, 0xc0, !PT ;  /* 0x0000ffffc0c07812 */ /* 0x000fc800078ec0ff */
[----:B-1----:R-:W-:Y:S02]  /*14370*/  PRMT R20, R191, 0x3340, R192 ;  /* 0x00003340bf147816 */ /* 0x002fe400000000c0 */
[----:B------:R-:W-:Y:S01]  /*14380*/  PRMT R203, RZ, 0x7610, R203 ;  /* 0x00007610ffcb7816 */ /* 0x000fe200000000cb */
[----:B---3--:R0:W-:Y:S02]  /*14390*/  STL [R1+0xd80], R222 ;  /* 0x000d80de01007387 */ /* 0x0081e40000100800 */
[----:B0-----:R-:W-:-:S05]  /*143a0*/  PRMT R222, R193, 0x3340, R194 ;  /* 0x00003340c1de7816 */ /* 0x001fca00000000c2 */
[----:B------:R0:W-:Y:S04]  /*143b0*/  STL [R1+0xd08], R222 ;  /* 0x000d08de01007387 */ /* 0x0001e80000100800 */
[----:B------:R-:W3:Y:S04]  /*143c0*/  LDL R162, [R1+0x334] ;  /* 0x0003340001a27983 */ /* 0x000ee80000100800 */
[----:B0-----:R-:W3:Y:S04]  /*143d0*/  LDL R222, [R1+0x330] ;  /* 0x0003300001de7983 */ /* 0x001ee80000100800 */
[----:B--2---:R0:W-:Y:S04]  /*143e0*/  STL [R1+0xd84], R216 ;  /* 0x000d84d801007387 */ /* 0x0041e80000100800 */
[----:B------:R-:W2:Y:S01]  /*143f0*/  LDL R163, [R1+0x2f4] ;  /* 0x0002f40001a37983 */ /* 0x000ea20000100800 */
[----:B----4-:R-:W-:-:S03]  /*14400*/  @!P0 IMAD.MOV.U32 R21, RZ, RZ, R161 ;  /* 0x000000ffff158224 */ /* 0x010fc600078e00a1 */
[----:B0-----:R-:W4:Y:S04]  /*14410*/  LDL R216, [R1+0x2f0] ;  /* 0x0002f00001d87983 */ /* 0x001f280000100800 */
[----:B------:R0:W-:Y:S02]  /*14420*/  STL [R1+0xd04], R20 ;  /* 0x000d041401007387 */ /* 0x0001e40000100800 */
[----:B0-----:R-:W-:-:S05]  /*14430*/  @!P0 IMAD.MOV.U32 R20, RZ, RZ, R14 ;  /* 0x000000ffff148224 */ /* 0x001fca00078e000e */
[----:B------:R0:W2:Y:S01]  /*14440*/  @!P0 LDG.E.U8 R203, desc[UR56][R20.64] ;  /* 0x0000003814cb8981 */ /* 0x0000a2000c1e1100 */
[----:B------:R-:W-:Y:S02]  /*14450*/  LOP3.LUT R189, R189, 0xffff, RZ, 0xc0, !PT ;  /* 0x0000ffffbdbd7812 */ /* 0x000fe400078ec0ff */
[----:B------:R-:W-:Y:S02]  /*14460*/  LOP3.LUT R190, R190, 0xffff, RZ, 0xc0, !PT ;  /* 0x0000ffffbebe7812 */ /* 0x000fe400078ec0ff */
[----:B------:R-:W-:Y:S02]  /*14470*/  PRMT R202, RZ, 0x7610, R202 ;  /* 0x00007610ffca7816 */ /* 0x000fe400000000ca */
[----:B0-----:R-:W-:Y:S01]  /*14480*/  PRMT R20, R189, 0x3340, R190 ;  /* 0x00003340bd147816 */ /* 0x001fe200000000be */
[----:B---3--:R-:W-:Y:S01]  /*14490*/  @!P0 IMAD.MOV.U32 R21, RZ, RZ, R222 ;  /* 0x000000ffff158224 */ /* 0x008fe200078e00de */
[----:B--2---:R-:W-:Y:S04]  /*144a0*/  STL [R1+0xd88], R203 ;  /* 0x000d88cb01007387 */ /* 0x004fe80000100800 */
[----:B------:R-:W2:Y:S04]  /*144b0*/  LDL R161, [R1+0x2b0] ;  /* 0x0002b00001a17983 */ /* 0x000ea80000100800 */
[----:B------:R-:W3:Y:S04]  /*144c0*/  LDL R14, [R1+0x2b4] ;  /* 0x0002b400010e7983 */ /* 0x000ee80000100800 */
[----:B------:R0:W-:Y:S02]  /*144d0*/  STL [R1+0xd00], R20 ;  /* 0x000d001401007387 */ /* 0x0001e40000100800 */
[----:B0-----:R-:W-:-:S05]  /*144e0*/  @!P0 IMAD.MOV.U32 R20, RZ, RZ, R162 ;  /* 0x000000ffff148224 */ /* 0x001fca00078e00a2 */
[----:B------:R4:W2:Y:S01]  /*144f0*/  @!P0 LDG.E.U8 R202, desc[UR56][R20.64] ;  /* 0x0000003814ca8981 */ /* 0x0008a2000c1e1100 */
[----:B------:R-:W-:Y:S01]  /*14500*/  PRMT R201, RZ, 0x7610, R201 ;  /* 0x00007610ffc97816 */ /* 0x000fe200000000c9 */
[----:B----4-:R-:W-:Y:S02]  /*14510*/  @!P0 IMAD.MOV.U32 R21, RZ, RZ, R216 ;  /* 0x000000ffff158224 */ /* 0x010fe400078e00d8 */
[----:B------:R-:W-:-:S05]  /*14520*/  @!P0 IMAD.MOV.U32 R20, RZ, RZ, R163 ;  /* 0x000000ffff148224 */ /* 0x000fca00078e00a3 */
[----:B------:R3:W4:Y:S04]  /*14530*/  @!P0 LDG.E.U8 R201, desc[UR56][R20.64] ;  /* 0x0000003814c98981 */ /* 0x000728000c1e1100 */
[----:B--2---:R0:W-:Y:S04]  /*14540*/  STL [R1+0xd8c], R202 ;  /* 0x000d8cca01007387 */ /* 0x0041e80000100800 */
[----:B------:R-:W2:Y:S04]  /*14550*/  LDL R216, [R1+0x270] ;  /* 0x0002700001d87983 */ /* 0x000ea80000100800 */
[----:B------:R-:W2:Y:S01]  /*14560*/  LDL R203, [R1+0x274] ;  /* 0x0002740001cb7983 */ /* 0x000ea20000100800 */
[----:B------:R-:W-:Y:S01]  /*14570*/  PRMT R200, RZ, 0x7610, R200 ;  /* 0x00007610ffc87816 */ /* 0x000fe200000000c8 */
[----:B---3--:R-:W-:-:S02]  /*14580*/  @!P0 IMAD.MOV.U32 R20, RZ, RZ, R14 ;  /* 0x000000ffff148224 */ /* 0x008fc400078e000e */
[----:B------:R-:W-:Y:S01]  /*14590*/  @!P0 IMAD.MOV.U32 R21, RZ, RZ, R161 ;  /* 0x000000ffff158224 */ /* 0x000fe200078e00a1 */
[----:B------:R-:W-:Y:S02]  /*145a0*/  LOP3.LUT R185, R185, 0xffff, RZ, 0xc0, !PT ;  /* 0x0000ffffb9b97812 */ /* 0x000fe400078ec0ff */
[----:B------:R-:W-:Y:S02]  /*145b0*/  LOP3.LUT R186, R186, 0xffff, RZ, 0xc0, !PT ;  /* 0x0000ffffbaba7812 */ /* 0x000fe400078ec0ff */
[----:B------:R-:W-:Y:S01]  /*145c0*/  PRMT R199, RZ, 0x7610, R199 ;  /* 0x00007610ffc77816 */ /* 0x000fe200000000c7 */
[----:B------:R2:W3:Y:S01]  /*145d0*/  @!P0 LDG.E.U8 R200, desc[UR56][R20.64] ;  /* 0x0000003814c88981 */ /* 0x0004e2000c1e1100 */
[----:B------:R-:W-:-:S03]  /*145e0*/  PRMT R163, R185, 0x3340, R186 ;  /* 0x00003340b9a37816 */ /* 0x000fc600000000ba */
[----:B----4-:R1:W-:Y:S04]  /*145f0*/  STL [R1+0xd90], R201 ;  /* 0x000d90c901007387 */ /* 0x0103e80000100800 */
[----:B------:R4:W-:Y:S04]  /*14600*/  STL [R1+0xcfc], R163 ;  /* 0x000cfca301007387 */ /* 0x0009e80000100800 */
[----:B0-----:R-:W3:Y:S04]  /*14610*/  LDL R202, [R1+0x42c] ;  /* 0x00042c0001ca7983 */ /* 0x001ee80000100800 */
[----:B------:R-:W3:Y:S04]  /*14620*/  LDL R14, [R1+0x3f0] ;  /* 0x0003f000010e7983 */ /* 0x000ee80000100800 */
[----:B-1----:R-:W3:Y:S04]  /*14630*/  LDL R201, [R1+0x3e8] ;  /* 0x0003e80001c97983 */ /* 0x002ee80000100800 */
[----:B----4-:R-:W4:Y:S01]  /*14640*/  LDL R163, [R1+0x430] ;  /* 0x0004300001a37983 */ /* 0x010f220000100800 */
[----:B--2---:R-:W-:-:S02]  /*14650*/  @!P0 IMAD.MOV.U32 R21, RZ, RZ, R216 ;  /* 0x000000ffff158224 */ /* 0x004fc400078e00d8 */
[----:B------:R-:W-:-:S05]  /*14660*/  @!P0 IMAD.MOV.U32 R20, RZ, RZ, R203 ;  /* 0x000000ffff148224 */ /* 0x000fca00078e00cb */
[----:B------:R0:W2:Y:S01]  /*14670*/  @!P0 LDG.E.U8 R199, desc[UR56][R20.64] ;  /* 0x0000003814c78981 */ /* 0x0000a2000c1e1100 */
[----:B------:R-:W-:Y:S02]  /*14680*/  LOP3.LUT R181, R181, 0xffff, RZ, 0xc0, !PT ;  /* 0x0000ffffb5b57812 */ /* 0x000fe400078ec0ff */
[----:B------:R-:W-:Y:S01]  /*14690*/  LOP3.LUT R182, R182, 0xffff, RZ, 0xc0, !PT ;  /* 0x0000ffffb6b67812 */ /* 0x000fe200078ec0ff */
[----:B---3--:R1:W-:Y:S01]  /*146a0*/  STL [R1+0xd94], R200 ;  /* 0x000d94c801007387 */ /* 0x0083e20000100800 */
[----:B------:R-:W-:Y:S02]  /*146b0*/  PRMT R225, RZ, 0x7610, R225 ;  /* 0x00007610ffe17816 */ /* 0x000fe400000000e1 */
[----:B0-----:R-:W-:Y:S01]  /*146c0*/  PRMT R20, R181, 0x3340, R182 ;  /* 0x00003340b5147816 */ /* 0x001fe200000000b6 */
[----:B-1----:R-:W3:Y:S01]  /*146d0*/  LDL R200, [R1+0x3ac] ;  /* 0x0003ac0001c87983 */ /* 0x002ee20000100800 */
[----:B------:R-:W-:Y:S01]  /*146e0*/  @!P0 IMAD.MOV.U32 R21, RZ, RZ, R202 ;  /* 0x000000ffff158224 */ /* 0x000fe200078e00ca */
[----:B------:R-:W-:-:S02]  /*146f0*/  PRMT R220, RZ, 0x7610, R220 ;  /* 0x00007610ffdc7816 */ /* 0x000fc400000000dc */
[----:B--2---:R0:W-:Y:S04]  /*14700*/  STL [R1+0xd98], R199 ;  /* 0x000d98c701007387 */ /* 0x0041e80000100800 */
[----:B0-----:R-:W2:Y:S04]  /*14710*/  LDL R199, [R1+0x3a8] ;  /* 0x0003a80001c77983 */ /* 0x001ea80000100800 */
[----:B------:R4:W-:Y:S02]  /*14720*/  STL [R1+0xcf4], R20 ;  /* 0x000cf41401007387 */ /* 0x0009e40000100800 */
[----:B----4-:R-:W-:-:S05]  /*14730*/  @!P0 IMAD.MOV.U32 R20, RZ, RZ, R163 ;  /* 0x000000ffff148224 */ /* 0x010fca00078e00a3 */
[----:B------:R0:W4:Y:S02]  /*14740*/  @!P0 LDG.E.U8 R225, desc[UR56][R20.64] ;  /* 0x0000003814e18981 */ /* 0x000124000c1e1100 */
[----:B0-----:R-:W-:Y:S02]  /*14750*/  @!P0 IMAD.MOV.U32 R20, RZ, RZ, R14 ;  /* 0x000000ffff148224 */ /* 0x001fe400078e000e */
[----:B------:R-:W-:-:S05]  /*14760*/  @!P0 IMAD.MOV.U32 R21, RZ, RZ, R201 ;  /* 0x000000ffff158224 */ /* 0x000fca00078e00c9 */
[----:B------:R-:W3:Y:S01]  /*14770*/  @!P0 LDG.E.U8 R220, desc[UR56][R20.64] ;  /* 0x0000003814dc8981 */ /* 0x000ee2000c1e1100 */
[----:B------:R-:W-:Y:S02]  /*14780*/  LOP3.LUT R177, R177, 0xffff, RZ, 0xc0, !PT ;  /* 0x0000ffffb1b17812 */ /* 0x000fe400078ec0ff */
[----:B------:R-:W-:-:S04]  /*14790*/  LOP3.LUT R178, R178, 0xffff, RZ, 0xc0, !PT ;  /* 0x0000ffffb2b27812 */ /* 0x000fc800078ec0ff */
[----:B------:R-:W-:Y:S01]  /*147a0*/  PRMT R201, R177, 0x3340, R178 ;  /* 0x00003340b1c97816 */ /* 0x000fe200000000b2 */
[----:B----4-:R-:W-:Y:S04]  /*147b0*/  STL [R1+0xd9c], R225 ;  /* 0x000d9ce101007387 */ /* 0x010fe80000100800 */
[----:B------:R-:W4:Y:S04]  /*147c0*/  LDL R203, [R1+0x368] ;  /* 0x0003680001cb7983 */ /* 0x000f280000100800 */
[----:B------:R-:W4:Y:S04]  /*147d0*/  LDL R14, [R1+0x36c] ;  /* 0x00036c00010e7983 */ /* 0x000f280000100800 */
[----:B---3--:R-:W-:Y:S04]  /*147e0*/  STL [R1+0xda0], R220 ;  /* 0x000da0dc01007387 */ /* 0x008fe80000100800 */
[----:B------:R0:W-:Y:S04]  /*147f0*/  STL [R1+0xcec], R201 ;  /* 0x000cecc901007387 */ /* 0x0001e80000100800 */
[----:B------:R-:W3:Y:S04]  /*14800*/  LDL R202, [R1+0x328] ;  /* 0x0003280001ca7983 */ /* 0x000ee80000100800 */
[----:B0-----:R-:W3:Y:S01]  /*14810*/  LDL R201, [R1+0x32c] ;  /* 0x00032c0001c97983 */ /* 0x001ee20000100800 */
[----:B------:R-:W-:Y:S01]  /*14820*/  PRMT R215, RZ, 0x7610, R215 ;  /* 0x00007610ffd77816 */ /* 0x000fe200000000d7 */
[----:B------:R-:W-:-:S02]  /*14830*/  @!P0 IMAD.MOV.U32 R20, RZ, RZ, R200 ;  /* 0x000000ffff148224 */ /* 0x000fc400078e00c8 */
[----:B--2---:R-:W-:Y:S01]  /*14840*/  @!P0 IMAD.MOV.U32 R21, RZ, RZ, R199 ;  /* 0x000000ffff158224 */ /* 0x004fe200078e00c7 */
[----:B------:R-:W-:Y:S02]  /*14850*/  PRMT R198, RZ, 0x7610, R198 ;  /* 0x00007610ffc67816 */ /* 0x000fe400000000c6 */
[----:B------:R-:W-:Y:S01]  /*14860*/  PRMT R197, RZ, 0x7610, R197 ;  /* 0x00007610ffc57816 */ /* 0x000fe200000000c5 */
[----:B------:R-:W2:Y:S04]  /*14870*/  LDL R199, [R1+0x2ec] ;  /* 0x0002ec0001c77983 */ /* 0x000ea80000100800 */
[----:B------:R4:W2:Y:S04]  /*14880*/  @!P0 LDG.E.U8 R215, desc[UR56][R20.64] ;  /* 0x0000003814d78981 */ /* 0x0008a8000c1e1100 */
[----:B------:R-:W2:Y:S01]  /*14890*/  LDL R200, [R1+0x2e8] ;  /* 0x0002e80001c87983 */ /* 0x000ea20000100800 */
[----:B----4-:R-:W-:-:S02]  /*148a0*/  @!P0 IMAD.MOV.U32 R21, RZ, RZ, R203 ;  /* 0x000000ffff158224 */ /* 0x010fc400078e00cb */
[----:B------:R-:W-:-:S05]  /*148b0*/  @!P0 IMAD.MOV.U32 R20, RZ, RZ, R14 ;  /* 0x000000ffff148224 */ /* 0x000fca00078e000e */
[----:B------:R3:W4:Y:S02]  /*148c0*/  @!P0 LDG.E.U8 R198, desc[UR56][R20.64] ;  /* 0x0000003814c68981 */ /* 0x000724000c1e1100 */
[----:B---3--:R-:W-:Y:S02]  /*148d0*/  @!P0 IMAD.MOV.U32 R21, RZ, RZ, R202 ;  /* 0x000000ffff158224 */ /* 0x008fe400078e00ca */
[----:B------:R-:W-:-:S05]  /*148e0*/  @!P0 IMAD.MOV.U32 R20, RZ, RZ, R201 ;  /* 0x000000ffff148224 */ /* 0x000fca00078e00c9 */
[----:B------:R0:W3:Y:S01]  /*148f0*/  @!P0 LDG.E.U8 R197, desc[UR56][R20.64] ;  /* 0x0000003814c58981 */ /* 0x0000e2000c1e1100 */
[----:B------:R-:W-:Y:S02]  /*14900*/  LOP3.LUT R159, R159, 0xffff, RZ, 0xc0, !PT ;  /* 0x0000ffff9f9f7812 */ /* 0x000fe400078ec0ff */
[----:B------:R-:W-:Y:S02]  /*14910*/  LOP3.LUT R176, R176, 0xffff, RZ, 0xc0, !PT ;  /* 0x0000ffffb0b07812 */ /* 0x000fe400078ec0ff */
[----:B------:R-:W-:Y:S02]  /*14920*/  LOP3.LUT R155, R155, 0xffff, RZ, 0xc0, !PT ;  /* 0x0000ffff9b9b7812 */ /* 0x000fe400078ec0ff */
[----:B------:R-:W-:Y:S02]  /*14930*/  LOP3.LUT R158, R158, 0xffff, RZ, 0xc0, !PT ;  /* 0x0000ffff9e9e7812 */ /* 0x000fe400078ec0ff */
[----:B------:R-:W-:Y:S01]  /*14940*/  PRMT R159, R159, 0x3340, R176 ;  /* 0x000033409f9f7816 */ /* 0x000fe200000000b0 */
[----:B--2---:R-:W-:Y:S01]  /*14950*/  STL [R1+0xda4], R215 ;  /* 0x000da4d701007387 */ /* 0x004fe20000100800 */
[----:B------:R-:W-:-:S02]  /*14960*/  PRMT R158, R155, 0x3340, R158 ;  /* 0x000033409b9e7816 */ /* 0x000fc4000000009e */
[----:B------:R-:W-:Y:S02]  /*14970*/  LOP3.LUT R153, R153, 0xffff, RZ, 0xc0, !PT ;  /* 0x0000ffff99997812 */ /* 0x000fe400078ec0ff */
[----:B------:R-:W-:Y:S01]  /*14980*/  LOP3.LUT R154, R154, 0xffff, RZ, 0xc0, !PT ;  /* 0x0000ffff9a9a7812 */ /* 0x000fe200078ec0ff */
[----:B------:R1:W-:Y:S04]  /*14990*/  STL [R1+0xce4], R159 ;  /* 0x000ce49f01007387 */ /* 0x0003e80000100800 */
[----:B------:R-:W2:Y:S01]  /*149a0*/  LDL R14, [R1+0x2ac] ;  /* 0x0002ac00010e7983 */ /* 0x000ea20000100800 */
[----:B0-----:R-:W-:Y:S01]  /*149b0*/  @!P0 IMAD.MOV.U32 R20, RZ, RZ, R199 ;  /* 0x000000ffff148224 */ /* 0x001fe200078e00c7 */
[----:B------:R-:W-:Y:S02]  /*149c0*/  PRMT R196, RZ, 0x7610, R196 ;  /* 0x00007610ffc47816 */ /* 0x000fe400000000c4 */
[----:B-1----:R-:W-:Y:S01]  /*149d0*/  PRMT R159, R153, 0x3340, R154 ;  /* 0x00003340999f7816 */ /* 0x002fe2000000009a */
[----:B------:R-:W-:-:S05]  /*149e0*/  @!P0 IMAD.MOV.U32 R21, RZ, RZ, R200 ;  /* 0x000000ffff158224 */ /* 0x000fca00078e00c8 */
[----:B------:R2:W2:Y:S04]  /*149f0*/  @!P0 LDG.E.U8 R196, desc[UR56][R20.64] ;  /* 0x0000003814c48981 */ /* 0x0004a8000c1e1100 */
[----:B----4-:R-:W-:Y:S04]  /*14a00*/  STL [R1+0xda8], R198 ;  /* 0x000da8c601007387 */ /* 0x010fe80000100800 */
[----:B------:R0:W-:Y:S04]  /*14a10*/  STL [R1+0xce0], R158 ;  /* 0x000ce09e01007387 */ /* 0x0001e80000100800 */
[----:B0-----:R-:W4:Y:S04]  /*14a20*/  LDL R158, [R1+0x2a8] ;  /* 0x0002a800019e7983 */ /* 0x001f280000100800 */
[----:B---3--:R0:W-:Y:S04]  /*14a30*/  STL [R1+0xdac], R197 ;  /* 0x000dacc501007387 */ /* 0x0081e80000100800 */
[----:B------:R1:W-:Y:S04]  /*14a40*/  STL [R1+0xcdc], R159 ;  /* 0x000cdc9f01007387 */ /* 0x0003e80000100800 */
[----:B------:R-:W3:Y:S01]  /*14a50*/  LDL R199, [R1+0x26c] ;  /* 0x00026c0001c77983 */ /* 0x000ee20000100800 */
[----:B------:R-:W-:-:S02]  /*14a60*/  PRMT R195, RZ, 0x7610, R195 ;  /* 0x00007610ffc37816 */ /* 0x000fc400000000c3 */
[----:B------:R-:W-:Y:S02]  /*14a70*/  LOP3.LUT R23, R23, 0xffff, RZ, 0xc0, !PT ;  /* 0x0000ffff17177812 */ /* 0x000fe400078ec0ff */
[----:B------:R-:W-:Y:S02]  /*14a80*/  LOP3.LUT R152, R152, 0xffff, RZ, 0xc0, !PT ;  /* 0x0000ffff98987812 */ /* 0x000fe400078ec0ff */
[----:B------:R-:W-:Y:S01]  /*14a90*/  PRMT R194, RZ, 0x7610, R194 ;  /* 0x00007610ffc27816 */ /* 0x000fe200000000c2 */
[----:B------:R-:W3:Y:S04]  /*14aa0*/  LDL R198, [R1+0x424] ;  /* 0x0004240001c67983 */ /* 0x000ee80000100800 */
[----:B0-----:R-:W3:Y:S01]  /*14ab0*/  LDL R197, [R1+0x428] ;  /* 0x0004280001c57983 */ /* 0x001ee20000100800 */
[----:B--2---:R-:W-:Y:S01]  /*14ac0*/  @!P0 IMAD.MOV.U32 R20, RZ, RZ, R14 ;  /* 0x000000ffff148224 */ /* 0x004fe200078e000e */
[----:B-1----:R-:W-:-:S02]  /*14ad0*/  PRMT R159, R23, 0x3340, R152 ;  /* 0x00003340179f7816 */ /* 0x002fc40000000098 */
[----:B------:R0:W-:Y:S04]  /*14ae0*/  STL [R1+0xdb0], R196 ;  /* 0x000db0c401007387 */ /* 0x0001e80000100800 */
[----:B------:R1:W-:Y:S01]  /*14af0*/  STL [R1+0xcd8], R159 ;  /* 0x000cd89f01007387 */ /* 0x0003e20000100800 */
[----:B------:R-:W-:Y:S02]  /*14b00*/  LOP3.LUT R19, R19, 0xffff, RZ, 0xc0, !PT ;  /* 0x0000ffff13137812 */ /* 0x000fe400078ec0ff */
[----:B------:R-:W-:Y:S01]  /*14b10*/  LOP3.LUT R22, R22, 0xffff, RZ, 0xc0, !PT ;  /* 0x0000ffff16167812 */ /* 0x000fe200078ec0ff */
[----:B------:R-:W2:Y:S04]  /*14b20*/  LDL R14, [R1+0x3a4] ;  /* 0x0003a400010e7983 */ /* 0x000ea80000100800 */
[----:B0-----:R-:W2:Y:S01]  /*14b30*/  LDL R196, [R1+0x3e0] ;  /* 0x0003e00001c47983 */ /* 0x001ea20000100800 */
[----:B----4-:R-:W-:-:S03]  /*14b40*/  @!P0 IMAD.MOV.U32 R21, RZ, RZ, R158 ;  /* 0x000000ffff158224 */ /* 0x010fc600078e009e */
[----:B-1----:R-:W4:Y:S04]  /*14b50*/  LDL R159, [R1+0x3a0] ;  /* 0x0003a000019f7983 */ /* 0x002f280000100800 */
[----:B------:R-:W4:Y:S04]  /*14b60*/  LDL R158, [R1+0x3e4] ;  /* 0x0003e400019e7983 */ /* 0x000f280000100800 */
[----:B------:R0:W2:Y:S02]  /*14b70*/  @!P0 LDG.E.U8 R195, desc[UR56][R20.64] ;  /* 0x0000003814c38981 */ /* 0x0000a4000c1e1100 */
[----:B0-----:R-:W-:-:S02]  /*14b80*/  @!P0 IMAD.MOV.U32 R21, RZ, RZ, R0 ;  /* 0x000000ffff158224 */ /* 0x001fc400078e0000 */
[----:B---3--:R-:W-:-:S05]  /*14b90*/  @!P0 IMAD.MOV.U32 R20, RZ, RZ, R199 ;  /* 0x000000ffff148224 */ /* 0x008fca00078e00c7 */
[----:B------:R-:W3:Y:S01]  /*14ba0*/  @!P0 LDG.E.U8 R194, desc[UR56][R20.64] ;  /* 0x0000003814c28981 */ /* 0x000ee2000c1e1100 */
[----:B------:R-:W-:Y:S02]  /*14bb0*/  PRMT R19, R19, 0x3340, R22 ;  /* 0x0000334013137816 */ /* 0x000fe40000000016 */
[----:B------:R-:W-:Y:S02]  /*14bc0*/  LOP3.LUT R17, R17, 0xffff, RZ, 0xc0, !PT ;  /* 0x0000ffff11117812 */ /* 0x000fe400078ec0ff */
[----:B------:R-:W-:Y:S02]  /*14bd0*/  LOP3.LUT R18, R18, 0xffff, RZ, 0xc0, !PT ;  /* 0x0000ffff12127812 */ /* 0x000fe400078ec0ff */
[----:B------:R-:W-:Y:S02]  /*14be0*/  PRMT R224, RZ, 0x7610, R224 ;  /* 0x00007610ffe07816 */ /* 0x000fe400000000e0 */
[----:B------:R-:W-:Y:S02]  /*14bf0*/  LOP3.LUT R15, R15, 0xffff, RZ, 0xc0, !PT ;  /* 0x0000ffff0f0f7812 */ /* 0x000fe400078ec0ff */
[----:B------:R-:W-:-:S02]  /*14c00*/  LOP3.LUT R16, R16, 0xffff, RZ, 0xc0, !PT ;  /* 0x0000ffff10107812 */ /* 0x000fc400078ec0ff */
[----:B------:R-:W-:Y:S01]  /*14c10*/  PRMT R219, RZ, 0x7610, R219 ;  /* 0x00007610ffdb7816 */ /* 0x000fe200000000db */
[----:B--2---:R-:W-:Y:S04]  /*14c20*/  STL [R1+0xdb4], R195 ;  /* 0x000db4c301007387 */ /* 0x004fe80000100800 */
[----:B------:R-:W-:Y:S04]  /*14c30*/  STL [R1+0xcd4], R19 ;  /* 0x000cd41301007387 */ /* 0x000fe80000100800 */
[----:B------:R0:W-:Y:S02]  /*14c40*/  STL [R1+0xd60], R0 ;  /* 0x000d600001007387 */ /* 0x0001e40000100800 */
[----:B0-----:R-:W-:Y:S01]  /*14c50*/  PRMT R0, R17, 0x3340, R18 ;  /* 0x0000334011007816 */ /* 0x001fe20000000012 */
[----:B------:R-:W-:-:S02]  /*14c60*/  @!P0 IMAD.MOV.U32 R18, RZ, RZ, R197 ;  /* 0x000000ffff128224 */ /* 0x000fc400078e00c5 */
[----:B------:R-:W-:Y:S02]  /*14c70*/  @!P0 IMAD.MOV.U32 R19, RZ, RZ, R198 ;  /* 0x000000ffff138224 */ /* 0x000fe400078e00c6 */
[----:B------:R-:W-:Y:S01]  /*14c80*/  @!P0 IMAD.MOV.U32 R17, RZ, RZ, R196 ;  /* 0x000000ffff118224 */ /* 0x000fe200078e00c4 */
[----:B---3--:R0:W-:Y:S04]  /*14c90*/  STL [R1+0xdb8], R194 ;  /* 0x000db8c201007387 */ /* 0x0081e80000100800 */
[----:B------:R1:W-:Y:S04]  /*14ca0*/  STL [R1+0xcd0], R0 ;  /* 0x000cd00001007387 */ /* 0x0003e80000100800 */
[----:B------:R-:W2:Y:S04]  /*14cb0*/  @!P0 LDG.E.U8 R224, desc[UR56][R18.64] ;  /* 0x0000003812e08981 */ /* 0x000ea8000c1e1100 */
[----:B------:R-:W3:Y:S04]  /*14cc0*/  LDL R195, [R1+0x360] ;  /* 0x0003600001c37983 */ /* 0x000ee80000100800 */
[----:B0-----:R-:W3:Y:S01]  /*14cd0*/  LDL R194, [R1+0x364] ;  /* 0x0003640001c27983 */ /* 0x001ee20000100800 */
[----:B-1----:R-:W-:Y:S01]  /*14ce0*/  PRMT R0, R15, 0x3340, R16 ;  /* 0x000033400f007816 */ /* 0x002fe20000000010 */
[----:B----4-:R-:W-:-:S05]  /*14cf0*/  @!P0 IMAD.MOV.U32 R16, RZ, RZ, R158 ;  /* 0x000000ffff108224 */ /* 0x010fca00078e009e */
[----:B------:R-:W4:Y:S01]  /*14d00*/  @!P0 LDG.E.U8 R219, desc[UR56][R16.64] ;  /* 0x0000003810db8981 */ /* 0x000f22000c1e1100 */
[----:B------:R-:W-:Y:S02]  /*14d10*/  LOP3.LUT R12, R12, 0xffff, RZ, 0xc0, !PT ;  /* 0x0000ffff0c0c7812 */ /* 0x000fe400078ec0ff */
[----:B------:R-:W-:Y:S02]  /*14d20*/  LOP3.LUT R13, R13, 0xffff, RZ, 0xc0, !PT ;  /* 0x0000ffff0d0d7812 */ /* 0x000fe400078ec0ff */
[----:B------:R-:W-:Y:S02]  /*14d30*/  LOP3.LUT R10, R10, 0xffff, RZ, 0xc0, !PT ;  /* 0x0000ffff0a0a7812 */ /* 0x000fe400078ec0ff */
[----:B------:R-:W-:Y:S02]  /*14d40*/  LOP3.LUT R11, R11, 0xffff, RZ, 0xc0, !PT ;  /* 0x0000ffff0b0b7812 */ /* 0x000fe400078ec0ff */
[----:B------:R-:W-:Y:S02]  /*14d50*/  PRMT R196, R12, 0x3340, R13 ;  /* 0x000033400cc47816 */ /* 0x000fe4000000000d */
[----:B------:R-:W-:Y:S01]  /*14d60*/  PRMT R214, RZ, 0x7610, R214 ;  /* 0x00007610ffd67816 */ /* 0x000fe200000000d6 */
[----:B------:R-:W-:-:S02]  /*14d70*/  @!P0 IMAD.MOV.U32 R12, RZ, RZ, R14 ;  /* 0x000000ffff0c8224 */ /* 0x000fc400078e000e */
[----:B------:R-:W-:Y:S01]  /*14d80*/  @!P0 IMAD.MOV.U32 R13, RZ, RZ, R159 ;  /* 0x000000ffff0d8224 */ /* 0x000fe200078e009f */
[----:B------:R-:W-:-:S04]  /*14d90*/  PRMT R193, RZ, 0x7610, R193 ;  /* 0x00007610ffc17816 */ /* 0x000fc800000000c1 */
[----:B------:R-:W3:Y:S04]  /*14da0*/  @!P0 LDG.E.U8 R214, desc[UR56][R12.64] ;  /* 0x000000380cd68981 */ /* 0x000ee8000c1e1100 */
[----:B--2---:R-:W-:Y:S04]  /*14db0*/  STL [R1+0xdbc], R224 ;  /* 0x000dbce001007387 */ /* 0x004fe80000100800 */
[----:B------:R0:W-:Y:S04]  /*14dc0*/  STL [R1+0xccc], R0 ;  /* 0x000ccc0001007387 */ /* 0x0001e80000100800 */
[----:B------:R-:W2:Y:S04]  /*14dd0*/  LDL R158, [R1+0x320] ;  /* 0x00032000019e7983 */ /* 0x000ea80000100800 */
[----:B0-----:R-:W2:Y:S04]  /*14de0*/  LDL R0, [R1+0x324] ;  /* 0x0003240001007983 */ /* 0x001ea80000100800 */
[----:B------:R-:W2:Y:S04]  /*14df0*/  LDL.LU R222, [R1+0x7c] ;  /* 0x00007c0001de7983 */ /* 0x000ea80000300800 */
[----:B----4-:R-:W-:Y:S04]  /*14e00*/  STL [R1+0xdc0], R219 ;  /* 0x000dc0db01007387 */ /* 0x010fe80000100800 */
[----:B------:R0:W-:Y:S04]  /*14e10*/  STL [R1+0xcc8], R196 ;  /* 0x000cc8c401007387 */ /* 0x0001e80000100800 */
[----:B------:R-:W4:Y:S04]  /*14e20*/  LDL R159, [R1+0x2e0] ;  /* 0x0002e000019f7983 */ /* 0x000f280000100800 */
[----:B------:R-:W4:Y:S04]  /*14e30*/  LDL R14, [R1+0x2e4] ;  /* 0x0002e400010e7983 */ /* 0x000f280000100800 */
[----:B------:R-:W4:Y:S04]  /*14e40*/  LDL.LU R202, [R1+0x88] ;  /* 0x0000880001ca7983 */ /* 0x000f280000300800 */
[----:B------:R-:W4:Y:S01]  /*14e50*/  LDL.LU R216, [R1+0x80] ;  /* 0x0000800001d87983 */ /* 0x000f220000300800 */
[----:B0-----:R-:W-:Y:S01]  /*14e60*/  PRMT R196, R10, 0x3340, R11 ;  /* 0x000033400ac47816 */ /* 0x001fe2000000000b */
[----:B---3--:R-:W-:-:S02]  /*14e70*/  @!P0 IMAD.MOV.U32 R10, RZ, RZ, R194 ;  /* 0x000000ffff0a8224 */ /* 0x008fc400078e00c2 */
[----:B------:R-:W-:-:S05]  /*14e80*/  @!P0 IMAD.MOV.U32 R11, RZ, RZ, R195 ;  /* 0x000000ffff0b8224 */ /* 0x000fca00078e00c3 */
[----:B------:R-:W3:Y:S04]  /*14e90*/  @!P0 LDG.E.U8 R193, desc[UR56][R10.64] ;  /* 0x000000380ac18981 */ /* 0x000ee8000c1e1100 */
[----:B------:R-:W-:Y:S01]  /*14ea0*/  STL [R1+0xdc4], R214 ;  /* 0x000dc4d601007387 */ /* 0x000fe20000100800 */
[----:B------:R-:W-:Y:S02]  /*14eb0*/  LOP3.LUT R8, R8, 0xffff, RZ, 0xc0, !PT ;  /* 0x0000ffff08087812 */ /* 0x000fe400078ec0ff */
[----:B------:R-:W-:Y:S01]  /*14ec0*/  LOP3.LUT R9, R9, 0xffff, RZ, 0xc0, !PT ;  /* 0x0000ffff09097812 */ /* 0x000fe200078ec0ff */
[----:B------:R-:W-:Y:S04]  /*14ed0*/  STL [R1+0xcc4], R196 ;  /* 0x000cc4c401007387 */ /* 0x000fe80000100800 */
[----:B------:R-:W4:Y:S01]  /*14ee0*/  LDL.LU R226, [R1+0x84] ;  /* 0x0000840001e27983 */ /* 0x000f220000300800 */
[----:B------:R-:W-:-:S03]  /*14ef0*/  PRMT R192, RZ, 0x7610, R192 ;  /* 0x00007610ffc07816 */ /* 0x000fc600000000c0 */
[----:B---3--:R0:W-:Y:S02]  /*14f00*/  STL [R1+0xdc8], R193 ;  /* 0x000dc8c101007387 */ /* 0x0081e40000100800 */
[----:B0-----:R-:W-:Y:S01]  /*14f10*/  PRMT R193, R8, 0x3340, R9 ;  /* 0x0000334008c17816 */ /* 0x001fe20000000009 */
[----:B--2---:R-:W-:Y:S02]  /*14f20*/  @!P0 IMAD.MOV.U32 R8, RZ, RZ, R0 ;  /* 0x000000ffff088224 */ /* 0x004fe400078e0000 */
[----:B------:R-:W-:-:S05]  /*14f30*/  @!P0 IMAD.MOV.U32 R9, RZ, RZ, R158 ;  /* 0x000000ffff098224 */ /* 0x000fca00078e009e */
[----:B------:R0:W2:Y:S04]  /*14f40*/  @!P0 LDG.E.U8 R192, desc[UR56][R8.64] ;  /* 0x0000003808c08981 */ /* 0x0000a8000c1e1100 */
[----:B------:R1:W-:Y:S04]  /*14f50*/  STL [R1+0xcc0], R193 ;  /* 0x000cc0c101007387 */ /* 0x0003e80000100800 */
[----:B------:R-:W3:Y:S01]  /*14f60*/  LDL R0, [R1+0x2a4] ;  /* 0x0002a40001007983 */ /* 0x000ee20000100800 */
[----:B------:R-:W-:-:S03]  /*14f70*/  LOP3.LUT R7, R7, 0xffff, RZ, 0xc0, !PT ;  /* 0x0000ffff07077812 */ /* 0x000fc600078ec0ff */
[----:B------:R-:W3:Y:S04]  /*14f80*/  LDL R158, [R1+0x264] ;  /* 0x00026400019e7983 */ /* 0x000ee80000100800 */
[----:B-1----:R-:W3:Y:S01]  /*14f90*/  LDL R193, [R1+0x2a0] ;  /* 0x0002a00001c17983 */ /* 0x002ee20000100800 */
[----:B0-----:R-:W-:Y:S02]  /*14fa0*/  LOP3.LUT R8, R222, 0xffff, RZ, 0xc0, !PT ;  /* 0x0000ffffde087812 */ /* 0x001fe400078ec0ff */
[----:B------:R-:W-:Y:S01]  /*14fb0*/  PRMT R191, RZ, 0x7610, R191 ;  /* 0x00007610ffbf7816 */ /* 0x000fe200000000bf */
[----:B------:R-:W3:Y:S01]  /*14fc0*/  LDL.LU R203, [R1+0x90] ;  /* 0x0000900001cb7983 */ /* 0x000ee20000300800 */
[----:B------:R-:W-:Y:S01]  /*14fd0*/  PRMT R7, R8, 0x3340, R7 ;  /* 0x0000334008077816 */ /* 0x000fe20000000007 */
[----:B----4-:R-:W-:-:S02]  /*14fe0*/  @!P0 IMAD.MOV.U32 R8, RZ, RZ, R14 ;  /* 0x000000ffff088224 */ /* 0x010fc400078e000e */
[----:B------:R-:W-:-:S05]  /*14ff0*/  @!P0 IMAD.MOV.U32 R9, RZ, RZ, R159 ;  /* 0x000000ffff098224 */ /* 0x000fca00078e009f */
[----:B------:R0:W4:Y:S01]  /*15000*/  @!P0 LDG.E.U8 R191, desc[UR56][R8.64] ;  /* 0x0000003808bf8981 */ /* 0x000122000c1e1100 */
[----:B------:R-:W-:Y:S02]  /*15010*/  PRMT R190, RZ, 0x7610, R190 ;  /* 0x00007610ffbe7816 */ /* 0x000fe400000000be */
[----:B0-----:R-:W-:Y:S01]  /*15020*/  LOP3.LUT R8, R216, 0xffff, RZ, 0xc0, !PT ;  /* 0x0000ffffd8087812 */ /* 0x001fe200078ec0ff */
[----:B--2---:R0:W-:Y:S04]  /*15030*/  STL [R1+0xdcc], R192 ;  /* 0x000dccc001007387 */ /* 0x0041e80000100800 */
[----:B------:R1:W-:Y:S04]  /*15040*/  STL [R1+0xcbc], R7 ;  /* 0x000cbc0701007387 */ /* 0x0003e80000100800 */
[----:B------:R-:W2:Y:S04]  /*15050*/  LDL R159, [R1+0x260] ;  /* 0x00026000019f7983 */ /* 0x000ea80000100800 */
[----:B------:R-:W2:Y:S04]  /*15060*/  LDL R14, [R1+0x420] ;  /* 0x00042000010e7983 */ /* 0x000ea80000100800 */
[----:B0-----:R-:W2:Y:S01]  /*15070*/  LDL R192, [R1+0x41c] ;  /* 0x00041c0001c07983 */ /* 0x001ea20000100800 */
[----:B-1----:R-:W-:Y:S01]  /*15080*/  LOP3.LUT R7, R202, 0xffff, RZ, 0xc0, !PT ;  /* 0x0000ffffca077812 */ /* 0x002fe200078ec0ff */
[----:B---3--:R-:W-:Y:S01]  /*15090*/  @!P0 IMAD.MOV.U32 R9, RZ, RZ, R193 ;  /* 0x000000ffff098224 */ /* 0x008fe200078e00c1 */
[----:B------:R-:W-:Y:S01]  /*150a0*/  PRMT R189, RZ, 0x7610, R189 ;  /* 0x00007610ffbd7816 */ /* 0x000fe200000000bd */
[----:B------:R-:W3:Y:S01]  /*150b0*/  LDL.LU R222, [R1+0x8c] ;  /* 0x00008c0001de7983 */ /* 0x000ee20000300800 */
[----:B------:R-:W-:Y:S01]  /*150c0*/  PRMT R7, R7, 0x3340, R8 ;  /* 0x0000334007077816 */ /* 0x000fe20000000008 */
[----:B------:R-:W-:-:S05]  /*150d0*/  @!P0 IMAD.MOV.U32 R8, RZ, RZ, R0 ;  /* 0x000000ffff088224 */ /* 0x000fca00078e0000 */
[----:B------:R0:W3:Y:S04]  /*150e0*/  @!P0 LDG.E.U8 R190, desc[UR56][R8.64] ;  /* 0x0000003808be8981 */ /* 0x0000e8000c1e1100 */
[----:B----4-:R1:W-:Y:S04]  /*150f0*/  STL [R1+0xdd0], R191 ;  /* 0x000dd0bf01007387 */ /* 0x0103e80000100800 */
[----:B------:R4:W-:Y:S01]  /*15100*/  STL [R1+0xcb8], R7 ;  /* 0x000cb80701007387 */ /* 0x0009e20000100800 */
[----:B------:R-:W-:-:S03]  /*15110*/  LOP3.LUT R223, R223, 0xffff, RZ, 0xc0, !PT ;  /* 0x0000ffffdfdf7812 */ /* 0x000fc600078ec0ff */
[----:B------:R-:W3:Y:S01]  /*15120*/  LDL R0, [R1+0x3dc] ;  /* 0x0003dc0001007983 */ /* 0x000ee20000100800 */
[----:B0-----:R-:W-:-:S03]  /*15130*/  @!P0 IMAD.MOV.U32 R8, RZ, RZ, R158 ;  /* 0x000000ffff088224 */ /* 0x001fc600078e009e */
[----:B-1----:R-:W3:Y:S01]  /*15140*/  LDL R191, [R1+0x3d8] ;  /* 0x0003d80001bf7983 */ /* 0x002ee20000100800 */
[----:B----4-:R-:W-:-:S03]  /*15150*/  LOP3.LUT R7, R226, 0xffff, RZ, 0xc0, !PT ;  /* 0x0000ffffe2077812 */ /* 0x010fc600078ec0ff */
[----:B------:R-:W4:Y:S01]  /*15160*/  LDL.LU R216, [R1+0x98] ;  /* 0x0000980001d87983 */ /* 0x000f220000300800 */
[--C-:B------:R-:W-:Y:S02]  /*15170*/  PRMT R7, R7, 0x3340, R223.reuse ;  /* 0x0000334007077816 */ /* 0x100fe400000000df */
[----:B------:R-:W-:Y:S01]  /*15180*/  PRMT R223, RZ, 0x7610, R223 ;  /* 0x00007610ffdf7816 */ /* 0x000fe200000000df */
[----:B--2---:R-:W-:-:S05]  /*15190*/  @!P0 IMAD.MOV.U32 R9, RZ, RZ, R159 ;  /* 0x000000ffff098224 */ /* 0x004fca00078e009f */
[----:B------:R0:W2:Y:S02]  /*151a0*/  @!P0 LDG.E.U8 R189, desc[UR56][R8.64] ;  /* 0x0000003808bd8981 */ /* 0x0000a4000c1e1100 */
[----:B0-----:R-:W-:Y:S02]  /*151b0*/  @!P0 IMAD.MOV.U32 R8, RZ, RZ, R14 ;  /* 0x000000ffff088224 */ /* 0x001fe400078e000e */
[----:B------:R-:W-:-:S05]  /*151c0*/  @!P0 IMAD.MOV.U32 R9, RZ, RZ, R192 ;  /* 0x000000ffff098224 */ /* 0x000fca00078e00c0 */
[----:B------:R0:W4:Y:S04]  /*151d0*/  @!P0 LDG.E.U8 R223, desc[UR56][R8.64] ;  /* 0x0000003808df8981 */ /* 0x000128000c1e1100 */
[----:B---3--:R-:W-:Y:S04]  /*151e0*/  STL [R1+0xdd4], R190 ;  /* 0x000dd4be01007387 */ /* 0x008fe80000100800 */
[----:B------:R1:W-:Y:S04]  /*151f0*/  STL [R1+0xcb4], R7 ;  /* 0x000cb40701007387 */ /* 0x0003e80000100800 */
[----:B------:R-:W3:Y:S04]  /*15200*/  LDL R159, [R1+0x398] ;  /* 0x00039800019f7983 */ /* 0x000ee80000100800 */
[----:B------:R-:W3:Y:S01]  /*15210*/  LDL R158, [R1+0x39c] ;  /* 0x00039c00019e7983 */ /* 0x000ee20000100800 */
[----:B------:R-:W-:-:S03]  /*15220*/  LOP3.LUT R252, R252, 0xffff, RZ, 0xc0, !PT ;  /* 0x0000fffffcfc7812 */ /* 0x000fc600078ec0ff */
[----:B------:R-:W3:Y:S01]  /*15230*/  LDL.LU R226, [R1+0x94] ;  /* 0x0000940001e27983 */ /* 0x000ee20000300800 */
[----:B-1----:R-:W-:-:S04]  /*15240*/  LOP3.LUT R7, R203, 0xffff, RZ, 0xc0, !PT ;  /* 0x0000ffffcb077812 */ /* 0x002fc800078ec0ff */
[----:B------:R-:W-:Y:S02]  /*15250*/  PRMT R7, R7, 0x3340, R252 ;  /* 0x0000334007077816 */ /* 0x000fe400000000fc */
[----:B------:R-:W-:Y:S02]  /*15260*/  LOP3.LUT R218, R218, 0xffff, RZ, 0xc0, !PT ;  /* 0x0000ffffdada7812 */ /* 0x000fe400078ec0ff */
[----:B------:R-:W-:Y:S02]  /*15270*/  LOP3.LUT R187, R187, 0xffff, RZ, 0xc0, !PT ;  /* 0x0000ffffbbbb7812 */ /* 0x000fe400078ec0ff */
[----:B------:R-:W-:Y:S01]  /*15280*/  LOP3.LUT R188, R188, 0xffff, RZ, 0xc0, !PT ;  /* 0x0000ffffbcbc7812 */ /* 0x000fe200078ec0ff */
[----:B0-----:R-:W-:Y:S02]  /*15290*/  @!P0 IMAD.MOV.U32 R8, RZ, RZ, R0 ;  /* 0x000000ffff088224 */ /* 0x001fe400078e0000 */
[----:B------:R-:W-:Y:S01]  /*152a0*/  @!P0 IMAD.MOV.U32 R9, RZ, RZ, R191 ;  /* 0x000000ffff098224 */ /* 0x000fe200078e00bf */
[----:B------:R-:W-:-:S02]  /*152b0*/  PRMT R162, R187, 0x3340, R188 ;  /* 0x00003340bba27816 */ /* 0x000fc400000000bc */
[----:B------:R-:W-:Y:S01]  /*152c0*/  PRMT R188, RZ, 0x7610, R188 ;  /* 0x00007610ffbc7816 */ /* 0x000fe200000000bc */
[----:B--2---:R0:W-:Y:S04]  /*152d0*/  STL [R1+0xdd8], R189 ;  /* 0x000dd8bd01007387 */ /* 0x0041e80000100800 */
[----:B------:R1:W-:Y:S04]  /*152e0*/  STL [R1+0xcb0], R7 ;  /* 0x000cb00701007387 */ /* 0x0003e80000100800 */
[----:B------:R-:W2:Y:S04]  /*152f0*/  LDL R190, [R1+0x358] ;  /* 0x0003580001be7983 */ /* 0x000ea80000100800 */
[----:B0-----:R-:W2:Y:S01]  /*15300*/  LDL R189, [R1+0x35c] ;  /* 0x00035c0001bd7983 */ /* 0x001ea20000100800 */
[----:B-1----:R-:W-:-:S03]  /*15310*/  LOP3.LUT R7, R222, 0xffff, RZ, 0xc0, !PT ;  /* 0x0000ffffde077812 */ /* 0x002fc600078ec0ff */
[----:B------:R-:W2:Y:S01]  /*15320*/  LDL.LU R14, [R1+0xb0] ;  /* 0x0000b000010e7983 */ /* 0x000ea20000300800 */
[--C-:B------:R-:W-:Y:S02]  /*15330*/  PRMT R7, R7, 0x3340, R218.reuse ;  /* 0x0000334007077816 */ /* 0x100fe400000000da */
[----:B------:R-:W-:Y:S01]  /*15340*/  PRMT R218, RZ, 0x7610, R218 ;  /* 0x00007610ffda7816 */ /* 0x000fe200000000da */
[----:B----4-:R-:W-:Y:S04]  /*15350*/  STL [R1+0xddc], R223 ;  /* 0x000ddcdf01007387 */ /* 0x010fe80000100800 */
[----:B------:R0:W-:Y:S04]  /*15360*/  STL [R1+0xcac], R7 ;  /* 0x000cac0701007387 */ /* 0x0001e80000100800 */
[----:B------:R-:W4:Y:S04]  /*15370*/  LDL R191, [R1+0x318] ;  /* 0x0003180001bf7983 */ /* 0x000f280000100800 */
[----:B------:R-:W4:Y:S01]  /*15380*/  LDL R0, [R1+0x31c] ;  /* 0x00031c0001007983 */ /* 0x000f220000100800 */
[----:B------:R-:W-:-:S03]  /*15390*/  PRMT R187, RZ, 0x7610, R187 ;  /* 0x00007610ffbb7816 */ /* 0x000fc600000000bb */
[----:B------:R3:W4:Y:S01]  /*153a0*/  @!P0 LDG.E.U8 R218, desc[UR56][R8.64] ;  /* 0x0000003808da8981 */ /* 0x000722000c1e1100 */
[----:B------:R-:W-:Y:S02]  /*153b0*/  LOP3.LUT R251, R251, 0xffff, RZ, 0xc0, !PT ;  /* 0x0000fffffbfb7812 */ /* 0x000fe400078ec0ff */
[----:B------:R-:W-:Y:S01]  /*153c0*/  PRMT R186, RZ, 0x7610, R186 ;  /* 0x00007610ffba7816 */ /* 0x000fe200000000ba */
[----:B------:R-:W4:Y:S01]  /*153d0*/  LDL.LU R222, [R1+0xa4] ;  /* 0x0000a40001de7983 */ /* 0x000f220000300800 */
[----:B---3--:R-:W-:Y:S02]  /*153e0*/  @!P0 IMAD.MOV.U32 R8, RZ, RZ, R158 ;  /* 0x000000ffff088224 */ /* 0x008fe400078e009e */
[----:B------:R-:W-:-:S05]  /*153f0*/  @!P0 IMAD.MOV.U32 R9, RZ, RZ, R159 ;  /* 0x000000ffff098224 */ /* 0x000fca00078e009f */
[----:B------:R2:W3:Y:S01]  /*15400*/  @!P0 LDG.E.U8 R188, desc[UR56][R8.64] ;  /* 0x0000003808bc8981 */ /* 0x0004e2000c1e1100 */
[----:B0-----:R-:W-:-:S04]  /*15410*/  LOP3.LUT R7, R216, 0xffff, RZ, 0xc0, !PT ;  /* 0x0000ffffd8077812 */ /* 0x001fc800078ec0ff */
[----:B------:R-:W-:Y:S02]  /*15420*/  PRMT R7, R7, 0x3340, R251 ;  /* 0x0000334007077816 */ /* 0x000fe400000000fb */
[----:B------:R-:W-:Y:S01]  /*15430*/  LOP3.LUT R217, R217, 0xffff, RZ, 0xc0, !PT ;  /* 0x0000ffffd9d97812 */ /* 0x000fe200078ec0ff */
[----:B--2---:R-:W-:Y:S02]  /*15440*/  @!P0 IMAD.MOV.U32 R9, RZ, RZ, R190 ;  /* 0x000000ffff098224 */ /* 0x004fe400078e00be */
[----:B------:R-:W-:-:S05]  /*15450*/  @!P0 IMAD.MOV.U32 R8, RZ, RZ, R189 ;  /* 0x000000ffff088224 */ /* 0x000fca00078e00bd */
[----:B------:R0:W2:Y:S04]  /*15460*/  @!P0 LDG.E.U8 R187, desc[UR56][R8.64] ;  /* 0x0000003808bb8981 */ /* 0x0000a8000c1e1100 */
[----:B----4-:R-:W-:Y:S01]  /*15470*/  STL [R1+0xde0], R218 ;  /* 0x000de0da01007387 */ /* 0x010fe20000100800 */
[----:B0-----:R-:W-:Y:S02]  /*15480*/  @!P0 IMAD.MOV.U32 R8, RZ, RZ, R0 ;  /* 0x000000ffff088224 */ /* 0x001fe400078e0000 */
[----:B------:R-:W-:Y:S01]  /*15490*/  @!P0 IMAD.MOV.U32 R9, RZ, RZ, R191 ;  /* 0x000000ffff098224 */ /* 0x000fe200078e00bf */
[----:B------:R0:W-:Y:S04]  /*154a0*/  STL [R1+0xca8], R7 ;  /* 0x000ca80701007387 */ /* 0x0001e80000100800 */
[----:B------:R-:W4:Y:S04]  /*154b0*/  LDL R159, [R1+0x2d8] ;  /* 0x0002d800019f7983 */ /* 0x000f280000100800 */
[----:B------:R-:W4:Y:S04]  /*154c0*/  LDL R158, [R1+0x2dc] ;  /* 0x0002dc00019e7983 */ /* 0x000f280000100800 */
[----:B------:R4:W4:Y:S01]  /*154d0*/  @!P0 LDG.E.U8 R186, desc[UR56][R8.64] ;  /* 0x0000003808ba8981 */ /* 0x000922000c1e1100 */
[----:B0-----:R-:W-:-:S03]  /*154e0*/  LOP3.LUT R7, R226, 0xffff, RZ, 0xc0, !PT ;  /* 0x0000ffffe2077812 */ /* 0x001fc600078ec0ff */
[----:B---3--:R-:W-:Y:S04]  /*154f0*/  STL [R1+0xde4], R188 ;  /* 0x000de4bc01007387 */ /* 0x008fe80000100800 */
[----:B------:R-:W3:Y:S04]  /*15500*/  LDL.LU R216, [R1+0xcc] ;  /* 0x0000cc0001d87983 */ /* 0x000ee80000300800 */
[----:B------:R-:W3:Y:S01]  /*15510*/  LDL.LU R226, [R1+0xa0] ;  /* 0x0000a00001e27983 */ /* 0x000ee20000300800 */
[----:B------:R-:W-:-:S05]  /*15520*/  PRMT R7, R7, 0x3340, R217 ;  /* 0x0000334007077816 */ /* 0x000fca00000000d9 */
[----:B------:R0:W-:Y:S04]  /*15530*/  STL [R1+0xca4], R7 ;  /* 0x000ca40701007387 */ /* 0x0001e80000100800 */
[----:B------:R-:W3:Y:S04]  /*15540*/  LDL R190, [R1+0x298] ;  /* 0x0002980001be7983 */ /* 0x000ee80000100800 */
[----:B------:R-:W3:Y:S01]  /*15550*/  LDL R189, [R1+0x29c] ;  /* 0x00029c0001bd7983 */ /* 0x000ee20000100800 */
[----:B------:R-:W-:Y:S02]  /*15560*/  LOP3.LUT R221, R221, 0xffff, RZ, 0xc0, !PT ;  /* 0x0000ffffdddd7812 */ /* 0x000fe400078ec0ff */
[----:B0-----:R-:W-:-:S04]  /*15570*/  LOP3.LUT R7, R14, 0xffff, RZ, 0xc0, !PT ;  /* 0x0000ffff0e077812 */ /* 0x001fc800078ec0ff */
[----:B------:R-:W-:Y:S02]  /*15580*/  PRMT R7, R7, 0x3340, R221 ;  /* 0x0000334007077816 */ /* 0x000fe400000000dd */
[----:B------:R-:W-:Y:S02]  /*15590*/  LOP3.LUT R212, R212, 0xffff, RZ, 0xc0, !PT ;  /* 0x0000ffffd4d47812 */ /* 0x000fe400078ec0ff */
[----:B------:R-:W-:Y:S02]  /*155a0*/  PRMT R185, RZ, 0x7610, R185 ;  /* 0x00007610ffb97816 */ /* 0x000fe400000000b9 */
[----:B------:R-:W-:Y:S02]  /*155b0*/  LOP3.LUT R183, R183, 0xffff, RZ, 0xc0, !PT ;  /* 0x0000ffffb7b77812 */ /* 0x000fe400078ec0ff */
[----:B------:R-:W-:-:S04]  /*155c0*/  LOP3.LUT R184, R184, 0xffff, RZ, 0xc0, !PT ;  /* 0x0000ffffb8b87812 */ /* 0x000fc800078ec0ff */
[--C-:B------:R-:W-:Y:S02]  /*155d0*/  PRMT R161, R183, 0x3340, R184.reuse ;  /* 0x00003340b7a17816 */ /* 0x100fe400000000b8 */
[----:B------:R-:W-:Y:S01]  /*155e0*/  PRMT R184, RZ, 0x7610, R184 ;  /* 0x00007610ffb87816 */ /* 0x000fe200000000b8 */
[----:B--2---:R-:W-:Y:S04]  /*155f0*/  STL [R1+0xde8], R187 ;  /* 0x000de8bb01007387 */ /* 0x004fe80000100800 */
[----:B------:R-:W2:Y:S04]  /*15600*/  LDL.LU R14, [R1+0xc0] ;  /* 0x0000c000010e7983 */ /* 0x000ea80000300800 */
[----:B------:R0:W-:Y:S04]  /*15610*/  STL [R1+0xca0], R7 ;  /* 0x000ca00701007387 */ /* 0x0001e80000100800 */
[----:B------:R-:W2:Y:S01]  /*15620*/  LDL R188, [R1+0x258] ;  /* 0x0002580001bc7983 */ /* 0x000ea20000100800 */
[----:B0-----:R-:W-:Y:S01]  /*15630*/  LOP3.LUT R7, R222, 0xffff, RZ, 0xc0, !PT ;  /* 0x0000ffffde077812 */ /* 0x001fe200078ec0ff */
[----:B----4-:R-:W-:-:S02]  /*15640*/  @!P0 IMAD.MOV.U32 R9, RZ, RZ, R159 ;  /* 0x000000ffff098224 */ /* 0x010fc400078e009f */
[----:B------:R-:W-:Y:S01]  /*15650*/  @!P0 IMAD.MOV.U32 R8, RZ, RZ, R158 ;  /* 0x000000ffff088224 */ /* 0x000fe200078e009e */
[----:B------:R-:W-:Y:S01]  /*15660*/  PRMT R7, R7, 0x3340, R212 ;  /* 0x0000334007077816 */ /* 0x000fe200000000d4 */
[----:B------:R-:W-:Y:S04]  /*15670*/  STL [R1+0xdec], R186 ;  /* 0x000decba01007387 */ /* 0x000fe80000100800 */
[----:B------:R-:W4:Y:S04]  /*15680*/  LDL.LU R0, [R1+0x25c] ;  /* 0x00025c0001007983 */ /* 0x000f280000300800 */
[----:B------:R-:W4:Y:S04]  /*15690*/  LDL.LU R203, [R1+0xe4] ;  /* 0x0000e40001cb7983 */ /* 0x000f280000300800 */
[----:B------:R-:W4:Y:S04]  /*156a0*/  LDL.LU R222, [R1+0xbc] ;  /* 0x0000bc0001de7983 */ /* 0x000f280000300800 */
[----:B------:R3:W-:Y:S04]  /*156b0*/  STL [R1+0xc9c], R7 ;  /* 0x000c9c0701007387 */ /* 0x0007e80000100800 */
[----:B------:R0:W4:Y:S04]  /*156c0*/  @!P0 LDG.E.U8 R185, desc[UR56][R8.64] ;  /* 0x0000003808b98981 */ /* 0x000128000c1e1100 */
[----:B------:R-:W4:Y:S04]  /*156d0*/  LDL R159, [R1+0x414] ;  /* 0x00041400019f7983 */ /* 0x000f280000100800 */
[----:B------:R-:W4:Y:S01]  /*156e0*/  LDL R158, [R1+0x418] ;  /* 0x00041800019e7983 */ /* 0x000f220000100800 */
[----:B---3--:R-:W-:-:S02]  /*156f0*/  LOP3.LUT R7, R216, 0xffff, RZ, 0xc0, !PT ;  /* 0x0000ffffd8077812 */ /* 0x008fc400078ec0ff */
[----:B0-----:R-:W-:Y:S01]  /*15700*/  LOP3.LUT R8, R226, 0xffff, RZ, 0xc0, !PT ;  /* 0x0000ffffe2087812 */ /* 0x001fe200078ec0ff */
[----:B------:R-:W-:-:S03]  /*15710*/  @!P0 IMAD.MOV.U32 R9, RZ, RZ, R190 ;  /* 0x000000ffff098224 */ /* 0x000fc600078e00be */
[----:B------:R-:W-:Y:S01]  /*15720*/  PRMT R7, R7, 0x3340, R8 ;  /* 0x0000334007077816 */ /* 0x000fe20000000008 */
[----:B------:R-:W-:-:S05]  /*15730*/  @!P0 IMAD.MOV.U32 R8, RZ, RZ, R189 ;  /* 0x000000ffff088224 */ /* 0x000fca00078e00bd */
[----:B------:R0:W3:Y:S01]  /*15740*/  @!P0 LDG.E.U8 R184, desc[UR56][R8.64] ;  /* 0x0000003808b88981 */ /* 0x0000e2000c1e1100 */
[----:B------:R-:W-:Y:S02]  /*15750*/  PRMT R183, RZ, 0x7610, R183 ;  /* 0x00007610ffb77816 */ /* 0x000fe400000000b7 */
[----:B0-----:R-:W-:Y:S02]  /*15760*/  LOP3.LUT R8, R213, 0xffff, RZ, 0xc0, !PT ;  /* 0x0000ffffd5087812 */ /* 0x001fe400078ec0ff */
[----:B------:R-:W-:Y:S01]  /*15770*/  PRMT R221, RZ, 0x7610, R221 ;  /* 0x00007610ffdd7816 */ /* 0x000fe200000000dd */
[----:B--2---:R-:W-:Y:S01]  /*15780*/  @!P0 IMAD.MOV.U32 R9, RZ, RZ, R188 ;  /* 0x000000ffff098224 */ /* 0x004fe200078e00bc */
[----:B----4-:R0:W-:Y:S04]  /*15790*/  STL [R1+0xdf0], R185 ;  /* 0x000df0b901007387 */ /* 0x0101e80000100800 */
[----:B------:R-:W2:Y:S04]  /*157a0*/  LDL.LU R216, [R1+0xd8] ;  /* 0x0000d80001d87983 */ /* 0x000ea80000300800 */
[----:B------:R-:W4:Y:S04]  /*157b0*/  LDL.LU R226, [R1+0xac] ;  /* 0x0000ac0001e27983 */ /* 0x000f280000300800 */
[----:B------:R1:W-:Y:S04]  /*157c0*/  STL [R1+0xc98], R7 ;  /* 0x000c980701007387 */ /* 0x0003e80000100800 */
[----:B------:R-:W4:Y:S04]  /*157d0*/  LDL R187, [R1+0x3d0] ;  /* 0x0003d00001bb7983 */ /* 0x000f280000100800 */
[----:B0-----:R-:W4:Y:S01]  /*157e0*/  LDL R185, [R1+0x3d4] ;  /* 0x0003d40001b97983 */ /* 0x001f220000100800 */
[----:B-1----:R-:W-:-:S04]  /*157f0*/  LOP3.LUT R7, R14, 0xffff, RZ, 0xc0, !PT ;  /* 0x0000ffff0e077812 */ /* 0x002fc800078ec0ff */
[----:B------:R-:W-:Y:S01]  /*15800*/  PRMT R7, R7, 0x3340, R8 ;  /* 0x0000334007077816 */ /* 0x000fe20000000008 */
[----:B------:R-:W-:Y:S01]  /*15810*/  @!P0 IMAD.MOV.U32 R8, RZ, RZ, R0 ;  /* 0x000000ffff088224 */ /* 0x000fe200078e0000 */
[----:B---3--:R0:W-:Y:S04]  /*15820*/  STL [R1+0xdf4], R184 ;  /* 0x000df4b801007387 */ /* 0x0081e80000100800 */
[----:B------:R-:W3:Y:S04]  /*15830*/  LDL.LU R202, [R1+0xfc] ;  /* 0x0000fc0001ca7983 */ /* 0x000ee80000300800 */
[----:B------:R-:W3:Y:S04]  /*15840*/  LDL.LU R14, [R1+0xd4] ;  /* 0x0000d400010e7983 */ /* 0x000ee80000300800 */
[----:B------:R1:W-:Y:S04]  /*15850*/  STL [R1+0xc94], R7 ;  /* 0x000c940701007387 */ /* 0x0003e80000100800 */
[----:B------:R1:W3:Y:S04]  /*15860*/  @!P0 LDG.E.U8 R183, desc[UR56][R8.64] ;  /* 0x0000003808b78981 */ /* 0x0002e8000c1e1100 */
[----:B------:R-:W3:Y:S04]  /*15870*/  LDL R186, [R1+0x390] ;  /* 0x0003900001ba7983 */ /* 0x000ee80000100800 */
[----:B0-----:R-:W3:Y:S01]  /*15880*/  LDL R184, [R1+0x394] ;  /* 0x0003940001b87983 */ /* 0x001ee20000100800 */
[----:B-1----:R-:W-:-:S02]  /*15890*/  LOP3.LUT R7, R203, 0xffff, RZ, 0xc0, !PT ;  /* 0x0000ffffcb077812 */ /* 0x002fc400078ec0ff */
[----:B------:R-:W-:Y:S01]  /*158a0*/  LOP3.LUT R8, R222, 0xffff, RZ, 0xc0, !PT ;  /* 0x0000ffffde087812 */ /* 0x000fe200078ec0ff */
[----:B------:R0:W-:Y:S01]  /*158b0*/  STL [R1+0xd64], R0 ;  /* 0x000d640001007387 */ /* 0x0001e20000100800 */
[----:B------:R-:W-:Y:S02]  /*158c0*/  @!P0 IMAD.MOV.U32 R9, RZ, RZ, R159 ;  /* 0x000000ffff098224 */ /* 0x000fe400078e009f */
[----:B0-----:R-:W-:Y:S01]  /*158d0*/  PRMT R0, R7, 0x3340, R8 ;  /* 0x0000334007007816 */ /* 0x001fe20000000008 */
[----:B------:R-:W-:-:S05]  /*158e0*/  @!P0 IMAD.MOV.U32 R8, RZ, RZ, R158 ;  /* 0x000000ffff088224 */ /* 0x000fca00078e009e */
[----:B------:R4:W3:Y:S01]  /*158f0*/  @!P0 LDG.E.U8 R221, desc[UR56][R8.64] ;  /* 0x0000003808dd8981 */ /* 0x0008e2000c1e1100 */
[----:B------:R-:W-:Y:S02]  /*15900*/  PRMT R217, RZ, 0x7610, R217 ;  /* 0x00007610ffd97816 */ /* 0x000fe400000000d9 */
[----:B------:R-:W-:Y:S02]  /*15910*/  PRMT R182, RZ, 0x7610, R182 ;  /* 0x00007610ffb67816 */ /* 0x000fe400000000b6 */
[----:B--2---:R-:W-:Y:S02]  /*15920*/  LOP3.LUT R7, R216, 0xffff, RZ, 0xc0, !PT ;  /* 0x0000ffffd8077812 */ /* 0x004fe400078ec0ff */
[----:B----4-:R-:W-:Y:S01]  /*15930*/  LOP3.LUT R8, R226, 0xffff, RZ, 0xc0, !PT ;  /* 0x0000ffffe2087812 */ /* 0x010fe200078ec0ff */
[----:B------:R-:W-:Y:S01]  /*15940*/  @!P0 IMAD.MOV.U32 R9, RZ, RZ, R187 ;  /* 0x000000ffff098224 */ /* 0x000fe200078e00bb */
[----:B---3--:R-:W-:Y:S04]  /*15950*/  STL [R1+0xdf8], R183 ;  /* 0x000df8b701007387 */ /* 0x008fe80000100800 */
[----:B------:R-:W2:Y:S04]  /*15960*/  LDL.LU R203, [R1+0xf0] ;  /* 0x0000f00001cb7983 */ /* 0x000ea80000300800 */
[----:B------:R-:W3:Y:S04]  /*15970*/  LDL.LU R222, [R1+0xc8] ;  /* 0x0000c80001de7983 */ /* 0x000ee80000300800 */
[----:B------:R0:W-:Y:S04]  /*15980*/  STL [R1+0xc90], R0 ;  /* 0x000c900001007387 */ /* 0x0001e80000100800 */
[----:B------:R-:W4:Y:S04]  /*15990*/  LDL R159, [R1+0x350] ;  /* 0x00035000019f7983 */ /* 0x000f280000100800 */
[----:B------:R-:W4:Y:S01]  /*159a0*/  LDL R158, [R1+0x354] ;  /* 0x00035400019e7983 */ /* 0x000f220000100800 */
[----:B0-----:R-:W-:Y:S01]  /*159b0*/  PRMT R0, R7, 0x3340, R8 ;  /* 0x0000334007007816 */ /* 0x001fe20000000008 */
[----:B------:R-:W-:Y:S01]  /*159c0*/  @!P0 IMAD.MOV.U32 R8, RZ, RZ, R185 ;  /* 0x000000ffff088224 */ /* 0x000fe200078e00b9 */
[----:B------:R-:W-:-:S04]  /*159d0*/  LOP3.LUT R7, R202, 0xffff, RZ, 0xc0, !PT ;  /* 0x0000ffffca077812 */ /* 0x000fc800078ec0ff */
[----:B------:R0:W4:Y:S04]  /*159e0*/  @!P0 LDG.E.U8 R217, desc[UR56][R8.64] ;  /* 0x0000003808d98981 */ /* 0x000128000c1e1100 */
[----:B------:R-:W-:Y:S04]  /*159f0*/  STL [R1+0xdfc], R221 ;  /* 0x000dfcdd01007387 */ /* 0x000fe80000100800 */
[----:B------:R-:W4:Y:S01]  /*15a00*/  LDL.LU R216, [R1+0x114] ;  /* 0x0001140001d87983 */ /* 0x000f220000300800 */
[----:B0-----:R-:W-:-:S03]  /*15a10*/  LOP3.LUT R8, R14, 0xffff, RZ, 0xc0, !PT ;  /* 0x0000ffff0e087812 */ /* 0x001fc600078ec0ff */
[----:B------:R-:W4:Y:S04]  /*15a20*/  LDL.LU R226, [R1+0xec] ;  /* 0x0000ec0001e27983 */ /* 0x000f280000300800 */
[----:B------:R0:W-:Y:S01]  /*15a30*/  STL [R1+0xc8c], R0 ;  /* 0x000c8c0001007387 */ /* 0x0001e20000100800 */
[----:B------:R-:W-:-:S03]  /*15a40*/  @!P0 IMAD.MOV.U32 R9, RZ, RZ, R186 ;  /* 0x000000ffff098224 */ /* 0x000fc600078e00ba */
[----:B------:R-:W4:Y:S04]  /*15a50*/  LDL R185, [R1+0x310] ;  /* 0x0003100001b97983 */ /* 0x000f280000100800 */
[----:B------:R-:W4:Y:S01]  /*15a60*/  LDL R183, [R1+0x314] ;  /* 0x0003140001b77983 */ /* 0x000f220000100800 */
[----:B0-----:R-:W-:Y:S01]  /*15a70*/  PRMT R0, R7, 0x3340, R8 ;  /* 0x0000334007007816 */ /* 0x001fe20000000008 */
[----:B------:R-:W-:-:S05]  /*15a80*/  @!P0 IMAD.MOV.U32 R8, RZ, RZ, R184 ;  /* 0x000000ffff088224 */ /* 0x000fca00078e00b8 */
[----:B------:R3:W4:Y:S01]  /*15a90*/  @!P0 LDG.E.U8 R182, desc[UR56][R8.64] ;  /* 0x0000003808b68981 */ /* 0x000722000c1e1100 */
[----:B------:R-:W-:Y:S02]  /*15aa0*/  PRMT R181, RZ, 0x7610, R181 ;  /* 0x00007610ffb57816 */ /* 0x000fe400000000b5 */
[----:B------:R-:W-:Y:S02]  /*15ab0*/  LOP3.LUT R179, R179, 0xffff, RZ, 0xc0, !PT ;  /* 0x0000ffffb3b37812 */ /* 0x000fe400078ec0ff */
[----:B------:R-:W-:-:S04]  /*15ac0*/  LOP3.LUT R180, R180, 0xffff, RZ, 0xc0, !PT ;  /* 0x0000ffffb4b47812 */ /* 0x000fc800078ec0ff */
[--C-:B------:R-:W-:Y:S02]  /*15ad0*/  PRMT R163, R179, 0x3340, R180.reuse ;  /* 0x00003340b3a37816 */ /* 0x100fe400000000b4 */
[----:B------:R-:W-:Y:S02]  /*15ae0*/  PRMT R180, RZ, 0x7610, R180 ;  /* 0x00007610ffb47816 */ /* 0x000fe400000000b4 */
[----:B--2---:R-:W-:Y:S02]  /*15af0*/  LOP3.LUT R7, R203, 0xffff, RZ, 0xc0, !PT ;  /* 0x0000ffffcb077812 */ /* 0x004fe400078ec0ff */
[----:B---3--:R-:W-:Y:S01]  /*15b00*/  LOP3.LUT R8, R222, 0xffff, RZ, 0xc0, !PT ;  /* 0x0000ffffde087812 */ /* 0x008fe200078ec0ff */
[----:B----4-:R-:W-:-:S03]  /*15b10*/  @!P0 IMAD.MOV.U32 R9, RZ, RZ, R159 ;  /* 0x000000ffff098224 */ /* 0x010fc600078e009f */
[----:B------:R-:W-:Y:S01]  /*15b20*/  PRMT R7, R7, 0x3340, R8 ;  /* 0x0000334007077816 */ /* 0x000fe20000000008 */
[----:B------:R-:W-:-:S05]  /*15b30*/  @!P0 IMAD.MOV.U32 R8, RZ, RZ, R158 ;  /* 0x000000ffff088224 */ /* 0x000fca00078e009e */
[----:B------:R0:W2:Y:S04]  /*15b40*/  @!P0 LDG.E.U8 R181, desc[UR56][R8.64] ;  /* 0x0000003808b58981 */ /* 0x0000a8000c1e1100 */
[----:B------:R-:W-:Y:S04]  /*15b50*/  STL [R1+0xe00], R217 ;  /* 0x000e00d901007387 */ /* 0x000fe80000100800 */
[----:B------:R-:W3:Y:S04]  /*15b60*/  LDL.LU R202, [R1+0x108] ;  /* 0x0001080001ca7983 */ /* 0x000ee80000300800 */
[----:B------:R-:W4:Y:S04]  /*15b70*/  LDL.LU R14, [R1+0xe0] ;  /* 0x0000e000010e7983 */ /* 0x000f280000300800 */
[----:B------:R1:W-:Y:S04]  /*15b80*/  STL [R1+0xc88], R0 ;  /* 0x000c880001007387 */ /* 0x0003e80000100800 */
[----:B------:R-:W3:Y:S04]  /*15b90*/  LDL R184, [R1+0x2d0] ;  /* 0x0002d00001b87983 */ /* 0x000ee80000100800 */
[----:B-1----:R-:W3:Y:S01]  /*15ba0*/  LDL R0, [R1+0x2d4] ;  /* 0x0002d40001007983 */ /* 0x002ee20000100800 */
[----:B0-----:R-:W-:Y:S01]  /*15bb0*/  LOP3.LUT R8, R226, 0xffff, RZ, 0xc0, !PT ;  /* 0x0000ffffe2087812 */ /* 0x001fe200078ec0ff */
[----:B------:R-:W-:-:S02]  /*15bc0*/  @!P0 IMAD.MOV.U32 R9, RZ, RZ, R185 ;  /* 0x000000ffff098224 */ /* 0x000fc400078e00b9 */
[----:B------:R-:W-:Y:S04]  /*15bd0*/  STL [R1+0xe04], R182 ;  /* 0x000e04b601007387 */ /* 0x000fe80000100800 */
[----:B------:R-:W3:Y:S04]  /*15be0*/  LDL.LU R203, [R1+0x130] ;  /* 0x0001300001cb7983 */ /* 0x000ee80000300800 */
[----:B------:R-:W3:Y:S04]  /*15bf0*/  LDL.LU R222, [R1+0x104] ;  /* 0x0001040001de7983 */ /* 0x000ee80000300800 */
[----:B------:R0:W-:Y:S04]  /*15c00*/  STL [R1+0xc84], R7 ;  /* 0x000c840701007387 */ /* 0x0001e80000100800 */
[----:B------:R-:W3:Y:S04]  /*15c10*/  LDL R159, [R1+0x290] ;  /* 0x00029000019f7983 */ /* 0x000ee80000100800 */
[----:B------:R-:W3:Y:S01]  /*15c20*/  LDL R158, [R1+0x294] ;  /* 0x00029400019e7983 */ /* 0x000ee20000100800 */
[----:B0-----:R-:W-:-:S04]  /*15c30*/  LOP3.LUT R7, R216, 0xffff, RZ, 0xc0, !PT ;  /* 0x0000ffffd8077812 */ /* 0x001fc800078ec0ff */
[----:B------:R-:W-:Y:S01]  /*15c40*/  PRMT R7, R7, 0x3340, R8 ;  /* 0x0000334007077816 */ /* 0x000fe20000000008 */
[----:B------:R-:W-:-:S05]  /*15c50*/  @!P0 IMAD.MOV.U32 R8, RZ, RZ, R183 ;  /* 0x000000ffff088224 */ /* 0x000fca00078e00b7 */
[----:B------:R4:W3:Y:S01]  /*15c60*/  @!P0 LDG.E.U8 R180, desc[UR56][R8.64] ;  /* 0x0000003808b48981 */ /* 0x0008e2000c1e1100 */
[----:B------:R-:W-:Y:S02]  /*15c70*/  PRMT R179, RZ, 0x7610, R179 ;  /* 0x00007610ffb37816 */ /* 0x000fe400000000b3 */
[----:B------:R-:W-:Y:S01]  /*15c80*/  PRMT R178, RZ, 0x7610, R178 ;  /* 0x00007610ffb27816 */ /* 0x000fe200000000b2 */
[----:B--2---:R-:W-:Y:S04]  /*15c90*/  STL [R1+0xe08], R181 ;  /* 0x000e08b501007387 */ /* 0x004fe80000100800 */
[----:B------:R-:W2:Y:S04]  /*15ca0*/  LDL.LU R216, [R1+0x124] ;  /* 0x0001240001d87983 */ /* 0x000ea80000300800 */
[----:B------:R-:W2:Y:S04]  /*15cb0*/  LDL.LU R226, [R1+0xf8] ;  /* 0x0000f80001e27983 */ /* 0x000ea80000300800 */
[----:B------:R3:W-:Y:S04]  /*15cc0*/  STL [R1+0xc80], R7 ;  /* 0x000c800701007387 */ /* 0x0007e80000100800 */
[----:B------:R-:W2:Y:S04]  /*15cd0*/  LDL R183, [R1+0x250] ;  /* 0x0002500001b77983 */ /* 0x000ea80000100800 */
[----:B------:R-:W2:Y:S01]  /*15ce0*/  LDL R182, [R1+0x254] ;  /* 0x0002540001b67983 */ /* 0x000ea20000100800 */
[----:B----4-:R-:W-:-:S02]  /*15cf0*/  LOP3.LUT R8, R14, 0xffff, RZ, 0xc0, !PT ;  /* 0x0000ffff0e087812 */ /* 0x010fc400078ec0ff */
[----:B---3--:R-:W-:Y:S01]  /*15d00*/  LOP3.LUT R7, R202, 0xffff, RZ, 0xc0, !PT ;  /* 0x0000ffffca077812 */ /* 0x008fe200078ec0ff */
[----:B------:R-:W-:-:S03]  /*15d10*/  @!P0 IMAD.MOV.U32 R9, RZ, RZ, R184 ;  /* 0x000000ffff098224 */ /* 0x000fc600078e00b8 */
[----:B------:R-:W-:Y:S01]  /*15d20*/  PRMT R7, R7, 0x3340, R8 ;  /* 0x0000334007077816 */ /* 0x000fe20000000008 */
[----:B------:R-:W-:-:S05]  /*15d30*/  @!P0 IMAD.MOV.U32 R8, RZ, RZ, R0 ;  /* 0x000000ffff088224 */ /* 0x000fca00078e0000 */
[----:B------:R0:W3:Y:S02]  /*15d40*/  @!P0 LDG.E.U8 R179, desc[UR56][R8.64] ;  /* 0x0000003808b38981 */ /* 0x0000e4000c1e1100 */
[----:B0-----:R-:W-:Y:S01]  /*15d50*/  LOP3.LUT R8, R222, 0xffff, RZ, 0xc0, !PT ;  /* 0x0000ffffde087812 */ /* 0x001fe200078ec0ff */
[----:B------:R-:W-:Y:S01]  /*15d60*/  @!P0 IMAD.MOV.U32 R9, RZ, RZ, R159 ;  /* 0x000000ffff098224 */ /* 0x000fe200078e009f */
[----:B------:R-:W-:Y:S04]  /*15d70*/  STL [R1+0xe0c], R180 ;  /* 0x000e0cb401007387 */ /* 0x000fe80000100800 */
[----:B------:R-:W4:Y:S04]  /*15d80*/  LDL.LU R202, [R1+0x148] ;  /* 0x0001480001ca7983 */ /* 0x000f280000300800 */
[----:B------:R-:W4:Y:S04]  /*15d90*/  LDL.LU R14, [R1+0x120] ;  /* 0x00012000010e7983 */ /* 0x000f280000300800 */
[----:B------:R0:W-:Y:S04]  /*15da0*/  STL [R1+0xc7c], R7 ;  /* 0x000c7c0701007387 */ /* 0x0001e80000100800 */
[----:B------:R-:W4:Y:S04]  /*15db0*/  LDL R181, [R1+0x40c] ;  /* 0x00040c0001b57983 */ /* 0x000f280000100800 */
[----:B------:R-:W4:Y:S01]  /*15dc0*/  LDL R0, [R1+0x410] ;  /* 0x0004100001007983 */ /* 0x000f220000100800 */
[----:B0-----:R-:W-:-:S04]  /*15dd0*/  LOP3.LUT R7, R203, 0xffff, RZ, 0xc0, !PT ;  /* 0x0000ffffcb077812 */ /* 0x001fc800078ec0ff */
[----:B------:R-:W-:Y:S01]  /*15de0*/  PRMT R7, R7, 0x3340, R8 ;  /* 0x0000334007077816 */ /* 0x000fe20000000008 */
[----:B------:R-:W-:-:S05]  /*15df0*/  @!P0 IMAD.MOV.U32 R8, RZ, RZ, R158 ;  /* 0x000000ffff088224 */ /* 0x000fca00078e009e */
[----:B------:R2:W4:Y:S01]  /*15e00*/  @!P0 LDG.E.U8 R178, desc[UR56][R8.64] ;  /* 0x0000003808b28981 */ /* 0x000522000c1e1100 */
[----:B------:R-:W-:Y:S02]  /*15e10*/  PRMT R177, RZ, 0x7610, R177 ;  /* 0x00007610ffb17816 */ /* 0x000fe400000000b1 */
[----:B------:R-:W-:Y:S02]  /*15e20*/  PRMT R213, RZ, 0x7610, R213 ;  /* 0x00007610ffd57816 */ /* 0x000fe400000000d5 */
[----:B--2---:R-:W-:Y:S01]  /*15e30*/  LOP3.LUT R8, R226, 0xffff, RZ, 0xc0, !PT ;  /* 0x0000ffffe2087812 */ /* 0x004fe200078ec0ff */
[----:B------:R-:W-:Y:S01]  /*15e40*/  @!P0 IMAD.MOV.U32 R9, RZ, RZ, R183 ;  /* 0x000000ffff098224 */ /* 0x000fe200078e00b7 */
[----:B---3--:R-:W-:Y:S04]  /*15e50*/  STL [R1+0xe10], R179 ;  /* 0x000e10b301007387 */ /* 0x008fe80000100800 */
[----:B------:R-:W2:Y:S04]  /*15e60*/  LDL.LU R203, [R1+0x13c] ;  /* 0x00013c0001cb7983 */ /* 0x000ea80000300800 */
[----:B------:R-:W3:Y:S04]  /*15e70*/  LDL.LU R222, [R1+0x110] ;  /* 0x0001100001de7983 */ /* 0x000ee80000300800 */
[----:B------:R0:W-:Y:S04]  /*15e80*/  STL [R1+0xc78], R7 ;  /* 0x000c780701007387 */ /* 0x0001e80000100800 */
[----:B------:R-:W2:Y:S04]  /*15e90*/  LDL R159, [R1+0x3c8] ;  /* 0x0003c800019f7983 */ /* 0x000ea80000100800 */
[----:B------:R-:W2:Y:S01]  /*15ea0*/  LDL R158, [R1+0x3cc] ;  /* 0x0003cc00019e7983 */ /* 0x000ea20000100800 */
[----:B0-----:R-:W-:-:S04]  /*15eb0*/  LOP3.LUT R7, R216, 0xffff, RZ, 0xc0, !PT ;  /* 0x0000ffffd8077812 */ /* 0x001fc800078ec0ff */
[----:B------:R-:W-:Y:S01]  /*15ec0*/  PRMT R7, R7, 0x3340, R8 ;  /* 0x0000334007077816 */ /* 0x000fe20000000008 */
[----:B------:R-:W-:-:S05]  /*15ed0*/  @!P0 IMAD.MOV.U32 R8, RZ, RZ, R182 ;  /* 0x000000ffff088224 */ /* 0x000fca00078e00b6 */
[----:B------:R4:W2:Y:S02]  /*15ee0*/  @!P0 LDG.E.U8 R177, desc[UR56][R8.64] ;  /* 0x0000003808b18981 */ /* 0x0008a4000c1e1100 */
[----:B----4-:R-:W-:Y:S01]  /*15ef0*/  LOP3.LUT R8, R14, 0xffff, RZ, 0xc0, !PT ;  /* 0x0000ffff0e087812 */ /* 0x010fe200078ec0ff */
[----:B------:R-:W-:Y:S01]  /*15f00*/  @!P0 IMAD.MOV.U32 R9, RZ, RZ, R181 ;  /* 0x000000ffff098224 */ /* 0x000fe200078e00b5 */
[----:B------:R0:W-:Y:S04]  /*15f10*/  STL [R1+0xe14], R178 ;  /* 0x000e14b201007387 */ /* 0x0001e80000100800 */
[----:B------:R-:W4:Y:S04]  /*15f20*/  LDL.LU R216, [R1+0x160] ;  /* 0x0001600001d87983 */ /* 0x000f280000300800 */
[----:B------:R-:W4:Y:S04]  /*15f30*/  LDL.LU R226, [R1+0x138] ;  /* 0x0001380001e27983 */ /* 0x000f280000300800 */
[----:B------:R1:W-:Y:S04]  /*15f40*/  STL [R1+0xc74], R7 ;  /* 0x000c740701007387 */ /* 0x0003e80000100800 */
[----:B------:R-:W4:Y:S04]  /*15f50*/  LDL R180, [R1+0x388] ;  /* 0x0003880001b47983 */ /* 0x000f280000100800 */
[----:B0-----:R-:W4:Y:S01]  /*15f60*/  LDL R178, [R1+0x38c] ;  /* 0x00038c0001b27983 */ /* 0x001f220000100800 */
[----:B-1----:R-:W-:-:S04]  /*15f70*/  LOP3.LUT R7, R202, 0xffff, RZ, 0xc0, !PT ;  /* 0x0000ffffca077812 */ /* 0x002fc800078ec0ff */
[----:B------:R-:W-:Y:S01]  /*15f80*/  PRMT R7, R7, 0x3340, R8 ;  /* 0x0000334007077816 */ /* 0x000fe20000000008 */
[----:B------:R-:W-:-:S05]  /*15f90*/  @!P0 IMAD.MOV.U32 R8, RZ, RZ, R0 ;  /* 0x000000ffff088224 */ /* 0x000fca00078e0000 */
[----:B------:R3:W4:Y:S01]  /*15fa0*/  @!P0 LDG.E.U8 R213, desc[UR56][R8.64] ;  /* 0x0000003808d58981 */ /* 0x000722000c1e1100 */
[----:B------:R-:W-:Y:S02]  /*15fb0*/  PRMT R212, RZ, 0x7610, R212 ;  /* 0x00007610ffd47816 */ /* 0x000fe400000000d4 */
[----:B------:R-:W-:Y:S02]  /*15fc0*/  PRMT R176, RZ, 0x7610, R176 ;  /* 0x00007610ffb07816 */ /* 0x000fe400000000b0 */
[----:B---3--:R-:W-:Y:S01]  /*15fd0*/  LOP3.LUT R8, R222, 0xffff, RZ, 0xc0, !PT ;  /* 0x0000ffffde087812 */ /* 0x008fe200078ec0ff */
[----:B--2---:R-:W-:Y:S01]  /*15fe0*/  @!P0 IMAD.MOV.U32 R9, RZ, RZ, R159 ;  /* 0x000000ffff098224 */ /* 0x004fe200078e009f */
[----:B------:R-:W-:Y:S04]  /*15ff0*/  STL [R1+0xe18], R177 ;  /* 0x000e18b101007387 */ /* 0x000fe80000100800 */
        /* <DEDUP_REMOVED lines=30> */
[----:B------:R-:W2:Y:S04]  /*161e0*/  LDL R177, [R1+0x2cc] ;  /* 0x0002cc0001b17983 */ /* 0x000ea80000100800 */
[----:B------:R-:W2:Y:S01]  /*161f0*/  LDL.LU R226, [R1+0x190] ;  /* 0x0001900001e27983 */ /* 0x000ea20000300800 */
        /* <DEDUP_REMOVED lines=23> */
[----:B------:R-:W3:Y:S04]  /*16370*/  LDL R159, [R1+0x248] ;  /* 0x00024800019f7983 */ /* 0x000ee80000100800 */
[----:B------:R-:W3:Y:S01]  /*16380*/  LDL R158, [R1+0x24c] ;  /* 0x00024c00019e7983 */ /* 0x000ee20000100800 */
[----:B0-----:R-:W-:-:S04]  /*16390*/  LOP3.LUT R7, R203, 0xffff, RZ, 0xc0, !PT ;  /* 0x0000ffffcb077812 */ /* 0x001fc800078ec0ff */
[----:B------:R-:W-:Y:S01]  /*163a0*/  PRMT R7, R7, 0x3340, R8 ;  /* 0x0000334007077816 */ /* 0x000fe20000000008 */
[----:B------:R-:W-:-:S05]  /*163b0*/  @!P0 IMAD.MOV.U32 R8, RZ, RZ, R177 ;  /* 0x000000ffff088224 */ /* 0x000fca00078e00b1 */
[----:B------:R4:W3:Y:S02]  /*163c0*/  @!P0 LDG.E.U8 R153, desc[UR56][R8.64] ;  /* 0x0000003808998981 */ /* 0x0008e4000c1e1100 */
[----:B----4-:R-:W-:Y:S01]  /*163d0*/  LOP3.LUT R8, R14, 0xffff, RZ, 0xc0, !PT ;  /* 0x0000ffff0e087812 */ /* 0x010fe200078ec0ff */
[----:B------:R-:W-:Y:S01]  /*163e0*/  @!P0 IMAD.MOV.U32 R9, RZ, RZ, R176 ;  /* 0x000000ffff098224 */ /* 0x000fe200078e00b0 */
[----:B------:R-:W-:Y:S04]  /*163f0*/  STL [R1+0xe2c], R154 ;  /* 0x000e2c9a01007387 */ /* 0x000fe80000100800 */
[----:B------:R-:W4:Y:S04]  /*16400*/  LDL.LU R203, [R1+0x1a8] ;  /* 0x0001a80001cb7983 */ /* 0x000f280000300800 */
[----:B------:R-:W4:Y:S04]  /*16410*/  LDL.LU R216, [R1+0x180] ;  /* 0x0001800001d87983 */ /* 0x000f280000300800 */
[----:B------:R0:W-:Y:S02]  /*16420*/  STL [R1+0x144], R7 ;  /* 0x0001440701007387 */ /* 0x0001e40000100800 */
[----:B0-----:R-:W-:-:S04]  /*16430*/  LOP3.LUT R7, R226, 0xffff, RZ, 0xc0, !PT ;  /* 0x0000ffffe2077812 */ /* 0x001fc800078ec0ff */
[----:B------:R-:W-:Y:S01]  /*16440*/  PRMT R155, R7, 0x3340, R8 ;  /* 0x00003340079b7816 */ /* 0x000fe20000000008 */
[----:B------:R-:W-:-:S05]  /*16450*/  @!P0 IMAD.MOV.U32 R8, RZ, RZ, R0 ;  /* 0x000000ffff088224 */ /* 0x000fca00078e0000 */
[----:B------:R3:W4:Y:S01]  /*16460*/  @!P0 LDG.E.U8 R152, desc[UR56][R8.64] ;  /* 0x0000003808988981 */ /* 0x000722000c1e1100 */
[----:B--2---:R-:W-:Y:S02]  /*16470*/  LOP3.LUT R7, R202, 0xffff, RZ, 0xc0, !PT ;  /* 0x0000ffffca077812 */ /* 0x004fe400078ec0ff */
[----:B---3--:R-:W-:Y:S01]  /*16480*/  LOP3.LUT R8, R222, 0xffff, RZ, 0xc0, !PT ;  /* 0x0000ffffde087812 */ /* 0x008fe200078ec0ff */
[----:B------:R0:W-:Y:S04]  /*16490*/  STL [R1+0xe30], R153 ;  /* 0x000e309901007387 */ /* 0x0001e80000100800 */
[----:B------:R-:W2:Y:S04]  /*164a0*/  LDL R154, [R1+0x404] ;  /* 0x00040400019a7983 */ /* 0x000ea80000100800 */
[----:B0-----:R-:W3:Y:S04]  /*164b0*/  LDL R153, [R1+0x408] ;  /* 0x0004080001997983 */ /* 0x001ee80000100800 */
[----:B------:R-:W3:Y:S04]  /*164c0*/  LDL.LU R226, [R1+0x19c] ;  /* 0x00019c0001e27983 */ /* 0x000ee80000300800 */
[----:B------:R-:W3:Y:S04]  /*164d0*/  LDL.LU R14, [R1+0x174] ;  /* 0x00017400010e7983 */ /* 0x000ee80000300800 */
[----:B------:R-:W-:Y:S01]  /*164e0*/  STL [R1+0xe34], R155 ;  /* 0x000e349b01007387 */ /* 0x000fe20000100800 */
[----:B------:R-:W-:Y:S01]  /*164f0*/  PRMT R212, R7, 0x3340, R8 ;  /* 0x0000334007d47816 */ /* 0x000fe20000000008 */
[----:B------:R-:W-:-:S02]  /*16500*/  @!P0 IMAD.MOV.U32 R8, RZ, RZ, R158 ;  /* 0x000000ffff088224 */ /* 0x000fc400078e009e */
[----:B----4-:R0:W-:Y:S04]  /*16510*/  STL [R1+0xe38], R152 ;  /* 0x000e389801007387 */ /* 0x0101e80000100800 */
[----:B------:R-:W4:Y:S04]  /*16520*/  LDL R0, [R1+0x3c4] ;  /* 0x0003c40001007983 */ /* 0x000f280000100800 */
[----:B0-----:R-:W4:Y:S04]  /*16530*/  LDL R152, [R1+0x3c0] ;  /* 0x0003c00001987983 */ /* 0x001f280000100800 */
[----:B------:R-:W4:Y:S04]  /*16540*/  LDL.LU R202, [R1+0x1c0] ;  /* 0x0001c00001ca7983 */ /* 0x000f280000300800 */
[----:B------:R-:W4:Y:S04]  /*16550*/  LDL.LU R222, [R1+0x198] ;  /* 0x0001980001de7983 */ /* 0x000f280000300800 */
[----:B------:R-:W-:Y:S04]  /*16560*/  STL [R1+0xe3c], R212 ;  /* 0x000e3cd401007387 */ /* 0x000fe80000100800 */
[----:B------:R-:W4:Y:S04]  /*16570*/  LDL R158, [R1+0x380] ;  /* 0x00038000019e7983 */ /* 0x000f280000100800 */
[----:B------:R-:W4:Y:S01]  /*16580*/  LDL R155, [R1+0x384] ;  /* 0x00038400019b7983 */ /* 0x000f220000100800 */
[----:B------:R-:W-:Y:S01]  /*16590*/  PRMT R23, RZ, 0x7610, R23 ;  /* 0x00007610ff177816 */ /* 0x000fe20000000017 */
[----:B------:R-:W-:Y:S01]  /*165a0*/  @!P0 IMAD.MOV.U32 R9, RZ, RZ, R159 ;  /* 0x000000ffff098224 */ /* 0x000fe200078e009f */
[----:B------:R-:W-:-:S04]  /*165b0*/  LOP3.LUT R7, R203, 0xffff, RZ, 0xc0, !PT ;  /* 0x0000ffffcb077812 */ /* 0x000fc800078ec0ff */
[----:B------:R0:W4:Y:S01]  /*165c0*/  @!P0 LDG.E.U8 R23, desc[UR56][R8.64] ;  /* 0x0000003808178981 */ /* 0x000122000c1e1100 */
[----:B------:R-:W-:Y:S02]  /*165d0*/  PRMT R22, RZ, 0x7610, R22 ;  /* 0x00007610ff167816 */ /* 0x000fe40000000016 */
[----:B0-----:R-:W-:-:S04]  /*165e0*/  LOP3.LUT R8, R216, 0xffff, RZ, 0xc0, !PT ;  /* 0x0000ffffd8087812 */ /* 0x001fc800078ec0ff */
[----:B------:R-:W-:Y:S02]  /*165f0*/  PRMT R177, R7, 0x3340, R8 ;  /* 0x0000334007b17816 */ /* 0x000fe40000000008 */
[----:B------:R-:W-:Y:S02]  /*16600*/  PRMT R21, RZ, 0x7610, R21 ;  /* 0x00007610ff157816 */ /* 0x000fe40000000015 */
[----:B------:R-:W-:Y:S01]  /*16610*/  PRMT R20, RZ, 0x7610, R20 ;  /* 0x00007610ff147816 */ /* 0x000fe20000000014 */
[----:B--2---:R-:W-:Y:S02]  /*16620*/  @!P0 IMAD.MOV.U32 R9, RZ, RZ, R154 ;  /* 0x000000ffff098224 */ /* 0x004fe400078e009a */
[----:B---3--:R-:W-:-:S05]  /*16630*/  @!P0 IMAD.MOV.U32 R8, RZ, RZ, R153 ;  /* 0x000000ffff088224 */ /* 0x008fca00078e0099 */
[----:B------:R0:W2:Y:S01]  /*16640*/  @!P0 LDG.E.U8 R22, desc[UR56][R8.64] ;  /* 0x0000003808168981 */ /* 0x0000a2000c1e1100 */
[----:B------:R-:W-:Y:S02]  /*16650*/  LOP3.LUT R7, R226, 0xffff, RZ, 0xc0, !PT ;  /* 0x0000ffffe2077812 */ /* 0x000fe400078ec0ff */
[----:B0-----:R-:W-:-:S04]  /*16660*/  LOP3.LUT R8, R14, 0xffff, RZ, 0xc0, !PT ;  /* 0x0000ffff0e087812 */ /* 0x001fc800078ec0ff */
[----:B------:R-:W-:Y:S01]  /*16670*/  PRMT R176, R7, 0x3340, R8 ;  /* 0x0000334007b07816 */ /* 0x000fe20000000008 */
[----:B----4-:R-:W-:Y:S02]  /*16680*/  @!P0 IMAD.MOV.U32 R8, RZ, RZ, R0 ;  /* 0x000000ffff088224 */ /* 0x010fe400078e0000 */
[----:B------:R-:W-:Y:S01]  /*16690*/  @!P0 IMAD.MOV.U32 R9, RZ, RZ, R152 ;  /* 0x000000ffff098224 */ /* 0x000fe200078e0098 */
[----:B------:R-:W-:-:S04]  /*166a0*/  LOP3.LUT R7, R202, 0xffff, RZ, 0xc0, !PT ;  /* 0x0000ffffca077812 */ /* 0x000fc800078ec0ff */
[----:B------:R0:W3:Y:S02]  /*166b0*/  @!P0 LDG.E.U8 R21, desc[UR56][R8.64] ;  /* 0x0000003808158981 */ /* 0x0000e4000c1e1100 */
[----:B0-----:R-:W-:Y:S01]  /*166c0*/  LOP3.LUT R8, R222, 0xffff, RZ, 0xc0, !PT ;  /* 0x0000ffffde087812 */ /* 0x001fe200078ec0ff */
[----:B------:R-:W-:-:S03]  /*166d0*/  @!P0 IMAD.MOV.U32 R9, RZ, RZ, R158 ;  /* 0x000000ffff098224 */ /* 0x000fc600078e009e */
[----:B------:R-:W-:Y:S01]  /*166e0*/  PRMT R213, R7, 0x3340, R8 ;  /* 0x0000334007d57816 */ /* 0x000fe20000000008 */
[----:B------:R-:W-:-:S05]  /*166f0*/  @!P0 IMAD.MOV.U32 R8, RZ, RZ, R155 ;  /* 0x000000ffff088224 */ /* 0x000fca00078e009b */
[----:B------:R-:W4:Y:S04]  /*16700*/  @!P0 LDG.E.U8 R20, desc[UR56][R8.64] ;  /* 0x0000003808148981 */ /* 0x000f28000c1e1100 */
[----:B------:R0:W-:Y:S04]  /*16710*/  STL [R1+0xe40], R23 ;  /* 0x000e401701007387 */ /* 0x0001e80000100800 */
[----:B------:R-:W4:Y:S04]  /*16720*/  LDL.LU R203, [R1+0x1b4] ;  /* 0x0001b40001cb7983 */ /* 0x000f280000300800 */
[----:B------:R-:W4:Y:S04]  /*16730*/  LDL.LU R216, [R1+0x18c] ;  /* 0x00018c0001d87983 */ /* 0x000f280000300800 */
[----:B------:R-:W-:Y:S04]  /*16740*/  STL [R1+0xe44], R177 ;  /* 0x000e44b101007387 */ /* 0x000fe80000100800 */
[----:B------:R-:W4:Y:S04]  /*16750*/  LDL R154, [R1+0x340] ;  /* 0x00034000019a7983 */ /* 0x000f280000100800 */
[----:B------:R-:W4:Y:S04]  /*16760*/  LDL R153, [R1+0x344] ;  /* 0x0003440001997983 */ /* 0x000f280000100800 */
[----:B--2---:R-:W-:Y:S04]  /*16770*/  STL [R1+0xe48], R22 ;  /* 0x000e481601007387 */ /* 0x004fe80000100800 */
[----:B------:R-:W2:Y:S04]  /*16780*/  LDL.LU R226, [R1+0x1d4] ;  /* 0x0001d40001e27983 */ /* 0x000ea80000300800 */
[----:B------:R-:W2:Y:S04]  /*16790*/  LDL.LU R14, [R1+0x1b0] ;  /* 0x0001b000010e7983 */ /* 0x000ea80000300800 */
[----:B------:R-:W-:Y:S04]  /*167a0*/  STL [R1+0xe4c], R176 ;  /* 0x000e4cb001007387 */ /* 0x000fe80000100800 */
[----:B------:R-:W2:Y:S04]  /*167b0*/  LDL R152, [R1+0x300] ;  /* 0x0003000001987983 */ /* 0x000ea80000100800 */
[----:B------:R-:W2:Y:S04]  /*167c0*/  LDL R0, [R1+0x304] ;  /* 0x0003040001007983 */ /* 0x000ea80000100800 */
[----:B---3--:R-:W-:Y:S04]  /*167d0*/  STL [R1+0xe50], R21 ;  /* 0x000e501501007387 */ /* 0x008fe80000100800 */
[----:B------:R-:W3:Y:S04]  /*167e0*/  LDL.LU R222, [R1+0x1a4] ;  /* 0x0001a40001de7983 */ /* 0x000ee80000300800 */
[----:B------:R-:W-:Y:S04]  /*167f0*/  STL [R1+0xe54], R213 ;  /* 0x000e54d501007387 */ /* 0x000fe80000100800 */
[----:B----4-:R1:W-:Y:S04]  /*16800*/  STL [R1+0xe58], R20 ;  /* 0x000e581401007387 */ /* 0x0103e80000100800 */
[----:B0-----:R-:W4:Y:S04]  /*16810*/  LDL R23, [R1+0x2c0] ;  /* 0x0002c00001177983 */ /* 0x001f280000100800 */
[----:B-1----:R-:W4:Y:S01]  /*16820*/  LDL R20, [R1+0x2c4] ;  /* 0x0002c40001147983 */ /* 0x002f220000100800 */
[----:B------:R-:W-:-:S02]  /*16830*/  LOP3.LUT R7, R203, 0xffff, RZ, 0xc0, !PT ;  /* 0x0000ffffcb077812 */ /* 0x000fc400078ec0ff */
[----:B------:R-:W-:Y:S02]  /*16840*/  LOP3.LUT R8, R216, 0xffff, RZ, 0xc0, !PT ;  /* 0x0000ffffd8087812 */ /* 0x000fe400078ec0ff */
[----:B------:R-:W-:Y:S01]  /*16850*/  PRMT R19, RZ, 0x7610, R19 ;  /* 0x00007610ff137816 */ /* 0x000fe20000000013 */
[----:B------:R-:W-:Y:S01]  /*16860*/  @!P0 IMAD.MOV.U32 R9, RZ, RZ, R154 ;  /* 0x000000ffff098224 */ /* 0x000fe200078e009a */
[----:B------:R-:W-:Y:S02]  /*16870*/  PRMT R18, RZ, 0x7610, R18 ;  /* 0x00007610ff127816 */ /* 0x000fe40000000012 */
[----:B------:R-:W-:Y:S01]  /*16880*/  PRMT R179, R7, 0x3340, R8 ;  /* 0x0000334007b37816 */ /* 0x000fe20000000008 */
[----:B------:R-:W-:Y:S01]  /*16890*/  @!P0 IMAD.MOV.U32 R8, RZ, RZ, R153 ;  /* 0x000000ffff088224 */ /* 0x000fe200078e0099 */
[----:B------:R-:W-:Y:S01]  /*168a0*/  PRMT R17, RZ, 0x7610, R17 ;  /* 0x00007610ff117816 */ /* 0x000fe20000000011 */
[----:B------:R-:W4:Y:S04]  /*168b0*/  LDL.LU R203, [R1+0x1ec] ;  /* 0x0001ec0001cb7983 */ /* 0x000f280000300800 */
[----:B------:R0:W4:Y:S04]  /*168c0*/  @!P0 LDG.E.U8 R19, desc[UR56][R8.64] ;  /* 0x0000003808138981 */ /* 0x000128000c1e1100 */
[----:B------:R-:W4:Y:S01]  /*168d0*/  LDL.LU R216, [R1+0x1c8] ;  /* 0x0001c80001d87983 */ /* 0x000f220000300800 */
[----:B--2---:R-:W-:-:S02]  /*168e0*/  LOP3.LUT R7, R226, 0xffff, RZ, 0xc0, !PT ;  /* 0x0000ffffe2077812 */ /* 0x004fc400078ec0ff */
[----:B0-----:R-:W-:Y:S01]  /*168f0*/  LOP3.LUT R8, R14, 0xffff, RZ, 0xc0, !PT ;  /* 0x0000ffff0e087812 */ /* 0x001fe200078ec0ff */
[----:B------:R-:W-:-:S03]  /*16900*/  @!P0 IMAD.MOV.U32 R9, RZ, RZ, R152 ;  /* 0x000000ffff098224 */ /* 0x000fc600078e0098 */
[----:B------:R-:W-:Y:S01]  /*16910*/  PRMT R181, R7, 0x3340, R8 ;  /* 0x0000334007b57816 */ /* 0x000fe20000000008 */
[----:B------:R-:W-:-:S05]  /*16920*/  @!P0 IMAD.MOV.U32 R8, RZ, RZ, R0 ;  /* 0x000000ffff088224 */ /* 0x000fca00078e0000 */
[----:B------:R3:W2:Y:S01]  /*16930*/  @!P0 LDG.E.U8 R18, desc[UR56][R8.64] ;  /* 0x0000003808128981 */ /* 0x0006a2000c1e1100 */
[----:B------:R-:W-:Y:S02]  /*16940*/  LOP3.LUT R7, R2, 0xffff, RZ, 0xc0, !PT ;  /* 0x0000ffff02077812 */ /* 0x000fe400078ec0ff */
[----:B---3--:R-:W-:-:S04]  /*16950*/  LOP3.LUT R8, R222, 0xffff, RZ, 0xc0, !PT ;  /* 0x0000ffffde087812 */ /* 0x008fc800078ec0ff */
[----:B------:R-:W-:Y:S01]  /*16960*/  PRMT R178, R7, 0x3340, R8 ;  /* 0x0000334007b27816 */ /* 0x000fe20000000008 */
[----:B----4-:R-:W-:Y:S02]  /*16970*/  @!P0 IMAD.MOV.U32 R9, RZ, RZ, R23 ;  /* 0x000000ffff098224 */ /* 0x010fe400078e0017 */
[----:B------:R-:W-:-:S05]  /*16980*/  @!P0 IMAD.MOV.U32 R8, RZ, RZ, R20 ;  /* 0x000000ffff088224 */ /* 0x000fca00078e0014 */
[----:B------:R0:W3:Y:S04]  /*16990*/  @!P0 LDG.E.U8 R17, desc[UR56][R8.64] ;  /* 0x0000003808118981 */ /* 0x0000e8000c1e1100 */
[----:B------:R-:W-:Y:S04]  /*169a0*/  STL [R1+0xe5c], R179 ;  /* 0x000e5cb301007387 */ /* 0x000fe80000100800 */
[----:B------:R-:W4:Y:S04]  /*169b0*/  LDL R22, [R1+0x280] ;  /* 0x0002800001167983 */ /* 0x000f280000100800 */
[----:B------:R-:W4:Y:S04]  /*169c0*/  LDL R21, [R1+0x284] ;  /* 0x0002840001157983 */ /* 0x000f280000100800 */
[----:B------:R1:W-:Y:S04]  /*169d0*/  STL [R1+0xe60], R19 ;  /* 0x000e601301007387 */ /* 0x0003e80000100800 */
[----:B------:R-:W4:Y:S04]  /*169e0*/  LDL.LU R226, [R1+0x1e0] ;  /* 0x0001e00001e27983 */ /* 0x000f280000300800 */
[----:B------:R-:W4:Y:S04]  /*169f0*/  LDL.LU R14, [R1+0x1bc] ;  /* 0x0001bc00010e7983 */ /* 0x000f280000300800 */
[----:B------:R-:W-:Y:S04]  /*16a00*/  STL [R1+0xe64], R181 ;  /* 0x000e64b501007387 */ /* 0x000fe80000100800 */
[----:B------:R-:W4:Y:S01]  /*16a10*/  LDL R0, [R1+0x244] ;  /* 0x0002440001007983 */ /* 0x000f220000100800 */
[----:B------:R-:W-:-:S02]  /*16a20*/  LOP3.LUT R7, R203, 0xffff, RZ, 0xc0, !PT ;  /* 0x0000ffffcb077812 */ /* 0x000fc400078ec0ff */
[----:B0-----:R-:W-:Y:S01]  /*16a30*/  LOP3.LUT R8, R216, 0xffff, RZ, 0xc0, !PT ;  /* 0x0000ffffd8087812 */ /* 0x001fe200078ec0ff */
[----:B--2---:R0:W-:Y:S04]  /*16a40*/  STL [R1+0xe68], R18 ;  /* 0x000e681201007387 */ /* 0x0041e80000100800 */
[----:B------:R-:W2:Y:S04]  /*16a50*/  LDL.LU R2, [R1+0x240] ;  /* 0x0002400001027983 */ /* 0x000ea80000300800 */
[----:B------:R-:W2:Y:S04]  /*16a60*/  LDL.LU R202, [R1+0x204] ;  /* 0x0002040001ca7983 */ /* 0x000ea80000300800 */
[----:B------:R-:W2:Y:S04]  /*16a70*/  LDL.LU R222, [R1+0x1dc] ;  /* 0x0001dc0001de7983 */ /* 0x000ea80000300800 */
[----:B------:R-:W-:Y:S04]  /*16a80*/  STL [R1+0xe6c], R178 ;  /* 0x000e6cb201007387 */ /* 0x000fe80000100800 */
[----:B------:R-:W2:Y:S04]  /*16a90*/  LDL R20, [R1+0x3fc] ;  /* 0x0003fc0001147983 */ /* 0x000ea80000100800 */
[----:B-1----:R-:W2:Y:S04]  /*16aa0*/  LDL R19, [R1+0x400] ;  /* 0x0004000001137983 */ /* 0x002ea80000100800 */
[----:B---3--:R1:W-:Y:S04]  /*16ab0*/  STL [R1+0xe70], R17 ;  /* 0x000e701101007387 */ /* 0x0083e80000100800 */
[----:B------:R-:W3:Y:S04]  /*16ac0*/  LDL.LU R200, [R1+0x1f8] ;  /* 0x0001f80001c87983 */ /* 0x000ee80000300800 */
[----:B------:R-:W3:Y:S04]  /*16ad0*/  LDL.LU R203, [R1+0x1d0] ;  /* 0x0001d00001cb7983 */ /* 0x000ee80000300800 */
[----:B0-----:R-:W3:Y:S04]  /*16ae0*/  LDL R18, [R1+0x3b8] ;  /* 0x0003b80001127983 */ /* 0x001ee80000100800 */
[----:B-1----:R-:W3:Y:S04]  /*16af0*/  LDL R17, [R1+0x3bc] ;  /* 0x0003bc0001117983 */ /* 0x002ee80000100800 */
[----:B------:R-:W3:Y:S01]  /*16b00*/  LDL.LU R216, [R1+0x218] ;  /* 0x0002180001d87983 */ /* 0x000ee20000300800 */
[----:B------:R-:W-:-:S02]  /*16b10*/  PRMT R180, R7, 0x3340, R8 ;  /* 0x0000334007b47816 */ /* 0x000fc40000000008 */
[----:B----4-:R-:W-:Y:S02]  /*16b20*/  LOP3.LUT R7, R226, 0xffff, RZ, 0xc0, !PT ;  /* 0x0000ffffe2077812 */ /* 0x010fe400078ec0ff */
[----:B------:R-:W-:Y:S01]  /*16b30*/  PRMT R16, RZ, 0x7610, R16 ;  /* 0x00007610ff107816 */ /* 0x000fe20000000010 */
[----:B------:R-:W4:Y:S01]  /*16b40*/  LDL.LU R226, [R1+0x1f4] ;  /* 0x0001f40001e27983 */ /* 0x000f220000300800 */
[----:B------:R-:W-:Y:S02]  /*16b50*/  @!P0 IMAD.MOV.U32 R8, RZ, RZ, R21 ;  /* 0x000000ffff088224 */ /* 0x000fe400078e0015 */
[----:B------:R-:W-:Y:S01]  /*16b60*/  @!P0 IMAD.MOV.U32 R9, RZ, RZ, R22 ;  /* 0x000000ffff098224 */ /* 0x000fe200078e0016 */
[----:B------:R-:W4:Y:S04]  /*16b70*/  LDL R21, [R1+0x37c] ;  /* 0x00037c0001157983 */ /* 0x000f280000100800 */
[----:B------:R-:W4:Y:S04]  /*16b80*/  LDL R22, [R1+0x378] ;  /* 0x0003780001167983 */ /* 0x000f280000100800 */
[----:B------:R0:W4:Y:S01]  /*16b90*/  @!P0 LDG.E.U8 R16, desc[UR56][R8.64] ;  /* 0x0000003808108981 */ /* 0x000122000c1e1100 */
[----:B------:R-:W-:-:S02]  /*16ba0*/  PRMT R15, RZ, 0x7610, R15 ;  /* 0x00007610ff0f7816 */ /* 0x000fc4000000000f */
[----:B0-----:R-:W-:Y:S02]  /*16bb0*/  LOP3.LUT R8, R14, 0xffff, RZ, 0xc0, !PT ;  /* 0x0000ffff0e087812 */ /* 0x001fe400078ec0ff */
[----:B------:R-:W4:Y:S02]  /*16bc0*/  LDL.LU R14, [R1+0x210] ;  /* 0x00021000010e7983 */ /* 0x000f240000300800 */
[----:B------:R-:W-:Y:S01]  /*16bd0*/  PRMT R217, R7, 0x3340, R8 ;  /* 0x0000334007d97816 */ /* 0x000fe20000000008 */
[----:B------:R-:W-:Y:S01]  /*16be0*/  @!P0 IMAD.MOV.U32 R8, RZ, RZ, R0 ;  /* 0x000000ffff088224 */ /* 0x000fe200078e0000 */
[----:B------:R-:W-:Y:S01]  /*16bf0*/  PRMT R13, RZ, 0x7610, R13 ;  /* 0x00007610ff0d7816 */ /* 0x000fe2000000000d */
[----:B--2---:R0:W-:Y:S04]  /*16c00*/  STL [R1+0xd5c], R2 ;  /* 0x000d5c0201007387 */ /* 0x0041e80000100800 */
[----:B------:R-:W2:Y:S01]  /*16c10*/  LDL.LU R201, [R1+0x1e8] ;  /* 0x0001e80001c97983 */ /* 0x000ea20000300800 */
[----:B------:R-:W-:-:S03]  /*16c20*/  @!P0 IMAD.MOV.U32 R9, RZ, RZ, R2 ;  /* 0x000000ffff098224 */ /* 0x000fc600078e0002 */
[----:B------:R-:W2:Y:S01]  /*16c30*/  LDL R0, [R1+0x33c] ;  /* 0x00033c0001007983 */ /* 0x000ea20000100800 */
[----:B------:R-:W-:-:S03]  /*16c40*/  LOP3.LUT R7, R202, 0xffff, RZ, 0xc0, !PT ;  /* 0x0000ffffca077812 */ /* 0x000fc600078ec0ff */
[----:B------:R1:W2:Y:S04]  /*16c50*/  @!P0 LDG.E.U8 R15, desc[UR56][R8.64] ;  /* 0x00000038080f8981 */ /* 0x0002a8000c1e1100 */
[----:B0-----:R-:W2:Y:S04]  /*16c60*/  LDL R2, [R1+0x338] ;  /* 0x0003380001027983 */ /* 0x001ea80000100800 */
[----:B------:R-:W2:Y:S01]  /*16c70*/  LDL.LU R202, [R1+0x22c] ;  /* 0x00022c0001ca7983 */ /* 0x000ea20000300800 */
[----:B-1----:R-:W-:Y:S01]  /*16c80*/  LOP3.LUT R8, R222, 0xffff, RZ, 0xc0, !PT ;  /* 0x0000ffffde087812 */ /* 0x002fe200078ec0ff */
[----:B------:R-:W-:-:S02]  /*16c90*/  @!P0 IMAD.MOV.U32 R9, RZ, RZ, R20 ;  /* 0x000000ffff098224 */ /* 0x000fc400078e0014 */
[----:B------:R-:W2:Y:S04]  /*16ca0*/  LDL.LU R222, [R1+0x20c] ;  /* 0x00020c0001de7983 */ /* 0x000ea80000300800 */
[----:B------:R-:W2:Y:S01]  /*16cb0*/  LDL R20, [R1+0x2f8] ;  /* 0x0002f80001147983 */ /* 0x000ea20000100800 */
[----:B------:R-:W-:Y:S01]  /*16cc0*/  PRMT R183, R7, 0x3340, R8 ;  /* 0x0000334007b77816 */ /* 0x000fe20000000008 */
[----:B------:R-:W-:Y:S02]  /*16cd0*/  @!P0 IMAD.MOV.U32 R8, RZ, RZ, R19 ;  /* 0x000000ffff088224 */ /* 0x000fe400078e0013 */
[----:B------:R-:W2:Y:S04]  /*16ce0*/  LDL R19, [R1+0x2fc] ;  /* 0x0002fc0001137983 */ /* 0x000ea80000100800 */
[----:B------:R0:W2:Y:S01]  /*16cf0*/  @!P0 LDG.E.U8 R13, desc[UR56][R8.64] ;  /* 0x00000038080d8981 */ /* 0x0000a2000c1e1100 */
[----:B---3--:R-:W-:-:S02]  /*16d00*/  LOP3.LUT R7, R200, 0xffff, RZ, 0xc0, !PT ;  /* 0x0000ffffc8077812 */ /* 0x008fc400078ec0ff */
[----:B0-----:R-:W-:-:S04]  /*16d10*/  LOP3.LUT R8, R203, 0xffff, RZ, 0xc0, !PT ;  /* 0x0000ffffcb087812 */ /* 0x001fc800078ec0ff */
[----:B------:R-:W-:Y:S02]  /*16d20*/  PRMT R182, R7, 0x3340, R8 ;  /* 0x0000334007b67816 */ /* 0x000fe40000000008 */
[----:B------:R-:W-:Y:S02]  /*16d30*/  LOP3.LUT R7, R216, 0xffff, RZ, 0xc0, !PT ;  /* 0x0000ffffd8077812 */ /* 0x000fe400078ec0ff */
[----:B------:R-:W3:Y:S01]  /*16d40*/  LDL.LU R216, [R1+0x224] ;  /* 0x0002240001d87983 */ /* 0x000ee20000300800 */
[----:B------:R-:W-:Y:S01]  /*16d50*/  PRMT R12, RZ, 0x7610, R12 ;  /* 0x00007610ff0c7816 */ /* 0x000fe2000000000c */
[----:B------:R-:W-:Y:S02]  /*16d60*/  @!P0 IMAD.MOV.U32 R8, RZ, RZ, R17 ;  /* 0x000000ffff088224 */ /* 0x000fe400078e0011 */
[----:B------:R-:W-:Y:S01]  /*16d70*/  @!P0 IMAD.MOV.U32 R9, RZ, RZ, R18 ;  /* 0x000000ffff098224 */ /* 0x000fe200078e0012 */
[----:B------:R-:W3:Y:S01]  /*16d80*/  LDL.LU R203, [R1+0x200] ;  /* 0x0002000001cb7983 */ /* 0x000ee20000300800 */
[----:B------:R-:W-:-:S03]  /*16d90*/  PRMT R11, RZ, 0x7610, R11 ;  /* 0x00007610ff0b7816 */ /* 0x000fc6000000000b */
[----:B------:R-:W3:Y:S04]  /*16da0*/  LDL R18, [R1+0x2b8] ;  /* 0x0002b80001127983 */ /* 0x000ee80000100800 */
[----:B------:R-:W3:Y:S04]  /*16db0*/  LDL R17, [R1+0x2bc] ;  /* 0x0002bc0001117983 */ /* 0x000ee80000100800 */
[----:B------:R4:W3:Y:S02]  /*16dc0*/  @!P0 LDG.E.U8 R12, desc[UR56][R8.64] ;  /* 0x00000038080c8981 */ /* 0x0008e4000c1e1100 */
[----:B----4-:R-:W-:Y:S01]  /*16dd0*/  LOP3.LUT R8, R226, 0xffff, RZ, 0xc0, !PT ;  /* 0x0000ffffe2087812 */ /* 0x010fe200078ec0ff */
[----:B------:R-:W-:Y:S01]  /*16de0*/  @!P0 IMAD.MOV.U32 R9, RZ, RZ, R22 ;  /* 0x000000ffff098224 */ /* 0x000fe200078e0016 */
[----:B------:R-:W4:Y:S02]  /*16df0*/  LDL.LU R226, [R1+0x234] ;  /* 0x0002340001e27983 */ /* 0x000f240000300800 */
[----:B------:R-:W-:Y:S01]  /*16e00*/  PRMT R221, R7, 0x3340, R8 ;  /* 0x0000334007dd7816 */ /* 0x000fe20000000008 */
[----:B------:R-:W-:Y:S01]  /*16e10*/  @!P0 IMAD.MOV.U32 R8, RZ, RZ, R21 ;  /* 0x000000ffff088224 */ /* 0x000fe200078e0015 */
[----:B------:R-:W-:-:S02]  /*16e20*/  LOP3.LUT R7, R14, 0xffff, RZ, 0xc0, !PT ;  /* 0x0000ffff0e077812 */ /* 0x000fc400078ec0ff */
[----:B------:R-:W4:Y:S04]  /*16e30*/  LDL.LU R14, [R1+0x220] ;  /* 0x00022000010e7983 */ /* 0x000f280000300800 */
[----:B------:R2:W4:Y:S01]  /*16e40*/  @!P0 LDG.E.U8 R11, desc[UR56][R8.64] ;  /* 0x00000038080b8981 */ /* 0x000522000c1e1100 */
[----:B------:R-:W-:Y:S02]  /*16e50*/  PRMT R10, RZ, 0x7610, R10 ;  /* 0x00007610ff0a7816 */ /* 0x000fe4000000000a */
[----:B--2---:R-:W-:-:S04]  /*16e60*/  LOP3.LUT R8, R201, 0xffff, RZ, 0xc0, !PT ;  /* 0x0000ffffc9087812 */ /* 0x004fc800078ec0ff */
[----:B------:R-:W-:Y:S01]  /*16e70*/  PRMT R185, R7, 0x3340, R8 ;  /* 0x0000334007b97816 */ /* 0x000fe20000000008 */
[----:B------:R-:W-:Y:S02]  /*16e80*/  @!P0 IMAD.MOV.U32 R8, RZ, RZ, R0 ;  /* 0x000000ffff088224 */ /* 0x000fe400078e0000 */
[----:B------:R-:W-:Y:S01]  /*16e90*/  @!P0 IMAD.MOV.U32 R9, RZ, RZ, R2 ;  /* 0x000000ffff098224 */ /* 0x000fe200078e0002 */
[----:B------:R-:W2:Y:S04]  /*16ea0*/  LDL.LU R0, [R1+0x27c] ;  /* 0x00027c0001007983 */ /* 0x000ea80000300800 */
[----:B------:R-:W2:Y:S04]  /*16eb0*/  LDL.LU R2, [R1+0x278] ;  /* 0x0002780001027983 */ /* 0x000ea80000300800 */
[----:B------:R-:W2:Y:S04]  /*16ec0*/  LDL.LU R196, [R1+0x230] ;  /* 0x0002300001c47983 */ /* 0x000ea80000300800 */
[----:B------:R-:W2:Y:S04]  /*16ed0*/  LDL.LU R197, [R1+0x228] ;  /* 0x0002280001c57983 */ /* 0x000ea80000300800 */
[----:B------:R-:W2:Y:S04]  /*16ee0*/  LDL.LU R200, [R1+0x21c] ;  /* 0x00021c0001c87983 */ /* 0x000ea80000300800 */
[----:B------:R-:W2:Y:S04]  /*16ef0*/  LDL.LU R215, [R1+0x214] ;  /* 0x0002140001d77983 */ /* 0x000ea80000300800 */
[----:B------:R0:W2:Y:S04]  /*16f00*/  @!P0 LDG.E.U8 R10, desc[UR56][R8.64] ;  /* 0x00000038080a8981 */ /* 0x0000a8000c1e1100 */
[----:B------:R-:W2:Y:S01]  /*16f10*/  LDL.LU R225, [R1+0x208] ;  /* 0x0002080001e17983 */ /* 0x000ea20000300800 */
[----:B------:R-:W-:-:S02]  /*16f20*/  LOP3.LUT R7, R202, 0xffff, RZ, 0xc0, !PT ;  /* 0x0000ffffca077812 */ /* 0x000fc400078ec0ff */
[----:B0-----:R-:W-:Y:S02]  /*16f30*/  LOP3.LUT R8, R222, 0xffff, RZ, 0xc0, !PT ;  /* 0x0000ffffde087812 */ /* 0x001fe400078ec0ff */
[----:B------:R-:W2:Y:S02]  /*16f40*/  LDL.LU R222, [R1+0x1fc] ;  /* 0x0001fc0001de7983 */ /* 0x000ea40000300800 */
[----:B------:R-:W-:Y:S02]  /*16f50*/  PRMT R187, R7, 0x3340, R8 ;  /* 0x0000334007bb7816 */ /* 0x000fe40000000008 */
[----:B---3--:R-:W-:Y:S02]  /*16f60*/  LOP3.LUT R7, R216, 0xffff, RZ, 0xc0, !PT ;  /* 0x0000ffffd8077812 */ /* 0x008fe400078ec0ff */
[----:B------:R-:W3:Y:S01]  /*16f70*/  LDL.LU R216, [R1+0x1f0] ;  /* 0x0001f00001d87983 */ /* 0x000ee20000300800 */
[----:B------:R-:W-:Y:S01]  /*16f80*/  PRMT R9, RZ, 0x7610, R9 ;  /* 0x00007610ff097816 */ /* 0x000fe20000000009 */
[----:B------:R-:W-:-:S02]  /*16f90*/  @!P0 IMAD.MOV.U32 R158, RZ, RZ, R19 ;  /* 0x000000ffff9e8224 */ /* 0x000fc400078e0013 */
[----:B------:R-:W-:Y:S01]  /*16fa0*/  @!P0 IMAD.MOV.U32 R159, RZ, RZ, R20 ;  /* 0x000000ffff9f8224 */ /* 0x000fe200078e0014 */
[----:B------:R-:W-:Y:S01]  /*16fb0*/  LOP3.LUT R8, R203, 0xffff, RZ, 0xc0, !PT ;  /* 0x0000ffffcb087812 */ /* 0x000fe200078ec0ff */
[----:B------:R-:W3:Y:S04]  /*16fc0*/  LDL.LU R199, [R1+0x1e4] ;  /* 0x0001e40001c77983 */ /* 0x000ee80000300800 */
[----:B------:R0:W3:Y:S04]  /*16fd0*/  @!P0 LDG.E.U8 R9, desc[UR56][R158.64] ;  /* 0x000000389e098981 */ /* 0x0000e8000c1e1100 */
[----:B------:R-:W3:Y:S01]  /*16fe0*/  LDL.LU R202, [R1+0x1d8] ;  /* 0x0001d80001ca7983 */ /* 0x000ee20000300800 */
[----:B------:R-:W-:-:S02]  /*16ff0*/  PRMT R184, R7, 0x3340, R8 ;  /* 0x0000334007b87816 */ /* 0x000fc40000000008 */
[----:B------:R-:W-:Y:S01]  /*17000*/  PRMT R8, RZ, 0x7610, R8 ;  /* 0x00007610ff087816 */ /* 0x000fe20000000008 */
[----:B------:R-:W3:Y:S01]  /*17010*/  LDL.LU R203, [R1+0x1cc] ;  /* 0x0001cc0001cb7983 */ /* 0x000ee20000300800 */
[----:B0-----:R-:W-:Y:S02]  /*17020*/  @!P0 IMAD.MOV.U32 R158, RZ, RZ, R17 ;  /* 0x000000ffff9e8224 */ /* 0x001fe400078e0011 */
[----:B------:R-:W-:Y:S01]  /*17030*/  @!P0 IMAD.MOV.U32 R159, RZ, RZ, R18 ;  /* 0x000000ffff9f8224 */ /* 0x000fe200078e0012 */
[----:B----4-:R-:W-:-:S04]  /*17040*/  LOP3.LUT R7, R226, 0xffff, RZ, 0xc0, !PT ;  /* 0x0000ffffe2077812 */ /* 0x010fc800078ec0ff */
[----:B------:R0:W4:Y:S02]  /*17050*/  @!P0 LDG.E.U8 R8, desc[UR56][R158.64] ;  /* 0x000000389e088981 */ /* 0x000124000c1e1100 */
[----:B0-----:R-:W-:Y:S02]  /*17060*/  LOP3.LUT R158, R14, 0xffff, RZ, 0xc0, !PT ;  /* 0x0000ffff0e9e7812 */ /* 0x001fe400078ec0ff */
[----:B------:R-:W4:Y:S04]  /*17070*/  LDL.LU R14, [R1+0x1c4] ;  /* 0x0001c400010e7983 */ /* 0x000f280000300800 */
[----:B------:R-:W4:Y:S01]  /*17080*/  LDL.LU R198, [R1+0x1b8] ;  /* 0x0001b80001c67983 */ /* 0x000f220000300800 */
[----:B------:R-:W-:Y:S02]  /*17090*/  PRMT R186, R7, 0x3340, R158 ;  /* 0x0000334007ba7816 */ /* 0x000fe4000000009e */
[----:B------:R-:W-:Y:S01]  /*170a0*/  PRMT R7, RZ, 0x7610, R7 ;  /* 0x00007610ff077816 */ /* 0x000fe20000000007 */
[----:B------:R-:W4:Y:S04]  /*170b0*/  LDL.LU R220, [R1+0x1ac] ;  /* 0x0001ac0001dc7983 */ /* 0x000f280000300800 */
[----:B------:R-:W4:Y:S04]  /*170c0*/  LDL.LU R201, [R1+0x1a0] ;  /* 0x0001a00001c97983 */ /* 0x000f280000300800 */
[----:B------:R-:W4:Y:S01]  /*170d0*/  LDL.LU R226, [R1+0x194] ;  /* 0x0001940001e27983 */ /* 0x000f220000300800 */
[----:B--2---:R-:W-:-:S02]  /*170e0*/  @!P0 IMAD.MOV.U32 R158, RZ, RZ, R0 ;  /* 0x000000ffff9e8224 */ /* 0x004fc400078e0000 */
[----:B------:R-:W-:Y:S01]  /*170f0*/  @!P0 IMAD.MOV.U32 R159, RZ, RZ, R2 ;  /* 0x000000ffff9f8224 */ /* 0x000fe200078e0002 */
[----:B------:R-:W-:Y:S02]  /*17100*/  LOP3.LUT R251, R200, 0xffff, RZ, 0xc0, !PT ;  /* 0x0000ffffc8fb7812 */ /* 0x000fe400078ec0ff */
[----:B------:R-:W-:Y:S02]  /*17110*/  LOP3.LUT R252, R215, 0xffff, RZ, 0xc0, !PT ;  /* 0x0000ffffd7fc7812 */ /* 0x000fe400078ec0ff */
[----:B------:R0:W2:Y:S04]  /*17120*/  @!P0 LDG.E.U8 R7, desc[UR56][R158.64] ;  /* 0x000000389e078981 */ /* 0x0000a8000c1e1100 */
[----:B------:R-:W2:Y:S04]  /*17130*/  LDL.LU R200, [R1+0x188] ;  /* 0x0001880001c87983 */ /* 0x000ea80000300800 */
[----:B------:R-:W2:Y:S01]  /*17140*/  LDL.LU R215, [R1+0x17c] ;  /* 0x00017c0001d77983 */ /* 0x000ea20000300800 */
[----:B0-----:R-:W-:-:S04]  /*17150*/  LOP3.LUT R159, R197, 0xffff, RZ, 0xc0, !PT ;  /* 0x0000ffffc59f7812 */ /* 0x001fc800078ec0ff */
[----:B------:R-:W-:Y:S02]  /*17160*/  PRMT R189, R159, 0x3340, R252 ;  /* 0x000033409fbd7816 */ /* 0x000fe400000000fc */
[----:B------:R-:W-:Y:S02]  /*17170*/  LOP3.LUT R159, R222, 0xffff, RZ, 0xc0, !PT ;  /* 0x0000ffffde9f7812 */ /* 0x000fe400078ec0ff */
[----:B------:R-:W2:Y:S01]  /*17180*/  LDL.LU R222, [R1+0x170] ;  /* 0x0001700001de7983 */ /* 0x000ea20000300800 */
[----:B------:R-:W-:-:S04]  /*17190*/  LOP3.LUT R158, R196, 0xffff, RZ, 0xc0, !PT ;  /* 0x0000ffffc49e7812 */ /* 0x000fc800078ec0ff */
[----:B------:R-:W-:Y:S02]  /*171a0*/  PRMT R218, R158, 0x3340, R251 ;  /* 0x000033409eda7816 */ /* 0x000fe400000000fb */
[----:B------:R-:W-:Y:S02]  /*171b0*/  LOP3.LUT R158, R225, 0xffff, RZ, 0xc0, !PT ;  /* 0x0000ffffe19e7812 */ /* 0x000fe400078ec0ff */
[----:B------:R-:W2:Y:S01]  /*171c0*/  LDL.LU R225, [R1+0x164] ;  /* 0x0001640001e17983 */ /* 0x000ea20000300800 */
[----:B---3--:R-:W-:-:S03]  /*171d0*/  LOP3.LUT R251, R216, 0xffff, RZ, 0xc0, !PT ;  /* 0x0000ffffd8fb7812 */ /* 0x008fc600078ec0ff */
[----:B------:R-:W3:Y:S01]  /*171e0*/  LDL.LU R216, [R1+0x158] ;  /* 0x0001580001d87983 */ /* 0x000ee20000300800 */
[----:B------:R-:W-:Y:S02]  /*171f0*/  LOP3.LUT R252, R199, 0xffff, RZ, 0xc0, !PT ;  /* 0x0000ffffc7fc7812 */ /* 0x000fe400078ec0ff */
[----:B------:R-:W-:Y:S02]  /*17200*/  PRMT R188, R158, 0x3340, R251 ;  /* 0x000033409ebc7816 */ /* 0x000fe400000000fb */
[----:B------:R-:W-:Y:S01]  /*17210*/  LOP3.LUT R158, R202, 0xffff, RZ, 0xc0, !PT ;  /* 0x0000ffffca9e7812 */ /* 0x000fe200078ec0ff */
[----:B------:R-:W3:Y:S01]  /*17220*/  LDL.LU R199, [R1+0x14c] ;  /* 0x00014c0001c77983 */ /* 0x000ee20000300800 */
[----:B------:R-:W-:Y:S02]  /*17230*/  PRMT R223, R159, 0x3340, R252 ;  /* 0x000033409fdf7816 */ /* 0x000fe400000000fc */
[----:B------:R-:W-:Y:S01]  /*17240*/  LOP3.LUT R159, R203, 0xffff, RZ, 0xc0, !PT ;  /* 0x0000ffffcb9f7812 */ /* 0x000fe200078ec0ff */
[----:B------:R-:W3:Y:S04]  /*17250*/  LDL.LU R202, [R1+0x140] ;  /* 0x0001400001ca7983 */ /* 0x000ee80000300800 */
[----:B------:R-:W3:Y:S01]  /*17260*/  LDL.LU R203, [R1+0x134] ;  /* 0x0001340001cb7983 */ /* 0x000ee20000300800 */
[----:B----4-:R-:W-:-:S02]  /*17270*/  LOP3.LUT R251, R14, 0xffff, RZ, 0xc0, !PT ;  /* 0x0000ffff0efb7812 */ /* 0x010fc400078ec0ff */
[----:B------:R-:W-:Y:S01]  /*17280*/  LOP3.LUT R252, R198, 0xffff, RZ, 0xc0, !PT ;  /* 0x0000ffffc6fc7812 */ /* 0x000fe200078ec0ff */
[----:B------:R-:W4:Y:S04]  /*17290*/  LDL.LU R14, [R1+0x128] ;  /* 0x00012800010e7983 */ /* 0x000f280000300800 */
[----:B------:R-:W4:Y:S01]  /*172a0*/  LDL.LU R195, [R1+0x11c] ;  /* 0x00011c0001c37983 */ /* 0x000f220000300800 */
[----:B------:R-:W-:Y:S02]  /*172b0*/  PRMT R191, R158, 0x3340, R251 ;  /* 0x000033409ebf7816 */ /* 0x000fe400000000fb */
[----:B------:R-:W-:Y:S02]  /*172c0*/  PRMT R193, R159, 0x3340, R252 ;  /* 0x000033409fc17816 */ /* 0x000fe400000000fc */
[----:B------:R-:W-:Y:S01]  /*172d0*/  LOP3.LUT R159, R201, 0xffff, RZ, 0xc0, !PT ;  /* 0x0000ffffc99f7812 */ /* 0x000fe200078ec0ff */
[----:B------:R-:W4:Y:S01]  /*172e0*/  LDL.LU R196, [R1+0x10c] ;  /* 0x00010c0001c47983 */ /* 0x000f220000300800 */
[----:B------:R-:W-:-:S03]  /*172f0*/  LOP3.LUT R251, R226, 0xffff, RZ, 0xc0, !PT ;  /* 0x0000ffffe2fb7812 */ /* 0x000fc600078ec0ff */
[----:B------:R-:W4:Y:S04]  /*17300*/  LDL.LU R201, [R1+0x100] ;  /* 0x0001000001c97983 */ /* 0x000f280000300800 */
[----:B------:R-:W4:Y:S01]  /*17310*/  LDL.LU R226, [R1+0xf4] ;  /* 0x0000f40001e27983 */ /* 0x000f220000300800 */
[----:B------:R-:W-:-:S03]  /*17320*/  LOP3.LUT R158, R220, 0xffff, RZ, 0xc0, !PT ;  /* 0x0000ffffdc9e7812 */ /* 0x000fc600078ec0ff */
[----:B------:R-:W4:Y:S04]  /*17330*/  LDL.LU R197, [R1+0xe8] ;  /* 0x0000e80001c57983 */ /* 0x000f280000300800 */
[----:B------:R-:W4:Y:S01]  /*17340*/  LDL.LU R220, [R1+0xdc] ;  /* 0x0000dc0001dc7983 */ /* 0x000f220000300800 */
[----:B------:R-:W-:Y:S02]  /*17350*/  PRMT R190, R158, 0x3340, R251 ;  /* 0x000033409ebe7816 */ /* 0x000fe400000000fb */
[----:B--2---:R-:W-:Y:S02]  /*17360*/  LOP3.LUT R252, R200, 0xffff, RZ, 0xc0, !PT ;  /* 0x0000ffffc8fc7812 */ /* 0x004fe400078ec0ff */
[----:B------:R-:W2:Y:S02]  /*17370*/  LDL.LU R200, [R1+0xd0] ;  /* 0x0000d00001c87983 */ /* 0x000ea40000300800 */
[----:B------:R-:W-:-:S02]  /*17380*/  PRMT R192, R159, 0x3340, R252 ;  /* 0x000033409fc07816 */ /* 0x000fc400000000fc */
[----:B------:R-:W-:Y:S02]  /*17390*/  LOP3.LUT R158, R215, 0xffff, RZ, 0xc0, !PT ;  /* 0x0000ffffd79e7812 */ /* 0x000fe400078ec0ff */
[----:B------:R-:W-:Y:S02]  /*173a0*/  LOP3.LUT R159, R222, 0xffff, RZ, 0xc0, !PT ;  /* 0x0000ffffde9f7812 */ /* 0x000fe400078ec0ff */
[----:B------:R-:W2:Y:S04]  /*173b0*/  LDL.LU R222, [R1+0xc4] ;  /* 0x0000c40001de7983 */ /* 0x000ea80000300800 */
[----:B------:R-:W2:Y:S04]  /*173c0*/  LDL.LU R198, [R1+0xb8] ;  /* 0x0000b80001c67983 */ /* 0x000ea80000300800 */
[----:B------:R-:W2:Y:S01]  /*173d0*/  LDL.LU R215, [R1+0xa8] ;  /* 0x0000a80001d77983 */ /* 0x000ea20000300800 */
[----:B---3--:R-:W-:-:S03]  /*173e0*/  LOP3.LUT R252, R216, 0xffff, RZ, 0xc0, !PT ;  /* 0x0000ffffd8fc7812 */ /* 0x008fc600078ec0ff */
[----:B------:R-:W3:Y:S01]  /*173f0*/  LDL.LU R216, [R1+0x9c] ;  /* 0x00009c0001d87983 */ /* 0x000ee20000300800 */
[----:B------:R-:W-:-:S04]  /*17400*/  LOP3.LUT R251, R225, 0xffff, RZ, 0xc0, !PT ;  /* 0x0000ffffe1fb7812 */ /* 0x000fc800078ec0ff */
[----:B------:R-:W-:Y:S02]  /*17410*/  PRMT R219, R158, 0x3340, R251 ;  /* 0x000033409edb7816 */ /* 0x000fe400000000fb */
[----:B------:R-:W-:Y:S02]  /*17420*/  LOP3.LUT R251, R203, 0xffff, RZ, 0xc0, !PT ;  /* 0x0000ffffcbfb7812 */ /* 0x000fe400078ec0ff */
[----:B------:R-:W3:Y:S01]  /*17430*/  LDL.LU R203, [R1+0x78] ;  /* 0x0000780001cb7983 */ /* 0x000ee20000300800 */
[----:B------:R-:W-:Y:S02]  /*17440*/  PRMT R194, R159, 0x3340, R252 ;  /* 0x000033409fc27816 */ /* 0x000fe400000000fc */
[----:B------:R-:W-:Y:S01]  /*17450*/  LOP3.LUT R158, R199, 0xffff, RZ, 0xc0, !PT ;  /* 0x0000ffffc79e7812 */ /* 0x000fe200078ec0ff */
[----:B------:R-:W3:Y:S01]  /*17460*/  LDL.LU R225, [R1+0x74] ;  /* 0x0000740001e17983 */ /* 0x000ee20000300800 */
[----:B------:R-:W-:-:S03]  /*17470*/  LOP3.LUT R159, R202, 0xffff, RZ, 0xc0, !PT ;  /* 0x0000ffffca9f7812 */ /* 0x000fc600078ec0ff */
[----:B------:R-:W3:Y:S04]  /*17480*/  LDL.LU R199, [R1+0x70] ;  /* 0x0000700001c77983 */ /* 0x000ee80000300800 */
[----:B------:R-:W3:Y:S01]  /*17490*/  LDL.LU R202, [R1+0x6c] ;  /* 0x00006c0001ca7983 */ /* 0x000ee20000300800 */
[----:B------:R-:W-:Y:S02]  /*174a0*/  PRMT R214, R158, 0x3340, R251 ;  /* 0x000033409ed67816 */ /* 0x000fe400000000fb */
[----:B----4-:R-:W-:Y:S02]  /*174b0*/  LOP3.LUT R252, R14, 0xffff, RZ, 0xc0, !PT ;  /* 0x0000ffff0efc7812 */ /* 0x010fe400078ec0ff */
[----:B------:R-:W4:Y:S02]  /*174c0*/  LDL.LU R14, [R1+0x68] ;  /* 0x00006800010e7983 */ /* 0x000f240000300800 */
[----:B------:R-:W-:-:S02]  /*174d0*/  PRMT R224, R159, 0x3340, R252 ;  /* 0x000033409fe07816 */ /* 0x000fc400000000fc */
[----:B------:R-:W-:Y:S02]  /*174e0*/  LOP3.LUT R252, R226, 0xffff, RZ, 0xc0, !PT ;  /* 0x0000ffffe2fc7812 */ /* 0x000fe400078ec0ff */
[----:B------:R-:W4:Y:S01]  /*174f0*/  LDL.LU R226, [R1+0x64] ;  /* 0x0000640001e27983 */ /* 0x000f220000300800 */
[----:B------:R-:W-:Y:S02]  /*17500*/  LOP3.LUT R159, R196, 0xffff, RZ, 0xc0, !PT ;  /* 0x0000ffffc49f7812 */ /* 0x000fe400078ec0ff */
[----:B------:R-:W-:Y:S02]  /*17510*/  LOP3.LUT R158, R195, 0xffff, RZ, 0xc0, !PT ;  /* 0x0000ffffc39e7812 */ /* 0x000fe400078ec0ff */
[----:B------:R-:W-:Y:S01]  /*17520*/  LOP3.LUT R251, R201, 0xffff, RZ, 0xc0, !PT ;  /* 0x0000ffffc9fb7812 */ /* 0x000fe200078ec0ff */
[----:B------:R-:W4:Y:S01]  /*17530*/  LDL.LU R152, [R1+0x60] ;  /* 0x0000600001987983 */ /* 0x000f220000300800 */
[----:B------:R-:W-:Y:S02]  /*17540*/  PRMT R201, R159, 0x3340, R252 ;  /* 0x000033409fc97816 */ /* 0x000fe400000000fc */
[----:B------:R-:W-:-:S02]  /*17550*/  LOP3.LUT R159, R220, 0xffff, RZ, 0xc0, !PT ;  /* 0x0000ffffdc9f7812 */ /* 0x000fc400078ec0ff */
[----:B------:R-:W-:Y:S01]  /*17560*/  PRMT R196, R158, 0x3340, R251 ;  /* 0x000033409ec47816 */ /* 0x000fe200000000fb */
[----:B------:R-:W4:Y:S01]  /*17570*/  LDL.LU R220, [R1+0x5c] ;  /* 0x00005c0001dc7983 */ /* 0x000f220000300800 */
[----:B------:R-:W-:Y:S02]  /*17580*/  LOP3.LUT R158, R197, 0xffff, RZ, 0xc0, !PT ;  /* 0x0000ffffc59e7812 */ /* 0x000fe400078ec0ff */
[----:B--2---:R-:W-:-:S04]  /*17590*/  LOP3.LUT R251, R200, 0xffff, RZ, 0xc0, !PT ;  /* 0x0000ffffc8fb7812 */ /* 0x004fc800078ec0ff */
[----:B------:R-:W-:Y:S02]  /*175a0*/  PRMT R195, R158, 0x3340, R251 ;  /* 0x000033409ec37816 */ /* 0x000fe400000000fb */
[----:B------:R-:W-:Y:S02]  /*175b0*/  LOP3.LUT R252, R222, 0xffff, RZ, 0xc0, !PT ;  /* 0x0000ffffdefc7812 */ /* 0x000fe400078ec0ff */
[----:B------:R-:W2:Y:S04]  /*175c0*/  LDL.LU R222, [R1+0x58] ;  /* 0x0000580001de7983 */ /* 0x000ea80000300800 */
[----:B------:R-:W2:Y:S01]  /*175d0*/  LDL.LU R155, [R1+0x54] ;  /* 0x00005400019b7983 */ /* 0x000ea20000300800 */
[----:B------:R-:W-:Y:S02]  /*175e0*/  PRMT R200, R159, 0x3340, R252 ;  /* 0x000033409fc87816 */ /* 0x000fe400000000fc */
[----:B------:R-:W-:Y:S01]  /*175f0*/  LOP3.LUT R159, R215, 0xffff, RZ, 0xc0, !PT ;  /* 0x0000ffffd79f7812 */ /* 0x000fe200078ec0ff */
[----:B------:R-:W2:Y:S04]  /*17600*/  LDL.LU R153, [R1+0x50] ;  /* 0x0000500001997983 */ /* 0x000ea80000300800 */
[----:B------:R-:W2:Y:S01]  /*17610*/  LDL.LU R215, [R1+0x4c] ;  /* 0x00004c0001d77983 */ /* 0x000ea20000300800 */
[----:B---3--:R-:W-:-:S03]  /*17620*/  LOP3.LUT R251, R216, 0xffff, RZ, 0xc0, !PT ;  /* 0x0000ffffd8fb7812 */ /* 0x008fc600078ec0ff */
[----:B------:R-:W3:Y:S04]  /*17630*/  LDL.LU R216, [R1+0x48] ;  /* 0x0000480001d87983 */ /* 0x000ee80000300800 */
[----:B------:R-:W3:Y:S01]  /*17640*/  LDL.LU R154, [R1+0x44] ;  /* 0x00004400019a7983 */ /* 0x000ee20000300800 */
[----:B------:R-:W-:-:S03]  /*17650*/  LOP3.LUT R158, R198, 0xffff, RZ, 0xc0, !PT ;  /* 0x0000ffffc69e7812 */ /* 0x000fc600078ec0ff */
[----:B------:R-:W3:Y:S01]  /*17660*/  LDL.LU R179, [R1+0x40] ;  /* 0x0000400001b37983 */ /* 0x000ee20000300800 */
[----:B------:R-:W-:Y:S02]  /*17670*/  LOP3.LUT R252, R203, 0xffff, RZ, 0xc0, !PT ;  /* 0x0000ffffcbfc7812 */ /* 0x000fe400078ec0ff */
[----:B------:R-:W-:Y:S02]  /*17680*/  PRMT R198, R158, 0x3340, R251 ;  /* 0x000033409ec67816 */ /* 0x000fe400000000fb */
[----:B------:R-:W-:Y:S02]  /*17690*/  PRMT R203, R159, 0x3340, R252 ;  /* 0x000033409fcb7816 */ /* 0x000fe400000000fc */
[----:B------:R-:W-:Y:S02]  /*176a0*/  LOP3.LUT R159, R199, 0xffff, RZ, 0xc0, !PT ;  /* 0x0000ffffc79f7812 */ /* 0x000fe400078ec0ff */
[----:B------:R-:W-:Y:S02]  /*176b0*/  LOP3.LUT R158, R225, 0xffff, RZ, 0xc0, !PT ;  /* 0x0000ffffe19e7812 */ /* 0x000fe400078ec0ff */
[----:B------:R-:W-:Y:S01]  /*176c0*/  LOP3.LUT R251, R202, 0xffff, RZ, 0xc0, !PT ;  /* 0x0000ffffcafb7812 */ /* 0x000fe200078ec0ff */
[----:B------:R-:W3:Y:S03]  /*176d0*/  LDL.LU R199, [R1+0x3c] ;  /* 0x00003c0001c77983 */ /* 0x000ee60000300800 */
[----:B------:R-:W-:-:S02]  /*176e0*/  PRMT R197, R158, 0x3340, R251 ;  /* 0x000033409ec57816 */ /* 0x000fc400000000fb */
[----:B----4-:R-:W-:Y:S02]  /*176f0*/  LOP3.LUT R252, R14, 0xffff, RZ, 0xc0, !PT ;  /* 0x0000ffff0efc7812 */ /* 0x010fe400078ec0ff */
[----:B------:R-:W4:Y:S04]  /*17700*/  LDL.LU R14, [R1+0x38] ;  /* 0x00003800010e7983 */ /* 0x000f280000300800 */
[----:B------:R-:W4:Y:S04]  /*17710*/  LDL.LU R20, [R1+0x34] ;  /* 0x0000340001147983 */ /* 0x000f280000300800 */
[----:B------:R-:W4:Y:S04]  /*17720*/  LDL.LU R213, [R1+0x30] ;  /* 0x0000300001d57983 */ /* 0x000f280000300800 */
[----:B------:R-:W4:Y:S01]  /*17730*/  LDL.LU R225, [R1+0x2c] ;  /* 0x00002c0001e17983 */ /* 0x000f220000300800 */
[----:B------:R-:W-:-:S03]  /*17740*/  LOP3.LUT R158, R226, 0xffff, RZ, 0xc0, !PT ;  /* 0x0000ffffe29e7812 */ /* 0x000fc600078ec0ff */
[----:B------:R-:W4:Y:S04]  /*17750*/  LDL.LU R226, [R1+0x28] ;  /* 0x0000280001e27983 */ /* 0x000f280000300800 */
[----:B------:R-:W4:Y:S04]  /*17760*/  LDL.LU R21, [R1+0x24] ;  /* 0x0000240001157983 */ /* 0x000f280000300800 */
[----:B------:R-:W4:Y:S04]  /*17770*/  LDL.LU R176, [R1+0x20] ;  /* 0x0000200001b07983 */ /* 0x000f280000300800 */
[----:B------:R-:W4:Y:S04]  /*17780*/  LDL.LU R22, [R1+0x1c] ;  /* 0x00001c0001167983 */ /* 0x000f280000300800 */
[----:B------:R-:W4:Y:S01]  /*17790*/  LDL.LU R177, [R1+0x18] ;  /* 0x0000180001b17983 */ /* 0x000f220000300800 */
[----:B------:R-:W-:-:S02]  /*177a0*/  LOP3.LUT R251, R220, 0xffff, RZ, 0xc0, !PT ;  /* 0x0000ffffdcfb7812 */ /* 0x000fc400078ec0ff */
[----:B------:R-:W-:Y:S01]  /*177b0*/  PRMT R202, R159, 0x3340, R252 ;  /* 0x000033409fca7816 */ /* 0x000fe200000000fc */
[----:B------:R-:W4:Y:S01]  /*177c0*/  LDL.LU R23, [R1+0x14] ;  /* 0x0000140001177983 */ /* 0x000f220000300800 */
[----:B------:R-:W-:Y:S02]  /*177d0*/  LOP3.LUT R159, R152, 0xffff, RZ, 0xc0, !PT ;  /* 0x0000ffff989f7812 */ /* 0x000fe400078ec0ff */
[----:B------:R-:W-:Y:S01]  /*177e0*/  PRMT R220, R158, 0x3340, R251 ;  /* 0x000033409edc7816 */ /* 0x000fe200000000fb */
[----:B------:R-:W4:Y:S04]  /*177f0*/  LDL.LU R212, [R1+0x10] ;  /* 0x0000100001d47983 */ /* 0x000f280000300800 */
[----:B------:R-:W4:Y:S01]  /*17800*/  LDL.LU R152, [R1+0xc] ;  /* 0x00000c0001987983 */ /* 0x000f220000300800 */
[----:B--2---:R-:W-:-:S02]  /*17810*/  LOP3.LUT R252, R222, 0xffff, RZ, 0xc0, !PT ;  /* 0x0000ffffdefc7812 */ /* 0x004fc400078ec0ff */
[----:B------:R-:W-:Y:S02]  /*17820*/  LOP3.LUT R158, R155, 0xffff, RZ, 0xc0, !PT ;  /* 0x0000ffff9b9e7812 */ /* 0x000fe400078ec0ff */
[----:B------:R-:W2:Y:S01]  /*17830*/  LDL.LU R155, [R1+0x8] ;  /* 0x00000800019b7983 */ /* 0x000ea20000300800 */
[----:B------:R-:W-:Y:S02]  /*17840*/  LOP3.LUT R251, R215, 0xffff, RZ, 0xc0, !PT ;  /* 0x0000ffffd7fb7812 */ /* 0x000fe400078ec0ff */
[----:B------:R-:W-:Y:S02]  /*17850*/  PRMT R222, R159, 0x3340, R252 ;  /* 0x000033409fde7816 */ /* 0x000fe400000000fc */
[----:B------:R-:W-:Y:S02]  /*17860*/  LOP3.LUT R159, R153, 0xffff, RZ, 0xc0, !PT ;  /* 0x0000ffff999f7812 */ /* 0x000fe400078ec0ff */
[----:B------:R-:W-:Y:S01]  /*17870*/  PRMT R215, R158, 0x3340, R251 ;  /* 0x000033409ed77816 */ /* 0x000fe200000000fb */
[----:B------:R-:W2:Y:S01]  /*17880*/  LDL.LU R153, [R1+0x4] ;  /* 0x0000040001997983 */ /* 0x000ea20000300800 */
[----:B---3--:R-:W-:-:S03]  /*17890*/  LOP3.LUT R158, R154, 0xffff, RZ, 0xc0, !PT ;  /* 0x0000ffff9a9e7812 */ /* 0x008fc600078ec0ff */
[----:B------:R-:W3:Y:S01]  /*178a0*/  LDL.LU R154, [R1] ;  /* 0x00000000019a7983 */ /* 0x000ee20000300800 */
[----:B------:R-:W-:-:S04]  /*178b0*/  LOP3.LUT R252, R216, 0xffff, RZ, 0xc0, !PT ;  /* 0x0000ffffd8fc7812 */ /* 0x000fc800078ec0ff */
[----:B------:R-:W-:Y:S02]  /*178c0*/  PRMT R216, R159, 0x3340, R252 ;  /* 0x000033409fd87816 */ /* 0x000fe400000000fc */
[----:B------:R-:W-:Y:S02]  /*178d0*/  LOP3.LUT R159, R179, 0xffff, RZ, 0xc0, !PT ;  /* 0x0000ffffb39f7812 */ /* 0x000fe400078ec0ff */
[----:B------:R-:W-:-:S04]  /*178e0*/  LOP3.LUT R251, R199, 0xffff, RZ, 0xc0, !PT ;  /* 0x0000ffffc7fb7812 */ /* 0x000fc800078ec0ff */
[----:B------:R-:W-:Y:S02]  /*178f0*/  PRMT R199, R158, 0x3340, R251 ;  /* 0x000033409ec77816 */ /* 0x000fe400000000fb */
[----:B----4-:R-:W-:Y:S02]  /*17900*/  LOP3.LUT R252, R14, 0xffff, RZ, 0xc0, !PT ;  /* 0x0000ffff0efc7812 */ /* 0x010fe400078ec0ff */
[----:B------:R-:W-:Y:S02]  /*17910*/  LOP3.LUT R158, R20, 0xffff, RZ, 0xc0, !PT ;  /* 0x0000ffff149e7812 */ /* 0x000fe400078ec0ff */
[----:B------:R-:W-:Y:S02]  /*17920*/  LOP3.LUT R251, R225, 0xffff, RZ, 0xc0, !PT ;  /* 0x0000ffffe1fb7812 */ /* 0x000fe400078ec0ff */
[----:B------:R-:W-:Y:S02]  /*17930*/  PRMT R14, R159, 0x3340, R252 ;  /* 0x000033409f0e7816 */ /* 0x000fe400000000fc */
[----:B------:R-:W-:-:S02]  /*17940*/  LOP3.LUT R159, R213, 0xffff, RZ, 0xc0, !PT ;  /* 0x0000ffffd59f7812 */ /* 0x000fc400078ec0ff */
[----:B------:R-:W-:Y:S02]  /*17950*/  LOP3.LUT R252, R226, 0xffff, RZ, 0xc0, !PT ;  /* 0x0000ffffe2fc7812 */ /* 0x000fe400078ec0ff */
[----:B------:R-:W-:Y:S02]  /*17960*/  PRMT R225, R158, 0x3340, R251 ;  /* 0x000033409ee17816 */ /* 0x000fe400000000fb */
        /* <DEDUP_REMOVED lines=16> */
[----:B------:R-:W4:Y:S01]  /*17a70*/  LDL.LU R212, [R1+0xd20] ;  /* 0x000d200001d47983 */ /* 0x000f220000300800 */
[----:B------:R-:W-:-:S03]  /*17a80*/  PRMT R251, R158, 0x3340, R251 ;  /* 0x000033409efb7816 */ /* 0x000fc600000000fb */
[----:B------:R-:W4:Y:S01]  /*17a90*/  LDL.LU R152, [R1+0xd24] ;  /* 0x000d240001987983 */ /* 0x000f220000300800 */
[----:B--2---:R-:W-:-:S03]  /*17aa0*/  LOP3.LUT R252, R155, 0xffff, RZ, 0xc0, !PT ;  /* 0x0000ffff9bfc7812 */ /* 0x004fc600078ec0ff */
[----:B------:R-:W2:Y:S01]  /*17ab0*/  LDL.LU R155, [R1+0xd18] ;  /* 0x000d1800019b7983 */ /* 0x000ea20000300800 */
[----:B------:R-:W-:Y:S02]  /*17ac0*/  PRMT R252, R159, 0x3340, R252 ;  /* 0x000033409ffc7816 */ /* 0x000fe400000000fc */
[----:B------:R-:W-:Y:S02]  /*17ad0*/  LOP3.LUT R158, R153, 0xffff, RZ, 0xc0, !PT ;  /* 0x0000ffff999e7812 */ /* 0x000fe400078ec0ff */
[----:B------:R-:W2:Y:S01]  /*17ae0*/  LDL.LU R153, [R1+0xd1c] ;  /* 0x000d1c0001997983 */ /* 0x000ea20000300800 */
[----:B---3--:R-:W-:-:S03]  /*17af0*/  LOP3.LUT R159, R154, 0xffff, RZ, 0xc0, !PT ;  /* 0x0000ffff9a9f7812 */ /* 0x008fc600078ec0ff */
[----:B------:R-:W3:Y:S01]  /*17b00*/  LDL.LU R154, [R1+0xd14] ;  /* 0x000d1400019a7983 */ /* 0x000ee20000300800 */
[----:B------:R-:W-:Y:S02]  /*17b10*/  LOP3.LUT R243, R243, 0xffff, RZ, 0xc0, !PT ;  /* 0x0000fffff3f37812 */ /* 0x000fe400078ec0ff */
[----:B------:R-:W-:Y:S02]  /*17b20*/  LOP3.LUT R250, R250, 0xffff, RZ, 0xc0, !PT ;  /* 0x0000fffffafa7812 */ /* 0x000fe400078ec0ff */
[----:B------:R-:W-:Y:S02]  /*17b30*/  LOP3.LUT R241, R241, 0xffff, RZ, 0xc0, !PT ;  /* 0x0000fffff1f17812 */ /* 0x000fe400078ec0ff */
[----:B------:R-:W-:Y:S02]  /*17b40*/  LOP3.LUT R249, R249, 0xffff, RZ, 0xc0, !PT ;  /* 0x0000fffff9f97812 */ /* 0x000fe400078ec0ff */
[----:B------:R-:W-:Y:S02]  /*17b50*/  PRMT R250, R158, 0x3340, R250 ;  /* 0x000033409efa7816 */ /* 0x000fe400000000fa */
[----:B------:R-:W-:-:S02]  /*17b60*/  PRMT R241, R243, 0x3340, R241 ;  /* 0x00003340f3f17816 */ /* 0x000fc400000000f1 */
[----:B------:R-:W-:Y:S01]  /*17b70*/  PRMT R249, R159, 0x3340, R249 ;  /* 0x000033409ff97816 */ /* 0x000fe200000000f9 */
[----:B------:R-:W2:Y:S01]  /*17b80*/  LDL R243, [R1+0xc2c] ;  /* 0x000c2c0001f37983 */ /* 0x000ea20000100800 */
[----:B------:R-:W-:Y:S02]  /*17b90*/  PRMT R159, R161, 0x5410, R163 ;  /* 0x00005410a19f7816 */ /* 0x000fe400000000a3 */
[----:B------:R-:W-:Y:S02]  /*17ba0*/  LOP3.LUT R236, R236, 0xffff, RZ, 0xc0, !PT ;  /* 0x0000ffffecec7812 */ /* 0x000fe400078ec0ff */
[----:B------:R-:W-:Y:S02]  /*17bb0*/  LOP3.LUT R234, R234, 0xffff, RZ, 0xc0, !PT ;  /* 0x0000ffffeaea7812 */ /* 0x000fe400078ec0ff */
[----:B------:R-:W-:Y:S02]  /*17bc0*/  LOP3.LUT R232, R232, 0xffff, RZ, 0xc0, !PT ;  /* 0x0000ffffe8e87812 */ /* 0x000fe400078ec0ff */
[----:B------:R-:W-:-:S02]  /*17bd0*/  LOP3.LUT R230, R230, 0xffff, RZ, 0xc0, !PT ;  /* 0x0000ffffe6e67812 */ /* 0x000fc400078ec0ff */
[----:B------:R-:W-:Y:S02]  /*17be0*/  LOP3.LUT R164, R164, 0xffff, RZ, 0xc0, !PT ;  /* 0x0000ffffa4a47812 */ /* 0x000fe400078ec0ff */
[----:B------:R-:W-:Y:S02]  /*17bf0*/  LOP3.LUT R240, R240, 0xffff, RZ, 0xc0, !PT ;  /* 0x0000fffff0f07812 */ /* 0x000fe400078ec0ff */
[----:B------:R-:W-:Y:S02]  /*17c00*/  LOP3.LUT R209, R209, 0xffff, RZ, 0xc0, !PT ;  /* 0x0000ffffd1d17812 */ /* 0x000fe400078ec0ff */
[----:B------:R-:W-:Y:S02]  /*17c10*/  LOP3.LUT R238, R238, 0xffff, RZ, 0xc0, !PT ;  /* 0x0000ffffeeee7812 */ /* 0x000fe400078ec0ff */
[----:B------:R-:W-:Y:S02]  /*17c20*/  LOP3.LUT R228, R228, 0xffff, RZ, 0xc0, !PT ;  /* 0x0000ffffe4e47812 */ /* 0x000fe400078ec0ff */
[----:B------:R-:W-:-:S02]  /*17c30*/  LOP3.LUT R211, R211, 0xffff, RZ, 0xc0, !PT ;  /* 0x0000ffffd3d37812 */ /* 0x000fc400078ec0ff */
[----:B------:R-:W-:Y:S02]  /*17c40*/  LOP3.LUT R165, R165, 0xffff, RZ, 0xc0, !PT ;  /* 0x0000ffffa5a57812 */ /* 0x000fe400078ec0ff */
[----:B------:R-:W-:Y:S02]  /*17c50*/  LOP3.LUT R239, R239, 0xffff, RZ, 0xc0, !PT ;  /* 0x0000ffffefef7812 */ /* 0x000fe400078ec0ff */
[----:B------:R-:W-:Y:S02]  /*17c60*/  PRMT R236, R236, 0x3340, R234 ;  /* 0x00003340ecec7816 */ /* 0x000fe400000000ea */
[----:B---3--:R-:W-:Y:S02]  /*17c70*/  PRMT R158, R154, 0x5410, R162 ;  /* 0x000054109a9e7816 */ /* 0x008fe400000000a2 */
[----:B------:R-:W3:Y:S04]  /*17c80*/  LDL.LU R162, [R1+0xe7c] ;  /* 0x000e7c0001a27983 */ /* 0x000ee80000300800 */
[----:B------:R-:W3:Y:S04]  /*17c90*/  LDL.LU R163, [R1+0xe78] ;  /* 0x000e780001a37983 */ /* 0x000ee80000300800 */
[----:B------:R-:W3:Y:S04]  /*17ca0*/  LDL.LU R161, [R1+0xe74] ;  /* 0x000e740001a17983 */ /* 0x000ee80000300800 */
[----:B------:R-:W3:Y:S04]  /*17cb0*/  LDL.LU R17, [R1+0xd0c] ;  /* 0x000d0c0001117983 */ /* 0x000ee80000300800 */
[----:B------:R-:W3:Y:S04]  /*17cc0*/  LDL.LU R178, [R1+0xd04] ;  /* 0x000d040001b27983 */ /* 0x000ee80000300800 */
[----:B------:R-:W3:Y:S01]  /*17cd0*/  LDL.LU R18, [R1+0xcfc] ;  /* 0x000cfc0001127983 */ /* 0x000ee20000300800 */
[----:B------:R-:W-:-:S03]  /*17ce0*/  LOP3.LUT R205, R205, 0xffff, RZ, 0xc0, !PT ;  /* 0x0000ffffcdcd7812 */ /* 0x000fc600078ec0ff */
[----:B------:R-:W3:Y:S01]  /*17cf0*/  LDL.LU R181, [R1+0xcec] ;  /* 0x000cec0001b57983 */ /* 0x000ee20000300800 */
[----:B------:R-:W-:Y:S02]  /*17d00*/  LOP3.LUT R237, R237, 0xffff, RZ, 0xc0, !PT ;  /* 0x0000ffffeded7812 */ /* 0x000fe400078ec0ff */
[----:B------:R-:W-:Y:S01]  /*17d10*/  PRMT R234, R232, 0x3340, R230 ;  /* 0x00003340e8ea7816 */ /* 0x000fe200000000e6 */
[----:B------:R-:W3:Y:S01]  /*17d20*/  LDL.LU R19, [R1+0xcdc] ;  /* 0x000cdc0001137983 */ /* 0x000ee20000300800 */
[----:B------:R-:W-:-:S03]  /*17d30*/  PRMT R230, R164, 0x3340, R209 ;  /* 0x00003340a4e67816 */ /* 0x000fc600000000d1 */
[----:B------:R-:W3:Y:S01]  /*17d40*/  LDL.LU R179, [R1+0xcd8] ;  /* 0x000cd80001b37983 */ /* 0x000ee20000300800 */
[----:B------:R-:W-:Y:S02]  /*17d50*/  PRMT R238, R240, 0x3340, R238 ;  /* 0x00003340f0ee7816 */ /* 0x000fe400000000ee */
[----:B------:R-:W-:Y:S02]  /*17d60*/  PRMT R232, R228, 0x3340, R211 ;  /* 0x00003340e4e87816 */ /* 0x000fe400000000d3 */
[----:B------:R-:W-:Y:S02]  /*17d70*/  LOP3.LUT R171, R171, 0xffff, RZ, 0xc0, !PT ;  /* 0x0000ffffabab7812 */ /* 0x000fe400078ec0ff */
[----:B------:R-:W-:Y:S02]  /*17d80*/  LOP3.LUT R207, R207, 0xffff, RZ, 0xc0, !PT ;  /* 0x0000ffffcfcf7812 */ /* 0x000fe400078ec0ff */
[----:B------:R-:W-:Y:S01]  /*17d90*/  LOP3.LUT R166, R166, 0xffff, RZ, 0xc0, !PT ;  /* 0x0000ffffa6a67812 */ /* 0x000fe200078ec0ff */
[----:B------:R-:W3:Y:S01]  /*17da0*/  LDL.LU R164, [R1+0xce0] ;  /* 0x000ce00001a47983 */ /* 0x000ee20000300800 */
[----:B------:R-:W-:-:S02]  /*17db0*/  PRMT R211, R165, 0x3340, R205 ;  /* 0x00003340a5d37816 */ /* 0x000fc400000000cd */
[----:B------:R-:W-:Y:S01]  /*17dc0*/  LOP3.LUT R173, R173, 0xffff, RZ, 0xc0, !PT ;  /* 0x0000ffffadad7812 */ /* 0x000fe200078ec0ff */
[----:B------:R-:W3:Y:S01]  /*17dd0*/  LDL.LU R240, [R1+0xcd4] ;  /* 0x000cd40001f07983 */ /* 0x000ee20000300800 */
[----:B------:R-:W-:Y:S02]  /*17de0*/  PRMT R237, R239, 0x3340, R237 ;  /* 0x00003340efed7816 */ /* 0x000fe400000000ed */
[----:B------:R-:W-:Y:S02]  /*17df0*/  LOP3.LUT R235, R235, 0xffff, RZ, 0xc0, !PT ;  /* 0x0000ffffebeb7812 */ /* 0x000fe400078ec0ff */
[----:B------:R-:W-:Y:S01]  /*17e00*/  LOP3.LUT R233, R233, 0xffff, RZ, 0xc0, !PT ;  /* 0x0000ffffe9e97812 */ /* 0x000fe200078ec0ff */
[----:B------:R-:W3:Y:S01]  /*17e10*/  LDL.LU R165, [R1+0xcc8] ;  /* 0x000cc80001a57983 */ /* 0x000ee20000300800 */
[----:B------:R-:W-:Y:S02]  /*17e20*/  LOP3.LUT R231, R231, 0xffff, RZ, 0xc0, !PT ;  /* 0x0000ffffe7e77812 */ /* 0x000fe400078ec0ff */
[----:B------:R-:W-:-:S02]  /*17e30*/  LOP3.LUT R229, R229, 0xffff, RZ, 0xc0, !PT ;  /* 0x0000ffffe5e57812 */ /* 0x000fc400078ec0ff */
[----:B------:R-:W-:Y:S01]  /*17e40*/  LOP3.LUT R167, R167, 0xffff, RZ, 0xc0, !PT ;  /* 0x0000ffffa7a77812 */ /* 0x000fe200078ec0ff */
[----:B------:R-:W3:Y:S01]  /*17e50*/  LDL.LU R239, [R1+0xcd0] ;  /* 0x000cd00001ef7983 */ /* 0x000ee20000300800 */
[----:B------:R-:W-:Y:S02]  /*17e60*/  LOP3.LUT R227, R227, 0xffff, RZ, 0xc0, !PT ;  /* 0x0000ffffe3e37812 */ /* 0x000fe400078ec0ff */
[----:B------:R-:W-:Y:S02]  /*17e70*/  LOP3.LUT R210, R210, 0xffff, RZ, 0xc0, !PT ;  /* 0x0000ffffd2d27812 */ /* 0x000fe400078ec0ff */
[----:B------:R-:W-:Y:S02]  /*17e80*/  LOP3.LUT R172, R172, 0xffff, RZ, 0xc0, !PT ;  /* 0x0000ffffacac7812 */ /* 0x000fe400078ec0ff */
[----:B------:R-:W-:Y:S01]  /*17e90*/  PRMT R228, R171, 0x3340, R207 ;  /* 0x00003340abe47816 */ /* 0x000fe200000000cf */
[----:B------:R-:W3:Y:S01]  /*17ea0*/  LDL.LU R20, [R1+0xcbc] ;  /* 0x000cbc0001147983 */ /* 0x000ee20000300800 */
[----:B------:R-:W-:-:S02]  /*17eb0*/  LOP3.LUT R206, R206, 0xffff, RZ, 0xc0, !PT ;  /* 0x0000ffffcece7812 */ /* 0x000fc400078ec0ff */
[----:B------:R-:W-:Y:S02]  /*17ec0*/  LOP3.LUT R170, R170, 0xffff, RZ, 0xc0, !PT ;  /* 0x0000ffffaaaa7812 */ /* 0x000fe400078ec0ff */
[----:B------:R-:W-:Y:S02]  /*17ed0*/  LOP3.LUT R168, R168, 0xffff, RZ, 0xc0, !PT ;  /* 0x0000ffffa8a87812 */ /* 0x000fe400078ec0ff */
[----:B------:R-:W-:Y:S01]  /*17ee0*/  PRMT R207, R166, 0x3340, R173 ;  /* 0x00003340a6cf7816 */ /* 0x000fe200000000ad */
[----:B------:R-:W3:Y:S01]  /*17ef0*/  LDL.LU R213, [R1+0xcb8] ;  /* 0x000cb80001d57983 */ /* 0x000ee20000300800 */
[----:B------:R-:W-:Y:S02]  /*17f00*/  PRMT R235, R235, 0x3340, R233 ;  /* 0x00003340ebeb7816 */ /* 0x000fe400000000e9 */
[----:B------:R-:W-:Y:S01]  /*17f10*/  LOP3.LUT R174, R174, 0xffff, RZ, 0xc0, !PT ;  /* 0x0000ffffaeae7812 */ /* 0x000fe200078ec0ff */
[----:B------:R-:W3:Y:S01]  /*17f20*/  LDL.LU R166, [R1+0xcc0] ;  /* 0x000cc00001a67983 */ /* 0x000ee20000300800 */
[----:B------:R-:W-:-:S03]  /*17f30*/  PRMT R233, R231, 0x3340, R229 ;  /* 0x00003340e7e97816 */ /* 0x000fc600000000e5 */
[----:B------:R-:W3:Y:S01]  /*17f40*/  LDL.LU R21, [R1+0xcac] ;  /* 0x000cac0001157983 */ /* 0x000ee20000300800 */
[----:B------:R-:W-:Y:S02]  /*17f50*/  PRMT R231, R227, 0x3340, R167 ;  /* 0x00003340e3e77816 */ /* 0x000fe400000000a7 */
[----:B------:R-:W-:Y:S01]  /*17f60*/  PRMT R229, R210, 0x3340, R172 ;  /* 0x00003340d2e57816 */ /* 0x000fe200000000ac */
[----:B------:R-:W3:Y:S01]  /*17f70*/  LDL.LU R176, [R1+0xca8] ;  /* 0x000ca80001b07983 */ /* 0x000ee20000300800 */
[----:B------:R-:W-:Y:S02]  /*17f80*/  PRMT R210, R206, 0x3340, R170 ;  /* 0x00003340ced27816 */ /* 0x000fe400000000aa */
[----:B------:R-:W-:Y:S01]  /*17f90*/  LOP3.LUT R169, R169, 0xffff, RZ, 0xc0, !PT ;  /* 0x0000ffffa9a97812 */ /* 0x000fe200078ec0ff */
[----:B------:R-:W3:Y:S01]  /*17fa0*/  LDL.LU R167, [R1+0xcb0] ;  /* 0x000cb00001a77983 */ /* 0x000ee20000300800 */
[----:B------:R-:W-:Y:S02]  /*17fb0*/  LOP3.LUT R208, R208, 0xffff, RZ, 0xc0, !PT ;  /* 0x0000ffffd0d07812 */ /* 0x000fe400078ec0ff */
[----:B------:R-:W-:-:S02]  /*17fc0*/  LOP3.LUT R156, R156, 0xffff, RZ, 0xc0, !PT ;  /* 0x0000ffff9c9c7812 */ /* 0x000fc400078ec0ff */
[----:B------:R-:W-:Y:S02]  /*17fd0*/  LOP3.LUT R175, R175, 0xffff, RZ, 0xc0, !PT ;  /* 0x0000ffffafaf7812 */ /* 0x000fe400078ec0ff */
[----:B------:R-:W-:Y:S01]  /*17fe0*/  PRMT R206, R174, 0x3340, R168 ;  /* 0x00003340aece7816 */ /* 0x000fe200000000a8 */
[----:B------:R-:W3:Y:S04]  /*17ff0*/  LDL.LU R22, [R1+0xc9c] ;  /* 0x000c9c0001167983 */ /* 0x000ee80000300800 */
[----:B------:R-:W3:Y:S04]  /*18000*/  LDL.LU R168, [R1+0xca4] ;  /* 0x000ca40001a87983 */ /* 0x000ee80000300800 */
[----:B------:R-:W3:Y:S04]  /*18010*/  LDL.LU R177, [R1+0xc98] ;  /* 0x000c980001b17983 */ /* 0x000ee80000300800 */
[----:B------:R-:W3:Y:S01]  /*18020*/  LDL.LU R172, [R1+0xca0] ;  /* 0x000ca00001ac7983 */ /* 0x000ee20000300800 */
[----:B------:R-:W-:-:S02]  /*18030*/  PRMT R227, R208, 0x3340, R156 ;  /* 0x00003340d0e37816 */ /* 0x000fc4000000009c */
[----:B------:R-:W-:Y:S02]  /*18040*/  LOP3.LUT R204, R204, 0xffff, RZ, 0xc0, !PT ;  /* 0x0000ffffcccc7812 */ /* 0x000fe400078ec0ff */
[----:B------:R-:W-:Y:S02]  /*18050*/  LOP3.LUT R157, R157, 0xffff, RZ, 0xc0, !PT ;  /* 0x0000ffff9d9d7812 */ /* 0x000fe400078ec0ff */
[----:B------:R-:W-:Y:S01]  /*18060*/  PRMT R209, R169, 0x3340, R175 ;  /* 0x00003340a9d17816 */ /* 0x000fe200000000af */
[----:B------:R-:W3:Y:S01]  /*18070*/  LDL.LU R23, [R1+0xc8c] ;  /* 0x000c8c0001177983 */ /* 0x000ee20000300800 */
[----:B----4-:R-:W-:-:S03]  /*18080*/  PRMT R156, R152, 0x5410, R212 ;  /* 0x00005410989c7816 */ /* 0x010fc600000000d4 */
[----:B------:R-:W4:Y:S04]  /*18090*/  LDL.LU R169, [R1+0xc94] ;  /* 0x000c940001a97983 */ /* 0x000f280000300800 */
[----:B------:R-:W4:Y:S04]  /*180a0*/  LDL.LU R212, [R1+0xc88] ;  /* 0x000c880001d47983 */ /* 0x000f280000300800 */
[----:B------:R-:W4:Y:S01]  /*180b0*/  LDL.LU R173, [R1+0xc90] ;  /* 0x000c900001ad7983 */ /* 0x000f220000300800 */
[----:B------:R-:W-:-:S03]  /*180c0*/  PRMT R208, R204, 0x3340, R157 ;  /* 0x00003340ccd07816 */ /* 0x000fc6000000009d */
[----:B------:R-:W4:Y:S01]  /*180d0*/  LDL.LU R152, [R1+0xc7c] ;  /* 0x000c7c0001987983 */ /* 0x000f220000300800 */
[----:B--2---:R-:W-:-:S03]  /*180e0*/  PRMT R157, R153, 0x5410, R155 ;  /* 0x00005410999d7816 */ /* 0x004fc6000000009b */
[----:B------:R-:W2:Y:S01]  /*180f0*/  LDL.LU R170, [R1+0xc84] ;  /* 0x000c840001aa7983 */ /* 0x000ea20000300800 */
[----:B------:R-:W-:-:S03]  /*18100*/  LOP3.LUT R244, R244, 0xffff, RZ, 0xc0, !PT ;  /* 0x0000fffff4f47812 */ /* 0x000fc600078ec0ff */
[----:B------:R-:W2:Y:S01]  /*18110*/  LDL.LU R155, [R1+0xc78] ;  /* 0x000c7800019b7983 */ /* 0x000ea20000300800 */
[----:B------:R-:W-:Y:S02]  /*18120*/  LOP3.LUT R247, R247, 0xffff, RZ, 0xc0, !PT ;  /* 0x0000fffff7f77812 */ /* 0x000fe400078ec0ff */
[----:B------:R-:W-:Y:S01]  /*18130*/  LOP3.LUT R242, R242, 0xffff, RZ, 0xc0, !PT ;  /* 0x0000fffff2f27812 */ /* 0x000fe200078ec0ff */
[----:B------:R-:W2:Y:S01]  /*18140*/  LDL.LU R174, [R1+0xc80] ;  /* 0x000c800001ae7983 */ /* 0x000ea20000300800 */
[----:B------:R-:W-:Y:S02]  /*18150*/  LOP3.LUT R248, R248, 0xffff, RZ, 0xc0, !PT ;  /* 0x0000fffff8f87812 */ /* 0x000fe400078ec0ff */
[----:B------:R-:W-:Y:S01]  /*18160*/  LOP3.LUT R245, R245, 0xffff, RZ, 0xc0, !PT ;  /* 0x0000fffff5f57812 */ /* 0x000fe200078ec0ff */
[----:B------:R-:W2:Y:S01]  /*18170*/  LDL.LU R153, [R1+0xc6c] ;  /* 0x000c6c0001997983 */ /* 0x000ea20000300800 */
[----:B------:R-:W-:-:S03]  /*18180*/  LOP3.LUT R246, R246, 0xffff, RZ, 0xc0, !PT ;  /* 0x0000fffff6f67812 */ /* 0x000fc600078ec0ff */
[----:B------:R-:W2:Y:S04]  /*18190*/  LDL.LU R171, [R1+0xc74] ;  /* 0x000c740001ab7983 */ /* 0x000ea80000300800 */
[----:B------:R-:W2:Y:S01]  /*181a0*/  LDL.LU R154, [R1+0x160] ;  /* 0x00016000019a7983 */ /* 0x000ea20000300800 */
[----:B------:R-:W-:-:S03]  /*181b0*/  PRMT R242, R244, 0x3340, R242 ;  /* 0x00003340f4f27816 */ /* 0x000fc600000000f2 */
[----:B------:R-:W2:Y:S01]  /*181c0*/  LDL.LU R175, [R1+0xc70] ;  /* 0x000c700001af7983 */ /* 0x000ea20000300800 */
[----:B------:R-:W-:Y:S02]  /*181d0*/  LOP3.LUT R160, R160, 0xffff, RZ, 0xc0, !PT ;  /* 0x0000ffffa0a07812 */ /* 0x000fe400078ec0ff */
[----:B------:R-:W-:Y:S01]  /*181e0*/  PRMT R245, R247, 0x3340, R245 ;  /* 0x00003340f7f57816 */ /* 0x000fe200000000f5 */
[----:B------:R-:W2:Y:S01]  /*181f0*/  LDL.LU R244, [R1+0x144] ;  /* 0x0001440001f47983 */ /* 0x000ea20000300800 */
[----:B------:R-:W-:-:S03]  /*18200*/  PRMT R246, R248, 0x3340, R246 ;  /* 0x00003340f8f67816 */ /* 0x000fc600000000f6 */
[----:B------:R-:W2:Y:S04]  /*18210*/  LDL.LU R247, [R1+0x154] ;  /* 0x0001540001f77983 */ /* 0x000ea80000300800 */
[----:B------:R-:W2:Y:S04]  /*18220*/  LDL.LU R248, [R1+0x148] ;  /* 0x0001480001f87983 */ /* 0x000ea80000300800 */
[----:B------:R0:W-:Y:S01]  /*18230*/  STS.128 [R243+UR58], R156 ;  /* 0x0000009cf3007988 */ /* 0x0001e20008000c3a */
[----:B---3--:R-:W-:Y:S02]  /*18240*/  LOP3.LUT R162, R162, 0xffff, RZ, 0xc0, !PT ;  /* 0x0000ffffa2a27812 */ /* 0x008fe400078ec0ff */
[----:B------:R-:W-:-:S02]  /*18250*/  LOP3.LUT R161, R161, 0xffff, RZ, 0xc0, !PT ;  /* 0x0000ffffa1a17812 */ /* 0x000fc400078ec0ff */
[----:B------:R-:W-:Y:S02]  /*18260*/  LOP3.LUT R163, R163, 0xffff, RZ, 0xc0, !PT ;  /* 0x0000ffffa3a37812 */ /* 0x000fe400078ec0ff */
[----:B------:R-:W-:Y:S02]  /*18270*/  PRMT R205, R161, 0x3340, R162 ;  /* 0x00003340a1cd7816 */ /* 0x000fe400000000a2 */
[----:B------:R-:W-:Y:S01]  /*18280*/  PRMT R204, R163, 0x3340, R160 ;  /* 0x00003340a3cc7816 */ /* 0x000fe200000000a0 */
[----:B------:R-:W3:Y:S04]  /*18290*/  LDL.LU R161, [R1+0xccc] ;  /* 0x000ccc0001a17983 */ /* 0x000ee80000300800 */
[----:B------:R-:W3:Y:S04]  /*182a0*/  LDL.LU R162, [R1+0xcc4] ;  /* 0x000cc40001a27983 */ /* 0x000ee80000300800 */
[----:B------:R-:W3:Y:S04]  /*182b0*/  LDL.LU R160, [R1+0xce4] ;  /* 0x000ce40001a07983 */ /* 0x000ee80000300800 */
[----:B------:R-:W3:Y:S04]  /*182c0*/  LDL.LU R163, [R1+0xcb4] ;  /* 0x000cb40001a37983 */ /* 0x000ee80000300800 */
[----:B0-----:R-:W3:Y:S04]  /*182d0*/  LDL.LU R156, [R1+0xd10] ;  /* 0x000d1000019c7983 */ /* 0x001ee80000300800 */
[----:B------:R-:W3:Y:S04]  /*182e0*/  LDL.LU R157, [R1+0xd08] ;  /* 0x000d0800019d7983 */ /* 0x000ee80000300800 */
[----:B------:R-:W3:Y:S04]  /*182f0*/  LDL.LU R158, [R1+0xd00] ;  /* 0x000d0000019e7983 */ /* 0x000ee80000300800 */
[----:B------:R-:W3:Y:S01]  /*18300*/  LDL.LU R159, [R1+0xcf4] ;  /* 0x000cf400019f7983 */ /* 0x000ee20000300800 */
[----:B------:R-:W-:-:S02]  /*18310*/  PRMT R164, R164, 0x5410, R179 ;  /* 0x00005410a4a47816 */ /* 0x000fc400000000b3 */
[----:B------:R-:W-:Y:S02]  /*18320*/  PRMT R165, R239, 0x5410, R165 ;  /* 0x00005410efa57816 */ /* 0x000fe400000000a5 */
[----:B------:R-:W-:Y:S02]  /*18330*/  PRMT R166, R166, 0x5410, R213 ;  /* 0x00005410a6a67816 */ /* 0x000fe400000000d5 */
[----:B------:R-:W-:Y:S02]  /*18340*/  PRMT R167, R167, 0x5410, R176 ;  /* 0x00005410a7a77816 */ /* 0x000fe400000000b0 */
[----:B------:R-:W-:Y:S02]  /*18350*/  PRMT R168, R168, 0x5410, R22 ;  /* 0x00005410a8a87816 */ /* 0x000fe40000000016 */
[----:B------:R-:W-:Y:S02]  /*18360*/  PRMT R172, R172, 0x5410, R177 ;  /* 0x00005410acac7816 */ /* 0x000fe400000000b1 */
[----:B----4-:R-:W-:-:S02]  /*18370*/  PRMT R169, R169, 0x5410, R23 ;  /* 0x00005410a9a97816 */ /* 0x010fc40000000017 */
[----:B------:R-:W-:Y:S02]  /*18380*/  PRMT R173, R173, 0x5410, R212 ;  /* 0x00005410adad7816 */ /* 0x000fe400000000d4 */
[----:B--2---:R-:W-:Y:S02]  /*18390*/  PRMT R170, R170, 0x5410, R152 ;  /* 0x00005410aaaa7816 */ /* 0x004fe40000000098 */
[----:B------:R-:W-:Y:S02]  /*183a0*/  PRMT R174, R174, 0x5410, R155 ;  /* 0x00005410aeae7816 */ /* 0x000fe4000000009b */
[----:B---3--:R-:W-:Y:S02]  /*183b0*/  PRMT R156, R156, 0x5410, R17 ;  /* 0x000054109c9c7816 */ /* 0x008fe40000000011 */
[----:B------:R-:W-:Y:S01]  /*183c0*/  PRMT R157, R157, 0x5410, R178 ;  /* 0x000054109d9d7816 */ /* 0x000fe200000000b2 */
[----:B------:R-:W2:Y:S04]  /*183d0*/  LDL.LU R17, [R1+0xe70] ;  /* 0x000e700001117983 */ /* 0x000ea80000300800 */
[----:B------:R-:W3:Y:S01]  /*183e0*/  LDL.LU R178, [R1+0xe6c] ;  /* 0x000e6c0001b27983 */ /* 0x000ee20000300800 */
[----:B------:R-:W-:-:S02]  /*183f0*/  PRMT R158, R158, 0x5410, R18 ;  /* 0x000054109e9e7816 */ /* 0x000fc40000000012 */
[----:B------:R-:W-:Y:S01]  /*18400*/  PRMT R159, R159, 0x5410, R181 ;  /* 0x000054109f9f7816 */ /* 0x000fe200000000b5 */
[----:B------:R-:W4:Y:S04]  /*18410*/  LDL.LU R18, [R1+0xe68] ;  /* 0x000e680001127983 */ /* 0x000f280000300800 */
[----:B------:R-:W2:Y:S01]  /*18420*/  LDL.LU R181, [R1+0xe64] ;  /* 0x000e640001b57983 */ /* 0x000ea20000300800 */
[----:B------:R-:W-:Y:S02]  /*18430*/  PRMT R160, R160, 0x5410, R19 ;  /* 0x00005410a0a07816 */ /* 0x000fe40000000013 */
[----:B------:R-:W-:Y:S01]  /*18440*/  PRMT R161, R240, 0x5410, R161 ;  /* 0x00005410f0a17816 */ /* 0x000fe200000000a1 */
[----:B------:R-:W4:Y:S04]  /*18450*/  LDL.LU R19, [R1+0xe60] ;  /* 0x000e600001137983 */ /* 0x000f280000300800 */
[----:B------:R-:W3:Y:S04]  /*18460*/  LDL.LU R179, [R1+0xe5c] ;  /* 0x000e5c0001b37983 */ /* 0x000ee80000300800 */
[----:B------:R-:W2:Y:S04]  /*18470*/  LDL R240, [R1+0xc48] ;  /* 0x000c480001f07983 */ /* 0x000ea80000100800 */
[----:B------:R-:W4:Y:S01]  /*18480*/  LDL R239, [R1+0xc44] ;  /* 0x000c440001ef7983 */ /* 0x000f220000100800 */
[----:B------:R-:W-:-:S02]  /*18490*/  PRMT R162, R162, 0x5410, R20 ;  /* 0x00005410a2a27816 */ /* 0x000fc40000000014 */
[----:B------:R-:W-:Y:S01]  /*184a0*/  PRMT R163, R163, 0x5410, R21 ;  /* 0x00005410a3a37816 */ /* 0x000fe20000000015 */
[----:B------:R-:W4:Y:S04]  /*184b0*/  LDL.LU R20, [R1+0xe58] ;  /* 0x000e580001147983 */ /* 0x000f280000300800 */
        /* <DEDUP_REMOVED lines=8> */
[----:B------:R-:W4:Y:S01]  /*18540*/  LDL.LU R155, [R1+0xe34] ;  /* 0x000e3400019b7983 */ /* 0x000f220000300800 */
[----:B------:R-:W-:-:S03]  /*18550*/  PRMT R171, R171, 0x5410, R153 ;  /* 0x00005410abab7816 */ /* 0x000fc60000000099 */
[----:B------:R0:W-:Y:S04]  /*18560*/  STS.128 [R243+UR58+0x4000], R156 ;  /* 0x0040009cf3007988 */ /* 0x0001e80008000c3a */
[----:B------:R-:W4:Y:S01]  /*18570*/  LDL.LU R153, [R1+0xe30] ;  /* 0x000e300001997983 */ /* 0x000f220000300800 */
[----:B------:R-:W-:-:S03]  /*18580*/  PRMT R175, R175, 0x5410, R154 ;  /* 0x00005410afaf7816 */ /* 0x000fc6000000009a */
[----:B------:R-:W4:Y:S01]  /*18590*/  LDL.LU R154, [R1+0xe2c] ;  /* 0x000e2c00019a7983 */ /* 0x000f220000300800 */
[----:B0-----:R-:W-:-:S03]  /*185a0*/  PRMT R159, R217, 0x5410, R182 ;  /* 0x00005410d99f7816 */ /* 0x001fc600000000b6 */
[----:B--2---:R0:W-:Y:S01]  /*185b0*/  STS.128 [R240+UR58], R160 ;  /* 0x000000a0f0007988 */ /* 0x0041e20008000c3a */
[----:B---3--:R-:W-:Y:S02]  /*185c0*/  PRMT R158, R179, 0x5410, R178 ;  /* 0x00005410b39e7816 */ /* 0x008fe400000000b2 */
[----:B----4-:R-:W-:Y:S02]  /*185d0*/  PRMT R157, R212, 0x5410, R176 ;  /* 0x00005410d49d7816 */ /* 0x010fe400000000b0 */
[----:B0-----:R-:W-:Y:S02]  /*185e0*/  PRMT R160, R248, 0x5410, R155 ;  /* 0x00005410f8a07816 */ /* 0x001fe4000000009b */
[----:B------:R-:W2:Y:S04]  /*185f0*/  LDL.LU R155, [R1+0xe28] ;  /* 0x000e2800019b7983 */ /* 0x000ea80000300800 */
[----:B------:R-:W3:Y:S04]  /*18600*/  LDL.LU R176, [R1+0xe24] ;  /* 0x000e240001b07983 */ /* 0x000ee80000300800 */
[----:B------:R-:W4:Y:S01]  /*18610*/  LDL.LU R212, [R1+0xe20] ;  /* 0x000e200001d47983 */ /* 0x000f220000300800 */
[----:B------:R-:W-:-:S03]  /*18620*/  PRMT R161, R177, 0x5410, R213 ;  /* 0x00005410b1a17816 */ /* 0x000fc600000000d5 */
[----:B------:R-:W2:Y:S04]  /*18630*/  LDL.LU R213, [R1+0xe1c] ;  /* 0x000e1c0001d57983 */ /* 0x000ea80000300800 */
[----:B------:R-:W3:Y:S04]  /*18640*/  LDL.LU R177, [R1+0xe18] ;  /* 0x000e180001b17983 */ /* 0x000ee80000300800 */
[----:B------:R-:W4:Y:S04]  /*18650*/  LDL.LU R178, [R1+0xe14] ;  /* 0x000e140001b27983 */ /* 0x000f280000300800 */
[----:B------:R-:W2:Y:S01]  /*18660*/  LDL.LU R179, [R1+0xe10] ;  /* 0x000e100001b37983 */ /* 0x000ea20000300800 */
[----:B------:R-:W-:-:S03]  /*18670*/  PRMT R162, R181, 0x5410, R180 ;  /* 0x00005410b5a27816 */ /* 0x000fc600000000b4 */
[----:B------:R-:W3:Y:S04]  /*18680*/  LDL.LU R180, [R1+0xe0c] ;  /* 0x000e0c0001b47983 */ /* 0x000ee80000300800 */
[----:B------:R-:W4:Y:S04]  /*18690*/  LDL.LU R181, [R1+0xe08] ;  /* 0x000e080001b57983 */ /* 0x000f280000300800 */
[----:B------:R-:W2:Y:S04]  /*186a0*/  LDL.LU R182, [R1+0xe04] ;  /* 0x000e040001b67983 */ /* 0x000ea80000300800 */
[----:B------:R-:W3:Y:S04]  /*186b0*/  LDL.LU R217, [R1+0xe00] ;  /* 0x000e000001d97983 */ /* 0x000ee80000300800 */
[----:B------:R-:W4:Y:S01]  /*186c0*/  LDL R243, [R1+0xc40] ;  /* 0x000c400001f37983 */ /* 0x000f220000100800 */
[----:B------:R-:W-:-:S03]  /*186d0*/  PRMT R163, R183, 0x5410, R221 ;  /* 0x00005410b7a37816 */ /* 0x000fc600000000dd */
[----:B------:R-:W2:Y:S04]  /*186e0*/  LDL.LU R221, [R1+0xdfc] ;  /* 0x000dfc0001dd7983 */ /* 0x000ea80000300800 */
[----:B------:R0:W-:Y:S04]  /*186f0*/  STS.128 [R240+UR58+0x4000], R164 ;  /* 0x004000a4f0007988 */ /* 0x0001e80008000c3a */
[----:B------:R-:W3:Y:S04]  /*18700*/  LDL.LU R183, [R1+0xdf8] ;  /* 0x000df80001b77983 */ /* 0x000ee80000300800 */
[----:B0-----:R-:W2:Y:S01]  /*18710*/  LDL R240, [R1+0xc3c] ;  /* 0x000c3c0001f07983 */ /* 0x001ea20000100800 */
[----:B------:R-:W-:-:S03]  /*18720*/  PRMT R164, R185, 0x5410, R184 ;  /* 0x00005410b9a47816 */ /* 0x000fc600000000b8 */
[----:B------:R0:W-:Y:S04]  /*18730*/  STS.128 [R239+UR58], R168 ;  /* 0x000000a8ef007988 */ /* 0x0001e80008000c3a */
[----:B------:R-:W3:Y:S04]  /*18740*/  LDL.LU R184, [R1+0xdf4] ;  /* 0x000df40001b87983 */ /* 0x000ee80000300800 */
[----:B------:R1:W-:Y:S04]  /*18750*/  STS.128 [R239+UR58+0x4000], R172 ;  /* 0x004000acef007988 */ /* 0x0003e80008000c3a */
[----:B------:R-:W3:Y:S01]  /*18760*/  LDL.LU R185, [R1+0xdf0] ;  /* 0x000df00001b97983 */ /* 0x000ee20000300800 */
[----:B------:R-:W-:-:S02]  /*18770*/  PRMT R165, R218, 0x5410, R188 ;  /* 0x00005410daa57816 */ /* 0x000fc400000000bc */
[----:B------:R-:W-:Y:S02]  /*18780*/  PRMT R166, R191, 0x5410, R190 ;  /* 0x00005410bfa67816 */ /* 0x000fe400000000be */
[----:B------:R-:W-:Y:S02]  /*18790*/  PRMT R167, R219, 0x5410, R214 ;  /* 0x00005410dba77816 */ /* 0x000fe400000000d6 */
[----:B0-----:R-:W-:Y:S01]  /*187a0*/  PRMT R168, R187, 0x5410, R186 ;  /* 0x00005410bba87816 */ /* 0x001fe200000000ba */
[----:B-1----:R-:W3:Y:S04]  /*187b0*/  LDL R239, [R1+0xc38] ;  /* 0x000c380001ef7983 */ /* 0x002ee80000100800 */
[----:B------:R-:W3:Y:S04]  /*187c0*/  LDL.LU R186, [R1+0xdec] ;  /* 0x000dec0001ba7983 */ /* 0x000ee80000300800 */
[----:B------:R-:W3:Y:S04]  /*187d0*/  LDL.LU R187, [R1+0xde8] ;  /* 0x000de80001bb7983 */ /* 0x000ee80000300800 */
[----:B------:R-:W3:Y:S04]  /*187e0*/  LDL.LU R188, [R1+0xde4] ;  /* 0x000de40001bc7983 */ /* 0x000ee80000300800 */
[----:B------:R-:W3:Y:S01]  /*187f0*/  LDL.LU R218, [R1+0xde0] ;  /* 0x000de00001da7983 */ /* 0x000ee20000300800 */
[----:B------:R-:W-:-:S03]  /*18800*/  PRMT R169, R189, 0x5410, R223 ;  /* 0x00005410bda97816 */ /* 0x000fc600000000df */
        /* <DEDUP_REMOVED lines=9> */
[----:B------:R-:W-:-:S02]  /*188a0*/  PRMT R171, R194, 0x5410, R224 ;  /* 0x00005410c2ab7816 */ /* 0x000fc400000000e0 */
[----:B------:R-:W-:Y:S01]  /*188b0*/  PRMT R172, R196, 0x5410, R195 ;  /* 0x00005410c4ac7816 */ /* 0x000fe200000000c3 */
[----:B------:R-:W3:Y:S04]  /*188c0*/  LDL.LU R224, [R1+0xdbc] ;  /* 0x000dbc0001e07983 */ /* 0x000ee80000300800 */
[----:B------:R-:W3:Y:S04]  /*188d0*/  LDL.LU R194, [R1+0xdb8] ;  /* 0x000db80001c27983 */ /* 0x000ee80000300800 */
[----:B------:R-:W3:Y:S01]  /*188e0*/  LDL.LU R195, [R1+0xdb4] ;  /* 0x000db40001c37983 */ /* 0x000ee20000300800 */
[----:B------:R-:W-:-:S03]  /*188f0*/  PRMT R156, R247, 0x5410, R244 ;  /* 0x00005410f79c7816 */ /* 0x000fc600000000f4 */
[----:B------:R-:W3:Y:S01]  /*18900*/  LDL.LU R196, [R1+0xdb0] ;  /* 0x000db00001c47983 */ /* 0x000ee20000300800 */
[----:B------:R-:W-:-:S03]  /*18910*/  PRMT R173, R198, 0x5410, R197 ;  /* 0x00005410c6ad7816 */ /* 0x000fc600000000c5 */
[----:B------:R-:W3:Y:S04]  /*18920*/  LDL.LU R197, [R1+0xdac] ;  /* 0x000dac0001c57983 */ /* 0x000ee80000300800 */
[----:B------:R-:W3:Y:S01]  /*18930*/  LDL.LU R198, [R1+0xda8] ;  /* 0x000da80001c67983 */ /* 0x000ee20000300800 */
[----:B------:R-:W-:Y:S02]  /*18940*/  PRMT R174, R220, 0x5410, R215 ;  /* 0x00005410dcae7816 */ /* 0x000fe400000000d7 */
[----:B------:R-:W-:Y:S01]  /*18950*/  PRMT R175, R199, 0x5410, R225 ;  /* 0x00005410c7af7816 */ /* 0x000fe200000000e1 */
[----:B------:R-:W3:Y:S04]  /*18960*/  LDL.LU R215, [R1+0xda4] ;  /* 0x000da40001d77983 */ /* 0x000ee80000300800 */
[----:B------:R-:W3:Y:S04]  /*18970*/  LDL.LU R220, [R1+0xda0] ;  /* 0x000da00001dc7983 */ /* 0x000ee80000300800 */
[----:B------:R-:W3:Y:S04]  /*18980*/  LDL.LU R225, [R1+0xd9c] ;  /* 0x000d9c0001e17983 */ /* 0x000ee80000300800 */
[----:B------:R-:W3:Y:S04]  /*18990*/  LDL.LU R199, [R1+0xd98] ;  /* 0x000d980001c77983 */ /* 0x000ee80000300800 */
[----:B----4-:R0:W-:Y:S04]  /*189a0*/  STS.128 [R243+UR58], R156 ;  /* 0x0000009cf3007988 */ /* 0x0101e80008000c3a */
[----:B------:R1:W-:Y:S01]  /*189b0*/  STS.128 [R243+UR58+0x4000], R160 ;  /* 0x004000a0f3007988 */ /* 0x0003e20008000c3a */
[----:B0-----:R-:W-:-:S02]  /*189c0*/  PRMT R156, R201, 0x5410, R200 ;  /* 0x00005410c99c7816 */ /* 0x001fc400000000c8 */
[----:B------:R-:W-:Y:S01]  /*189d0*/  PRMT R157, R203, 0x5410, R202 ;  /* 0x00005410cb9d7816 */ /* 0x000fe200000000ca */
[----:B------:R-:W4:Y:S04]  /*189e0*/  LDL.LU R200, [R1+0xd94] ;  /* 0x000d940001c87983 */ /* 0x000f280000300800 */
[----:B------:R-:W4:Y:S04]  /*189f0*/  LDL.LU R201, [R1+0xd90] ;  /* 0x000d900001c97983 */ /* 0x000f280000300800 */
[----:B------:R-:W4:Y:S04]  /*18a00*/  LDL.LU R202, [R1+0xd8c] ;  /* 0x000d8c0001ca7983 */ /* 0x000f280000300800 */
[----:B------:R-:W4:Y:S01]  /*18a10*/  LDL.LU R203, [R1+0xd88] ;  /* 0x000d880001cb7983 */ /* 0x000f220000300800 */
[----:B------:R-:W-:-:S02]  /*18a20*/  PRMT R158, R222, 0x5410, R216 ;  /* 0x00005410de9e7816 */ /* 0x000fc400000000d8 */
[----:B------:R-:W-:Y:S01]  /*18a30*/  PRMT R159, R14, 0x5410, R226 ;  /* 0x000054100e9f7816 */ /* 0x000fe200000000e2 */
[----:B------:R-:W4:Y:S04]  /*18a40*/  LDL.LU R216, [R1+0xd84] ;  /* 0x000d840001d87983 */ /* 0x000f280000300800 */
[----:B------:R-:W4:Y:S04]  /*18a50*/  LDL.LU R222, [R1+0xd80] ;  /* 0x000d800001de7983 */ /* 0x000f280000300800 */
[----:B------:R-:W4:Y:S04]  /*18a60*/  LDL.LU R226, [R1+0xd7c] ;  /* 0x000d7c0001e27983 */ /* 0x000f280000300800 */
[----:B------:R-:W4:Y:S01]  /*18a70*/  LDL.LU R14, [R1+0xd78] ;  /* 0x000d7800010e7983 */ /* 0x000f220000300800 */
[----:B-1----:R-:W-:-:S03]  /*18a80*/  PRMT R160, R4, 0x5410, R5 ;  /* 0x0000541004a07816 */ /* 0x002fc60000000005 */
[----:B--2---:R0:W-:Y:S04]  /*18a90*/  STS.128 [R240+UR58], R164 ;  /* 0x000000a4f0007988 */ /* 0x0041e80008000c3a */
[----:B------:R-:W2:Y:S04]  /*18aa0*/  LDL.LU R5, [R1+0xd74] ;  /* 0x000d740001057983 */ /* 0x000ea80000300800 */
[----:B------:R-:W2:Y:S04]  /*18ab0*/  LDL.LU R4, [R1+0xd70] ;  /* 0x000d700001047983 */ /* 0x000ea80000300800 */
[----:B------:R1:W-:Y:S01]  /*18ac0*/  STS.128 [R240+UR58+0x4000], R168 ;  /* 0x004000a8f0007988 */ /* 0x0003e20008000c3a */
[----:B0-----:R-:W-:-:S03]  /*18ad0*/  PRMT R164, R3, 0x5410, R6 ;  /* 0x0000541003a47816 */ /* 0x001fc60000000006 */
[----:B------:R-:W2:Y:S04]  /*18ae0*/  LDL.LU R6, [R1+0xd6c] ;  /* 0x000d6c0001067983 */ /* 0x000ea80000300800 */
[----:B------:R-:W2:Y:S04]  /*18af0*/  LDL.LU R3, [R1+0xd68] ;  /* 0x000d680001037983 */ /* 0x000ea80000300800 */
[----:B------:R-:W4:Y:S04]  /*18b00*/  LDL R243, [R1+0xc34] ;  /* 0x000c340001f37983 */ /* 0x000f280000100800 */
[----:B-1----:R-:W2:Y:S01]  /*18b10*/  LDL R240, [R1+0xc30] ;  /* 0x000c300001f07983 */ /* 0x002ea20000100800 */
[----:B------:R-:W0:Y:S01]  /*18b20*/  S2R R248, SR_TID.X ;  /* 0x0000000000f87919 */ /* 0x000e220000002100 */
[----:B------:R-:W-:-:S02]  /*18b30*/  PRMT R161, R251, 0x5410, R250 ;  /* 0x00005410fba17816 */ /* 0x000fc400000000fa */
[----:B------:R-:W-:Y:S02]  /*18b40*/  PRMT R162, R246, 0x5410, R242 ;  /* 0x00005410f6a27816 */ /* 0x000fe400000000f2 */
[----:B------:R-:W-:Y:S02]  /*18b50*/  PRMT R163, R238, 0x5410, R236 ;  /* 0x00005410eea37816 */ /* 0x000fe400000000ec */
[----:B------:R-:W-:Y:S02]  /*18b60*/  PRMT R165, R252, 0x5410, R249 ;  /* 0x00005410fca57816 */ /* 0x000fe400000000f9 */
[----:B------:R-:W-:Y:S02]  /*18b70*/  PRMT R166, R245, 0x5410, R241 ;  /* 0x00005410f5a67816 */ /* 0x000fe400000000f1 */
[----:B------:R-:W-:Y:S01]  /*18b80*/  PRMT R167, R237, 0x5410, R235 ;  /* 0x00005410eda77816 */ /* 0x000fe200000000eb */
[----:B---3--:R1:W-:Y:S01]  /*18b90*/  STS.128 [R239+UR58], R172 ;  /* 0x000000acef007988 */ /* 0x0083e20008000c3a */
[----:B------:R-:W-:-:S02]  /*18ba0*/  PRMT R168, R234, 0x5410, R232 ;  /* 0x00005410eaa87816 */ /* 0x000fc400000000e8 */
[----:B------:R-:W-:Y:S02]  /*18bb0*/  PRMT R169, R230, 0x5410, R228 ;  /* 0x00005410e6a97816 */ /* 0x000fe400000000e4 */
[----:B------:R-:W-:Y:S02]  /*18bc0*/  PRMT R170, R211, 0x5410, R209 ;  /* 0x00005410d3aa7816 */ /* 0x000fe400000000d1 */
[----:B------:R-:W-:Y:S01]  /*18bd0*/  PRMT R171, R207, 0x5410, R205 ;  /* 0x00005410cfab7816 */ /* 0x000fe200000000cd */
[----:B------:R3:W-:Y:S01]  /*18be0*/  STS.128 [R239+UR58+0x4000], R156 ;  /* 0x0040009cef007988 */ /* 0x0007e20008000c3a */
[----:B------:R-:W-:-:S03]  /*18bf0*/  UMOV UR21, 0x40000040 ;  /* 0x4000004000157882 */ /* 0x000fc60000000000 */
[----:B------:R-:W2:Y:S04]  /*18c00*/  LDL.LU R251, [R1+0xc68] ;  /* 0x000c680001fb7983 */ /* 0x000ea80000300800 */
[----:B------:R-:W2:Y:S01]  /*18c10*/  LDL.LU R250, [R1+0xc64] ;  /* 0x000c640001fa7983 */ /* 0x000ea20000300800 */
[----:B-1----:R-:W-:Y:S02]  /*18c20*/  PRMT R172, R233, 0x5410, R231 ;  /* 0x00005410e9ac7816 */ /* 0x002fe400000000e7 */
[----:B------:R-:W-:Y:S02]  /*18c30*/  PRMT R173, R229, 0x5410, R227 ;  /* 0x00005410e5ad7816 */ /* 0x000fe400000000e3 */
[----:B------:R-:W-:Y:S02]  /*18c40*/  PRMT R174, R210, 0x5410, R208 ;  /* 0x00005410d2ae7816 */ /* 0x000fe400000000d0 */
[----:B------:R-:W-:-:S02]  /*18c50*/  PRMT R175, R206, 0x5410, R204 ;  /* 0x00005410ceaf7816 */ /* 0x000fc400000000cc */
[----:B0-----:R-:W-:Y:S01]  /*18c60*/  LOP3.LUT R248, R248, 0x7f, RZ, 0xc0, !PT ;  /* 0x0000007ff8f87812 */ /* 0x001fe200078ec0ff */
[----:B---3--:R-:W0:Y:S02]  /*18c70*/  S2R R239, SR_TID.X ;  /* 0x0000000000ef7919 */ /* 0x008e240000002100 */
[----:B0-----:R-:W-:Y:S01]  /*18c80*/  LOP3.LUT R239, R239, 0x7f, RZ, 0xc0, !PT ;  /* 0x0000007fefef7812 */ /* 0x001fe200078ec0ff */
[----:B----4-:R-:W-:Y:S04]  /*18c90*/  STS.128 [R243+UR58], R160 ;  /* 0x000000a0f3007988 */ /* 0x010fe80008000c3a */
[----:B------:R0:W-:Y:S04]  /*18ca0*/  STS.128 [R243+UR58+0x4000], R164 ;  /* 0x004000a4f3007988 */ /* 0x0001e80008000c3a */
[----:B--2---:R-:W-:Y:S04]  /*18cb0*/  STS.128 [R240+UR58], R168 ;  /* 0x000000a8f0007988 */ /* 0x004fe80008000c3a */
[----:B------:R1:W-:Y:S01]  /*18cc0*/  STS.128 [R240+UR58+0x4000], R172 ;  /* 0x004000acf0007988 */ /* 0x0003e20008000c3a */
[----:B0-----:R-:W-:-:S02]  /*18cd0*/  LOP3.LUT R243, R248, 0x10, RZ, 0x3c, !PT ;  /* 0x00000010f8f37812 */ /* 0x001fc400078e3cff */
[----:B-1----:R-:W-:Y:S02]  /*18ce0*/  LOP3.LUT R240, R248, 0x20, RZ, 0x3c, !PT ;  /* 0x00000020f8f07812 */ /* 0x002fe400078e3cff */
[----:B------:R-:W0:Y:S01]  /*18cf0*/  S2R R248, SR_TID.X ;  /* 0x0000000000f87919 */ /* 0x000e220000002100 */
[----:B------:R-:W-:Y:S04]  /*18d00*/  STS.U8 [R239+UR58+0x8000], R226 ;  /* 0x008000e2ef007988 */ /* 0x000fe8000800003a */
        /* <DEDUP_REMOVED lines=11> */
[----:B------:R-:W-:Y:S01]  /*18dc0*/  STS.U8 [R243+UR58+0x9080], R197 ;  /* 0x009080c5f3007988 */ /* 0x000fe2000800003a */
[----:B0-----:R-:W-:-:S04]  /*18dd0*/  LOP3.LUT R248, R248, 0x7f, RZ, 0xc0, !PT ;  /* 0x0000007ff8f87812 */ /* 0x001fc800078ec0ff */
[C---:B------:R-:W-:Y:S02]  /*18de0*/  LOP3.LUT R204, R248.reuse, 0x30, RZ, 0x3c, !PT ;  /* 0x00000030f8cc7812 */ /* 0x040fe400078e3cff */
[----:B------:R-:W-:Y:S02]  /*18df0*/  LOP3.LUT R156, R248, 0x40, RZ, 0x3c, !PT ;  /* 0x00000040f89c7812 */ /* 0x000fe400078e3cff */
        /* <DEDUP_REMOVED lines=26> */
[----:B0-----:R-:W-:-:S03]  /*18fa0*/  LOP3.LUT R248, R248, 0x7f, RZ, 0xc0, !PT ;  /* 0x0000007ff8f87812 */ /* 0x001fc600078ec0ff */
[----:B------:R-:W-:Y:S01]  /*18fb0*/  STS.U8 [R156+UR58+0x9a00], R178 ;  /* 0x009a00b29c007988 */ /* 0x000fe2000800003a */
[----:B------:R-:W-:-:S03]  /*18fc0*/  LOP3.LUT R157, R248, 0x50, RZ, 0x3c, !PT ;  /* 0x00000050f89d7812 */ /* 0x000fc600078e3cff */
[----:B------:R0:W-:Y:S04]  /*18fd0*/  STS.U8 [R156+UR58+0x9e00], R177 ;  /* 0x009e00b19c007988 */ /* 0x0001e8000800003a */
[----:B------:R-:W-:Y:S04]  /*18fe0*/  STS.U8 [R157+UR58+0x8280], R213 ;  /* 0x008280d59d007988 */ /* 0x000fe8000800003a */
[----:B------:R-:W-:Y:S04]  /*18ff0*/  STS.U8 [R157+UR58+0x8680], R212 ;  /* 0x008680d49d007988 */ /* 0x000fe8000800003a */
[----:B------:R-:W-:Y:S04]  /*19000*/  STS.U8 [R157+UR58+0x8a80], R176 ;  /* 0x008a80b09d007988 */ /* 0x000fe8000800003a */
[----:B------:R-:W-:Y:S04]  /*19010*/  STS.U8 [R157+UR58+0x8e80], R155 ;  /* 0x008e809b9d007988 */ /* 0x000fe8000800003a */
[----:B------:R-:W-:Y:S01]  /*19020*/  STS.U8 [R157+UR58+0x9280], R154 ;  /* 0x0092809a9d007988 */ /* 0x000fe2000800003a */
[----:B0-----:R-:W-:-:S03]  /*19030*/  LOP3.LUT R156, R248, 0x60, RZ, 0x3c, !PT ;  /* 0x00000060f89c7812 */ /* 0x001fc600078e3cff */
        /* <DEDUP_REMOVED lines=10> */
[----:B------:R0:W-:Y:S02]  /*190e0*/  STS.U8 [R156+UR58+0x9f00], R15 ;  /* 0x009f000f9c007988 */ /* 0x0001e4000800003a */
[----:B0-----:R-:W-:-:S02]  /*190f0*/  LOP3.LUT R156, R239, 0x70, RZ, 0x3c, !PT ;  /* 0x00000070ef9c7812 */ /* 0x001fc400078e3cff */
[----:B------:R-:W2:Y:S04]  /*19100*/  LDL.LU R239, [R1+0xc60] ;  /* 0x000c600001ef7983 */ /* 0x000ea80000300800 */
[----:B------:R-:W-:Y:S04]  /*19110*/  STS.U8 [R156+UR58+0x9f80], R14 ;  /* 0x009f800e9c007988 */ /* 0x000fe8000800003a */
[----:B------:R-:W-:Y:S04]  /*19120*/  STS.U8 [R156+UR58+0x8380], R13 ;  /* 0x0083800d9c007988 */ /* 0x000fe8000800003a */
[----:B------:R-:W-:Y:S04]  /*19130*/  STS.U8 [R156+UR58+0x8780], R12 ;  /* 0x0087800c9c007988 */ /* 0x000fe8000800003a */
[----:B------:R-:W-:Y:S04]  /*19140*/  STS.U8 [R156+UR58+0x8b80], R11 ;  /* 0x008b800b9c007988 */ /* 0x000fe8000800003a */
[----:B------:R-:W-:Y:S04]  /*19150*/  STS.U8 [R156+UR58+0x8f80], R10 ;  /* 0x008f800a9c007988 */ /* 0x000fe8000800003a */
[----:B------:R-:W-:Y:S04]  /*19160*/  STS.U8 [R156+UR58+0x9380], R9 ;  /* 0x009380099c007988 */ /* 0x000fe8000800003a */
[----:B------:R-:W-:Y:S04]  /*19170*/  STS.U8 [R156+UR58+0x9780], R8 ;  /* 0x009780089c007988 */ /* 0x000fe8000800003a */
[----:B------:R0:W-:Y:S01]  /*19180*/  STS.U8 [R156+UR58+0x9b80], R7 ;  /* 0x009b80079c007988 */ /* 0x0001e2000800003a */
[----:B------:R1:W-:Y:S06]  /*19190*/  MEMBAR.ALL.CTA ;  /* 0x0000000000007992 */ /* 0x0003ec0000008000 */
[----:B-1----:R-:W1:Y:S04]  /*191a0*/  FENCE.VIEW.ASYNC.S ;  /* 0x00000000000073c6 */ /* 0x002e680000000000 */
[----:B------:R-:W3:Y:S01]  /*191b0*/  LDL.LU R240, [R1+0xc5c] ;  /* 0x000c5c0001f07983 */ /* 0x000ee20000300800 */
[----:B------:R-:W-:Y:S01]  /*191c0*/  UIADD3.64 UR52, UR8, 0x1fe, URZ ;  /* 0x000001fe08347897 */ /* 0x000fe2000fffe03f */
[----:B------:R-:W-:Y:S01]  /*191d0*/  UMOV UR54, UR22 ;  /* 0x0000001600367c82 */ /* 0x000fe20008000000 */
[----:B------:R-:W-:Y:S01]  /*191e0*/  UMOV UR55, UR23 ;  /* 0x0000001700377c82 */ /* 0x000fe20008000000 */
[----:B------:R-:W-:Y:S01]  /*191f0*/  UIADD3.64 UR48, UR8, 0x200, URZ ;  /* 0x0000020008307897 */ /* 0x000fe2000fffe03f */
[----:B------:R-:W-:Y:S01]  /*19200*/  UMOV UR50, UR10 ;  /* 0x0000000a00327c82 */ /* 0x000fe20008000000 */
[----:B------:R-:W-:Y:S01]  /*19210*/  UMOV UR51, UR11 ;  /* 0x0000000b00337c82 */ /* 0x000fe20008000000 */
[----:B------:R-:W4:Y:S04]  /*19220*/  LDL.LU R243, [R1+0xc58] ;  /* 0x000c580001f37983 */ /* 0x000f280000300800 */
[----:B------:R-:W4:Y:S04]  /*19230*/  LDL.LU R244, [R1+0xc54] ;  /* 0x000c540001f47983 */ /* 0x000f280000300800 */
[----:B------:R-:W4:Y:S04]  /*19240*/  LDL.LU R247, [R1+0xc50] ;  /* 0x000c500001f77983 */ /* 0x000f280000300800 */
[----:B------:R-:W4:Y:S01]  /*19250*/  LDL.LU R248, [R1+0xc4c] ;  /* 0x000c4c0001f87983 */ /* 0x000f220000300800 */
[----:B-1----:R-:W-:Y:S06]  /*19260*/  BAR.SYNC.DEFER_BLOCKING 0x0 ;  /* 0x0000000000007b1d */ /* 0x002fec0000010000 */
[----:B------:R-:W-:-:S06]  /*19270*/  WARPGROUP.ARRIVE ;  /* 0x00000000000079c5 */ /* 0x000fcc0000000000 */
[----:B------:R-:W-:Y:S04]  /*19280*/  QGMMA.64x64x32.F32.E4M3.E4M3 R120, gdesc[UR20], R120 ;  /* 0x00e00000147879f3 */ /* 0x000fe80008700878 */
[----:B------:R-:W-:Y:S04]  /*19290*/  QGMMA.64x64x32.F32.E4M3.E4M3 R120, gdesc[UR8], R120 ;  /* 0x00e00000087879f3 */ /* 0x000fe80008700878 */
[----:B------:R-:W-:Y:S04]  /*192a0*/  QGMMA.64x64x32.F32.E4M3.E4M3 R120, gdesc[UR12], R120 ;  /* 0x00e000000c7879f3 */ /* 0x000fe80008700878 */
[----:B------:R-:W-:Y:S04]  /*192b0*/  QGMMA.64x64x32.F32.E4M3.E4M3 R120, gdesc[UR16], R120 ;  /* 0x00e00000107879f3 */ /* 0x000fe80008700878 */
[----:B------:R-:W-:Y:S01]  /*192c0*/  QGMMA.64x64x32.F32.E4M3.E4M3 R88, gdesc[UR52], R88 ;  /* 0x00e00000345879f3 */ /* 0x000fe20008700858 */
[----:B------:R-:W-:Y:S01]  /*192d0*/  UIADD3.64 UR52, UR8, 0x202, URZ ;  /* 0x0000020208347897 */ /* 0x000fe2000fffe03f */
[----:B------:R-:W-:-:S02]  /*192e0*/  UMOV UR54, UR14 ;  /* 0x0000000e00367c82 */ /* 0x000fc40008000000 */
[----:B------:R-:W-:Y:S01]  /*192f0*/  QGMMA.64x64x32.F32.E4M3.E4M3 R88, gdesc[UR48], R88 ;  /* 0x00e00000305879f3 */ /* 0x000fe20008700858 */
[----:B------:R-:W-:Y:S02]  /*19300*/  R2UR UR49, R251 ;  /* 0x00000000fb3172ca */ /* 0x000fe400000e0000 */
[----:B------:R-:W4:Y:S01]  /*19310*/  LDL.LU R251, [R1+0x118] ;  /* 0x0001180001fb7983 */ /* 0x000f220000300800 */
[----:B------:R-:W-:-:S03]  /*19320*/  UMOV UR55, UR15 ;  /* 0x0000000f00377c82 */ /* 0x000fc60008000000 */
[----:B0-----:R-:W4:Y:S04]  /*19330*/  LDL R7, [R1+0xd28] ;  /* 0x000d280001077983 */ /* 0x001f280000100800 */
[----:B------:R-:W4:Y:S04]  /*19340*/  LDL.LU R245, [R1+0x924] ;  /* 0x0009240001f57983 */ /* 0x000f280000300800 */
[----:B------:R-:W4:Y:S04]  /*19350*/  LDL.LU R241, [R1+0x91c] ;  /* 0x00091c0001f17983 */ /* 0x000f280000300800 */
[----:B------:R-:W4:Y:S01]  /*19360*/  LDL.LU R246, [R1+0x914] ;  /* 0x0009140001f67983 */ /* 0x000f220000300800 */
[----:B------:R-:W-:Y:S01]  /*19370*/  QGMMA.64x64x32.F32.E4M3.E4M3 R88, gdesc[UR52], R88 ;  /* 0x00e00000345879f3 */ /* 0x000fe20008700858 */
[----:B--2---:R-:W-:-:S02]  /*19380*/  R2UR UR53, R239 ;  /* 0x00000000ef3572ca */ /* 0x004fc400000e0000 */
[----:B------:R-:W2:Y:S01]  /*19390*/  LDL.LU R239, [R1+0x90c] ;  /* 0x00090c0001ef7983 */ /* 0x000ea20000300800 */
[----:B---3--:R-:W-:-:S03]  /*193a0*/  R2UR UR52, R240 ;  /* 0x00000000f03472ca */ /* 0x008fc600000e0000 */
[----:B------:R-:W3:Y:S01]  /*193b0*/  LDL.LU R240, [R1+0x904] ;  /* 0x0009040001f07983 */ /* 0x000ee20000300800 */
[----:B------:R-:W-:Y:S01]  /*193c0*/  UIADD3.64 UR4, UR8, 0x204, URZ ;  /* 0x0000020408047897 */ /* 0x000fe2000fffe03f */
[----:B------:R-:W-:Y:S01]  /*193d0*/  UMOV UR6, UR18 ;  /* 0x0000001200067c82 */ /* 0x000fe20008000000 */
[----:B------:R-:W-:Y:S01]  /*193e0*/  UMOV UR7, UR19 ;  /* 0x0000001300077c82 */ /* 0x000fe20008000000 */
[----:B------:R-:W-:-:S06]  /*193f0*/  R2UR UR48, R250 ;  /* 0x00000000fa3072ca */ /* 0x000fcc00000e0000 */
[----:B------:R-:W-:Y:S01]  /*19400*/  QGMMA.64x64x32.F32.E4M3.E4M3 R88, gdesc[UR4], R88 ;  /* 0x00e00000045879f3 */ /* 0x000fe20008700858 */
[----:B----4-:R-:W-:Y:S02]  /*19410*/  R2UR UR7, R243 ;  /* 0x00000000f30772ca */ /* 0x010fe400000e0000 */
[----:B------:R-:W4:Y:S01]  /*19420*/  LDL.LU R243, [R1+0x8fc] ;  /* 0x0008fc0001f37983 */ /* 0x000f220000300800 */
[----:B------:R-:W-:-:S03]  /*19430*/  R2UR UR6, R244 ;  /* 0x00000000f40672ca */ /* 0x000fc600000e0000 */
[----:B------:R-:W4:Y:S04]  /*19440*/  LDL.LU R244, [R1+0x920] ;  /* 0x0009200001f47983 */ /* 0x000f280000300800 */
[----:B------:R-:W4:Y:S01]  /*19450*/  LDL.LU R242, [R1+0x8f4] ;  /* 0x0008f40001f27983 */ /* 0x000f220000300800 */
[----:B------:R-:W-:-:S03]  /*19460*/  R2UR UR5, R247 ;  /* 0x00000000f70572ca */ /* 0x000fc600000e0000 */
[----:B------:R-:W4:Y:S04]  /*19470*/  LDL.LU R249, [R1+0x918] ;  /* 0x0009180001f97983 */ /* 0x000f280000300800 */
[----:B------:R-:W4:Y:S04]  /*19480*/  LDL.LU R247, [R1+0x8ec] ;  /* 0x0008ec0001f77983 */ /* 0x000f280000300800 */
[----:B------:R-:W4:Y:S01]  /*19490*/  LDL.LU R250, [R1+0x910] ;  /* 0x0009100001fa7983 */ /* 0x000f220000300800 */
[----:B------:R-:W-:-:S03]  /*194a0*/  R2UR UR4, R248 ;  /* 0x00000000f80472ca */ /* 0x000fc600000e0000 */
[----:B------:R-:W4:Y:S01]  /*194b0*/  LDL.LU R248, [R1+0x8e4] ;  /* 0x0008e40001f87983 */ /* 0x000f220000300800 */
[----:B------:R-:W-:-:S04]  /*194c0*/  IADD3 R6, P6, R6, UR6, RZ ;  /* 0x0000000606067c10 */ /* 0x000fc8000ffde0ff */
[----:B------:R-:W-:Y:S01]  /*194d0*/  IADD3.X R3, R3, UR5, RZ, P6, !PT ;  /* 0x0000000503037c10 */ /* 0x000fe2000b7fe4ff */
[----:B------:R-:W-:-:S05]  /*194e0*/  VIADD R251, R251, 0x1 ;  /* 0x00000001fbfb7836 */ /* 0x000fca0000000000 */
[----:B------:R0:W-:Y:S04]  /*194f0*/  STL [R1+0x118], R251 ;  /* 0x000118fb01007387 */ /* 0x0001e80000100800 */
[----:B------:R-:W4:Y:S01]  /*19500*/  LDL.LU R252, [R1+0x908] ;  /* 0x0009080001fc7983 */ /* 0x000f220000300800 */
[----:B------:R-:W-:Y:S02]  /*19510*/  ISETP.NE.U32.AND P0, PT, R251, R7, PT ;  /* 0x00000007fb00720c */ /* 0x000fe40003f05070 */
[----:B------:R-:W-:Y:S02]  /*19520*/  IADD3 R245, P2, R245, UR6, RZ ;  /* 0x00000006f5f57c10 */ /* 0x000fe4000ff5e0ff */
[----:B------:R-:W-:Y:S01]  /*19530*/  IADD3 R241, P3, R241, UR6, RZ ;  /* 0x00000006f1f17c10 */ /* 0x000fe2000ff7e0ff */
[----:B0-----:R-:W4:Y:S04]  /*19540*/  LDL.LU R251, [R1+0x8dc] ;  /* 0x0008dc0001fb7983 */ /* 0x001f280000300800 */
[----:B------:R-:W-:Y:S01]  /*19550*/  STL [R1+0x924], R245 ;  /* 0x000924f501007387 */ /* 0x000fe20000100800 */
[----:B------:R-:W-:-:S02]  /*19560*/  IADD3 R246, P4, R246, UR6, RZ ;  /* 0x00000006f6f67c10 */ /* 0x000fc4000ff9e0ff */
[----:B--2---:R-:W-:Y:S02]  /*19570*/  IADD3 R239, P5, R239, UR6, RZ ;  /* 0x00000006efef7c10 */ /* 0x004fe4000ffbe0ff */
[----:B---3--:R-:W-:-:S03]  /*19580*/  IADD3 R240, P6, R240, UR6, RZ ;  /* 0x00000006f0f07c10 */ /* 0x008fc6000ffde0ff */
[----:B------:R0:W-:Y:S04]  /*19590*/  STL [R1+0x90c], R239 ;  /* 0x00090cef01007387 */ /* 0x0001e80000100800 */
[----:B------:R-:W-:Y:S04]  /*195a0*/  STL [R1+0x91c], R241 ;  /* 0x00091cf101007387 */ /* 0x000fe80000100800 */
[----:B0-----:R-:W2:Y:S04]  /*195b0*/  LDL.LU R239, [R1+0x900] ;  /* 0x0009000001ef7983 */ /* 0x001ea80000300800 */
[----:B------:R-:W-:Y:S04]  /*195c0*/  STL [R1+0x914], R246 ;  /* 0x000914f601007387 */ /* 0x000fe80000100800 */
[----:B------:R0:W-:Y:S04]  /*195d0*/  STL [R1+0x904], R240 ;  /* 0x000904f001007387 */ /* 0x0001e80000100800 */
[----:B0-----:R-:W3:Y:S01]  /*195e0*/  LDL.LU R240, [R1+0x8d4] ;  /* 0x0008d40001f07983 */ /* 0x001ee20000300800 */
[----:B------:R-:W-:-:S04]  /*195f0*/  IADD3 R5, P1, R5, UR6, RZ ;  /* 0x0000000605057c10 */ /* 0x000fc8000ff3e0ff */
[----:B------:R-:W-:Y:S02]  /*19600*/  IADD3.X R4, R4, UR5, RZ, P1, !PT ;  /* 0x0000000504047c10 */ /* 0x000fe40008ffe4ff */
[----:B----4-:R-:W-:Y:S02]  /*19610*/  IADD3 R243, P1, R243, UR6, RZ ;  /* 0x00000006f3f37c10 */ /* 0x010fe4000ff3e0ff */
[----:B------:R-:W-:-:S03]  /*19620*/  IADD3.X R244, R244, UR5, RZ, P2, !PT ;  /* 0x00000005f4f47c10 */ /* 0x000fc600097fe4ff */
[----:B------:R0:W-:Y:S01]  /*19630*/  STL [R1+0x8fc], R243 ;  /* 0x0008fcf301007387 */ /* 0x0001e20000100800 */
[----:B------:R-:W-:Y:S02]  /*19640*/  IADD3.X R249, R249, UR5, RZ, P3, !PT ;  /* 0x00000005f9f97c10 */ /* 0x000fe40009ffe4ff */
[----:B------:R-:W-:Y:S02]  /*19650*/  IADD3 R247, P3, R247, UR6, RZ ;  /* 0x00000006f7f77c10 */ /* 0x000fe4000ff7e0ff */
[----:B------:R-:W-:Y:S01]  /*19660*/  IADD3 R242, P2, R242, UR6, RZ ;  /* 0x00000006f2f27c10 */ /* 0x000fe2000ff5e0ff */
[----:B0-----:R-:W4:Y:S04]  /*19670*/  LDL.LU R243, [R1+0x8f8] ;  /* 0x0008f80001f37983 */ /* 0x001f280000300800 */
[----:B------:R0:W-:Y:S01]  /*19680*/  STL [R1+0x920], R244 ;  /* 0x000920f401007387 */ /* 0x0001e20000100800 */
[----:B------:R-:W-:-:S03]  /*19690*/  IADD3.X R250, R250, UR5, RZ, P4, !PT ;  /* 0x00000005fafa7c10 */ /* 0x000fc6000a7fe4ff */
[----:B0-----:R-:W4:Y:S04]  /*196a0*/  LDL.LU R244, [R1+0x8cc] ;  /* 0x0008cc0001f47983 */ /* 0x001f280000300800 */
[----:B------:R0:W-:Y:S04]  /*196b0*/  STL [R1+0x8ec], R247 ;  /* 0x0008ecf701007387 */ /* 0x0001e80000100800 */
[----:B------:R-:W-:Y:S04]  /*196c0*/  STL [R1+0x8f4], R242 ;  /* 0x0008f4f201007387 */ /* 0x000fe80000100800 */
[----:B0-----:R-:W4:Y:S04]  /*196d0*/  LDL.LU R247, [R1+0x8f0] ;  /* 0x0008f00001f77983 */ /* 0x001f280000300800 */
[----:B------:R-:W-:Y:S04]  /*196e0*/  STL [R1+0x918], R249 ;  /* 0x000918f901007387 */ /* 0x000fe80000100800 */
[----:B------:R-:W4:Y:S04]  /*196f0*/  LDL.LU R228, [R1+0x8c4] ;  /* 0x0008c40001e47983 */ /* 0x000f280000300800 */
[----:B------:R-:W4:Y:S04]  /*19700*/  LDL.LU R233, [R1+0x8e8] ;  /* 0x0008e80001e97983 */ /* 0x000f280000300800 */
[----:B------:R-:W4:Y:S04]  /*19710*/  LDL.LU R231, [R1+0x8bc] ;  /* 0x0008bc0001e77983 */ /* 0x000f280000300800 */
[----:B------:R0:W-:Y:S04]  /*19720*/  STL [R1+0x910], R250 ;  /* 0x000910fa01007387 */ /* 0x0001e80000100800 */
[----:B------:R-:W4:Y:S04]  /*19730*/  LDL.LU R234, [R1+0x8e0] ;  /* 0x0008e00001ea7983 */ /* 0x000f280000300800 */
[----:B------:R-:W4:Y:S01]  /*19740*/  LDL.LU R232, [R1+0x8b4] ;  /* 0x0008b40001e87983 */ /* 0x000f220000300800 */
[----:B------:R-:W-:-:S03]  /*19750*/  IADD3 R248, P4, R248, UR6, RZ ;  /* 0x00000006f8f87c10 */ /* 0x000fc6000ff9e0ff */
[----:B0-----:R-:W4:Y:S04]  /*19760*/  LDL.LU R250, [R1+0x8d8] ;  /* 0x0008d80001fa7983 */ /* 0x001f280000300800 */
[----:B------:R-:W4:Y:S04]  /*19770*/  LDL.LU R237, [R1+0x8ac] ;  /* 0x0008ac0001ed7983 */ /* 0x000f280000300800 */
[----:B------:R-:W4:Y:S04]  /*19780*/  LDL.LU R249, [R1+0x8d0] ;  /* 0x0008d00001f97983 */ /* 0x000f280000300800 */
[----:B------:R0:W-:Y:S04]  /*19790*/  STL [R1+0x8e4], R248 ;  /* 0x0008e4f801007387 */ /* 0x0001e80000100800 */
[----:B0-----:R-:W4:Y:S04]  /*197a0*/  LDL.LU R248, [R1+0x8a4] ;  /* 0x0008a40001f87983 */ /* 0x001f280000300800 */
[----:B------:R-:W4:Y:S04]  /*197b0*/  LDL.LU R235, [R1+0x8c8] ;  /* 0x0008c80001eb7983 */ /* 0x000f280000300800 */
[----:B------:R-:W4:Y:S01]  /*197c0*/  LDL.LU R238, [R1+0x89c] ;  /* 0x00089c0001ee7983 */ /* 0x000f220000300800 */
[----:B------:R-:W-:-:S05]  /*197d0*/  IADD3.X R252, R252, UR5, RZ, P5, !PT ;  /* 0x00000005fcfc7c10 */ /* 0x000fca000affe4ff */
[----:B------:R-:W-:Y:S04]  /*197e0*/  STL [R1+0x908], R252 ;  /* 0x000908fc01007387 */ /* 0x000fe80000100800 */
[----:B------:R-:W4:Y:S01]  /*197f0*/  LDL.LU R236, [R1+0x8c0] ;  /* 0x0008c00001ec7983 */ /* 0x000f220000300800 */
[----:B------:R-:W-:-:S05]  /*19800*/  IADD3 R251, P5, R251, UR6, RZ ;  /* 0x00000006fbfb7c10 */ /* 0x000fca000ffbe0ff */
[----:B------:R0:W-:Y:S04]  /*19810*/  STL [R1+0x8dc], R251 ;  /* 0x0008dcfb01007387 */ /* 0x0001e80000100800 */
[----:B------:R-:W4:Y:S04]  /*19820*/  LDL.LU R245, [R1+0x894] ;  /* 0x0008940001f57983 */ /* 0x000f280000300800 */
[----:B------:R-:W4:Y:S04]  /*19830*/  LDL.LU R241, [R1+0x8b8] ;  /* 0x0008b80001f17983 */ /* 0x000f280000300800 */
[----:B0-----:R-:W4:Y:S04]  /*19840*/  LDL.LU R251, [R1+0x88c] ;  /* 0x00088c0001fb7983 */ /* 0x001f280000300800 */
[----:B------:R-:W4:Y:S01]  /*19850*/  LDL.LU R246, [R1+0x8b0] ;  /* 0x0008b00001f67983 */ /* 0x000f220000300800 */
[----:B--2---:R-:W-:-:S05]  /*19860*/  IADD3.X R239, R239, UR5, RZ, P6, !PT ;  /* 0x00000005efef7c10 */ /* 0x004fca000b7fe4ff */
[----:B------:R0:W-:Y:S01]  /*19870*/  STL [R1+0x900], R239 ;  /* 0x000900ef01007387 */ /* 0x0001e20000100800 */
[----:B---3--:R-:W-:-:S03]  /*19880*/  IADD3 R240, P6, R240, UR6, RZ ;  /* 0x00000006f0f07c10 */ /* 0x008fc6000ffde0ff */
[----:B0-----:R-:W2:Y:S04]  /*19890*/  LDL.LU R239, [R1+0x884] ;  /* 0x0008840001ef7983 */ /* 0x001ea80000300800 */
[----:B------:R0:W-:Y:S04]  /*198a0*/  STL [R1+0x8d4], R240 ;  /* 0x0008d4f001007387 */ /* 0x0001e80000100800 */
[----:B0-----:R-:W3:Y:S01]  /*198b0*/  LDL.LU R240, [R1+0x8a8] ;  /* 0x0008a80001f07983 */ /* 0x001ee20000300800 */
[----:B----4-:R-:W-:-:S05]  /*198c0*/  IADD3.X R243, R243, UR5, RZ, P1, !PT ;  /* 0x00000005f3f37c10 */ /* 0x010fca0008ffe4ff */
[----:B------:R0:W-:Y:S01]  /*198d0*/  STL [R1+0x8f8], R243 ;  /* 0x0008f8f301007387 */ /* 0x0001e20000100800 */
[----:B------:R-:W-:-:S03]  /*198e0*/  IADD3 R244, P1, R244, UR6, RZ ;  /* 0x00000006f4f47c10 */ /* 0x000fc6000ff3e0ff */
[----:B0-----:R-:W4:Y:S04]  /*198f0*/  LDL.LU R243, [R1+0x87c] ;  /* 0x00087c0001f37983 */ /* 0x001f280000300800 */
[----:B------:R-:W4:Y:S04]  /*19900*/  LDL.LU R242, [R1+0x8a0] ;  /* 0x0008a00001f27983 */ /* 0x000f280000300800 */
[----:B------:R-:W4:Y:S04]  /*19910*/  LDL.LU R252, [R1+0x874] ;  /* 0x0008740001fc7983 */ /* 0x000f280000300800 */
[----:B------:R0:W-:Y:S01]  /*19920*/  STL [R1+0x8cc], R244 ;  /* 0x0008ccf401007387 */ /* 0x0001e20000100800 */
[----:B------:R-:W-:-:S02]  /*19930*/  IADD3.X R247, R247, UR5, RZ, P2, !PT ;  /* 0x00000005f7f77c10 */ /* 0x000fc400097fe4ff */
[----:B------:R-:W-:Y:S01]  /*19940*/  IADD3 R228, P2, R228, UR6, RZ ;  /* 0x00000006e4e47c10 */ /* 0x000fe2000ff5e0ff */
[----:B0-----:R-:W4:Y:S01]  /*19950*/  LDL.LU R244, [R1+0x898] ;  /* 0x0008980001f47983 */ /* 0x001f220000300800 */
[----:B------:R-:W-:-:S03]  /*19960*/  IADD3.X R233, R233, UR5, RZ, P3, !PT ;  /* 0x00000005e9e97c10 */ /* 0x000fc60009ffe4ff */
[----:B------:R0:W-:Y:S01]  /*19970*/  STL [R1+0x8f0], R247 ;  /* 0x0008f0f701007387 */ /* 0x0001e20000100800 */
[----:B------:R-:W-:Y:S02]  /*19980*/  IADD3 R231, P3, R231, UR6, RZ ;  /* 0x00000006e7e77c10 */ /* 0x000fe4000ff7e0ff */
[----:B------:R-:W-:Y:S02]  /*19990*/  IADD3.X R234, R234, UR5, RZ, P4, !PT ;  /* 0x00000005eaea7c10 */ /* 0x000fe4000a7fe4ff */
[----:B------:R-:W-:Y:S02]  /*199a0*/  IADD3 R232, P4, R232, UR6, RZ ;  /* 0x00000006e8e87c10 */ /* 0x000fe4000ff9e0ff */
[----:B------:R-:W-:Y:S01]  /*199b0*/  IADD3.X R250, R250, UR5, RZ, P5, !PT ;  /* 0x00000005fafa7c10 */ /* 0x000fe2000affe4ff */
[----:B0-----:R-:W4:Y:S04]  /*199c0*/  LDL.LU R247, [R1+0x86c] ;  /* 0x00086c0001f77983 */ /* 0x001f280000300800 */
[----:B------:R-:W-:Y:S04]  /*199d0*/  STL [R1+0x8c4], R228 ;  /* 0x0008c4e401007387 */ /* 0x000fe80000100800 */
[----:B------:R-:W-:Y:S04]  /*199e0*/  STL [R1+0x8e8], R233 ;  /* 0x0008e8e901007387 */ /* 0x000fe80000100800 */
[----:B------:R-:W-:Y:S01]  /*199f0*/  STL [R1+0x8bc], R231 ;  /* 0x0008bce701007387 */ /* 0x000fe20000100800 */
[----:B------:R-:W-:-:S03]  /*19a00*/  IADD3.X R249, R249, UR5, RZ, P6, !PT ;  /* 0x00000005f9f97c10 */ /* 0x000fc6000b7fe4ff */
[----:B------:R0:W-:Y:S01]  /*19a10*/  STL [R1+0x8d8], R250 ;  /* 0x0008d8fa01007387 */ /* 0x0001e20000100800 */
[----:B------:R-:W-:-:S03]  /*19a20*/  IADD3 R237, P5, R237, UR6, RZ ;  /* 0x00000006eded7c10 */ /* 0x000fc6000ffbe0ff */
[----:B------:R-:W-:Y:S01]  /*19a30*/  STL [R1+0x8e0], R234 ;  /* 0x0008e0ea01007387 */ /* 0x000fe20000100800 */
[----:B------:R-:W-:-:S03]  /*19a40*/  IADD3 R248, P6, R248, UR6, RZ ;  /* 0x00000006f8f87c10 */ /* 0x000fc6000ffde0ff */
[----:B0-----:R-:W4:Y:S04]  /*19a50*/  LDL.LU R250, [R1+0x890] ;  /* 0x0008900001fa7983 */ /* 0x001f280000300800 */
[----:B------:R-:W-:Y:S04]  /*19a60*/  STL [R1+0x8b4], R232 ;  /* 0x0008b4e801007387 */ /* 0x000fe80000100800 */
[----:B------:R0:W-:Y:S04]  /*19a70*/  STL [R1+0x8d0], R249 ;  /* 0x0008d0f901007387 */ /* 0x0001e80000100800 */
[----:B------:R-:W-:Y:S01]  /*19a80*/  STL [R1+0x8ac], R237 ;  /* 0x0008aced01007387 */ /* 0x000fe20000100800 */
[----:B------:R-:W-:-:S02]  /*19a90*/  IADD3.X R235, R235, UR5, RZ, P1, !PT ;  /* 0x00000005ebeb7c10 */ /* 0x000fc40008ffe4ff */
[----:B------:R-:W-:Y:S01]  /*19aa0*/  IADD3 R238, P1, R238, UR6, RZ ;  /* 0x00000006eeee7c10 */ /* 0x000fe2000ff3e0ff */
[----:B0-----:R-:W4:Y:S04]  /*19ab0*/  LDL.LU R249, [R1+0x864] ;  /* 0x0008640001f97983 */ /* 0x001f280000300800 */
[----:B------:R0:W-:Y:S04]  /*19ac0*/  STL [R1+0x8a4], R248 ;  /* 0x0008a4f801007387 */ /* 0x0001e80000100800 */
[----:B0-----:R-:W4:Y:S04]  /*19ad0*/  LDL.LU R248, [R1+0x888] ;  /* 0x0008880001f87983 */ /* 0x001f280000300800 */
[----:B------:R-:W-:Y:S04]  /*19ae0*/  STL [R1+0x8c8], R235 ;  /* 0x0008c8eb01007387 */ /* 0x000fe80000100800 */
[----:B------:R-:W-:Y:S01]  /*19af0*/  STL [R1+0x89c], R238 ;  /* 0x00089cee01007387 */ /* 0x000fe20000100800 */
[----:B------:R-:W-:-:S05]  /*19b00*/  IADD3.X R236, R236, UR5, RZ, P2, !PT ;  /* 0x00000005ecec7c10 */ /* 0x000fca00097fe4ff */
[----:B------:R-:W-:Y:S01]  /*19b10*/  STL [R1+0x8c0], R236 ;  /* 0x0008c0ec01007387 */ /* 0x000fe20000100800 */
[----:B------:R-:W-:Y:S02]  /*19b20*/  IADD3.X R241, R241, UR5, RZ, P3, !PT ;  /* 0x00000005f1f17c10 */ /* 0x000fe40009ffe4ff */
[----:B------:R-:W-:Y:S02]  /*19b30*/  IADD3 R245, P2, R245, UR6, RZ ;  /* 0x00000006f5f57c10 */ /* 0x000fe4000ff5e0ff */
[----:B------:R-:W-:Y:S02]  /*19b40*/  IADD3 R251, P3, R251, UR6, RZ ;  /* 0x00000006fbfb7c10 */ /* 0x000fe4000ff7e0ff */
[----:B------:R-:W-:-:S03]  /*19b50*/  IADD3.X R246, R246, UR5, RZ, P4, !PT ;  /* 0x00000005f6f67c10 */ /* 0x000fc6000a7fe4ff */
[----:B------:R0:W-:Y:S04]  /*19b60*/  STL [R1+0x88c], R251 ;  /* 0x00088cfb01007387 */ /* 0x0001e80000100800 */
[----:B------:R-:W-:Y:S04]  /*19b70*/  STL [R1+0x894], R245 ;  /* 0x000894f501007387 */ /* 0x000fe80000100800 */
[----:B0-----:R-:W4:Y:S04]  /*19b80*/  LDL.LU R251, [R1+0x85c] ;  /* 0x00085c0001fb7983 */ /* 0x001f280000300800 */
[----:B------:R-:W-:Y:S01]  /*19b90*/  STL [R1+0x8b8], R241 ;  /* 0x0008b8f101007387 */ /* 0x000fe20000100800 */
[----:B--2---:R-:W-:-:S05]  /*19ba0*/  IADD3 R239, P4, R239, UR6, RZ ;  /* 0x00000006efef7c10 */ /* 0x004fca000ff9e0ff */
[----:B------:R0:W-:Y:S01]  /*19bb0*/  STL [R1+0x884], R239 ;  /* 0x000884ef01007387 */ /* 0x0001e20000100800 */
[----:B---3--:R-:W-:-:S03]  /*19bc0*/  IADD3.X R240, R240, UR5, RZ, P5, !PT ;  /* 0x00000005f0f07c10 */ /* 0x008fc6000affe4ff */
[----:B0-----:R-:W2:Y:S04]  /*19bd0*/  LDL.LU R239, [R1+0x880] ;  /* 0x0008800001ef7983 */ /* 0x001ea80000300800 */
[----:B------:R-:W-:Y:S04]  /*19be0*/  STL [R1+0x8b0], R246 ;  /* 0x0008b0f601007387 */ /* 0x000fe80000100800 */
[----:B------:R0:W-:Y:S04]  /*19bf0*/  STL [R1+0x8a8], R240 ;  /* 0x0008a8f001007387 */ /* 0x0001e80000100800 */
[----:B0-----:R-:W3:Y:S01]  /*19c00*/  LDL.LU R240, [R1+0x854] ;  /* 0x0008540001f07983 */ /* 0x001ee20000300800 */
[----:B----4-:R-:W-:-:S02]  /*19c10*/  IADD3 R243, P5, R243, UR6, RZ ;  /* 0x00000006f3f37c10 */ /* 0x010fc4000ffbe0ff */
[----:B------:R-:W-:Y:S02]  /*19c20*/  IADD3.X R242, R242, UR5, RZ, P6, !PT ;  /* 0x00000005f2f27c10 */ /* 0x000fe4000b7fe4ff */
[----:B------:R-:W-:Y:S01]  /*19c30*/  IADD3 R252, P6, R252, UR6, RZ ;  /* 0x00000006fcfc7c10 */ /* 0x000fe2000ffde0ff */
[----:B------:R0:W-:Y:S01]  /*19c40*/  STL [R1+0x87c], R243 ;  /* 0x00087cf301007387 */ /* 0x0001e20000100800 */
[----:B------:R-:W-:-:S03]  /*19c50*/  IADD3.X R244, R244, UR5, RZ, P1, !PT ;  /* 0x00000005f4f47c10 */ /* 0x000fc60008ffe4ff */
[----:B0-----:R-:W4:Y:S04]  /*19c60*/  LDL.LU R243, [R1+0x878] ;  /* 0x0008780001f37983 */ /* 0x001f280000300800 */
[----:B------:R0:W-:Y:S04]  /*19c70*/  STL [R1+0x898], R244 ;  /* 0x000898f401007387 */ /* 0x0001e80000100800 */
[----:B------:R-:W-:Y:S01]  /*19c80*/  STL [R1+0x8a0], R242 ;  /* 0x0008a0f201007387 */ /* 0x000fe20000100800 */
[----:B------:R-:W-:-:S03]  /*19c90*/  IADD3 R247, P1, R247, UR6, RZ ;  /* 0x00000006f7f77c10 */ /* 0x000fc6000ff3e0ff */
        /* <DEDUP_REMOVED lines=8> */
[----:B------:R-:W-:-:S03]  /*19d20*/  IADD3.X R250, R250, UR5, RZ, P2, !PT ;  /* 0x00000005fafa7c10 */ /* 0x000fc600097fe4ff */
[----:B0-----:R-:W4:Y:S04]  /*19d30*/  LDL.LU R247, [R1+0x834] ;  /* 0x0008340001f77983 */ /* 0x001f280000300800 */
[----:B------:R-:W4:Y:S04]  /*19d40*/  LDL.LU R237, [R1+0x858] ;  /* 0x0008580001ed7983 */ /* 0x000f280000300800 */
[----:B------:R-:W4:Y:S04]  /*19d50*/  LDL.LU R252, [R1+0x82c] ;  /* 0x00082c0001fc7983 */ /* 0x000f280000300800 */
[----:B------:R0:W-:Y:S01]  /*19d60*/  STL [R1+0x890], R250 ;  /* 0x000890fa01007387 */ /* 0x0001e20000100800 */
[----:B------:R-:W-:-:S03]  /*19d70*/  IADD3 R249, P2, R249, UR6, RZ ;  /* 0x00000006f9f97c10 */ /* 0x000fc6000ff5e0ff */
[----:B0-----:R-:W4:Y:S04]  /*19d80*/  LDL.LU R250, [R1+0x850] ;  /* 0x0008500001fa7983 */ /* 0x001f280000300800 */
[----:B------:R-:W4:Y:S04]  /*19d90*/  LDL.LU R235, [R1+0x824] ;  /* 0x0008240001eb7983 */ /* 0x000f280000300800 */
[----:B------:R-:W4:Y:S04]  /*19da0*/  LDL.LU R238, [R1+0x848] ;  /* 0x0008480001ee7983 */ /* 0x000f280000300800 */
[----:B------:R-:W-:Y:S04]  /*19db0*/  STL [R1+0x864], R249 ;  /* 0x000864f901007387 */ /* 0x000fe80000100800 */
[----:B------:R-:W4:Y:S01]  /*19dc0*/  LDL.LU R236, [R1+0x81c] ;  /* 0x00081c0001ec7983 */ /* 0x000f220000300800 */
[----:B------:R-:W-:-:S05]  /*19dd0*/  IADD3.X R248, R248, UR5, RZ, P3, !PT ;  /* 0x00000005f8f87c10 */ /* 0x000fca0009ffe4ff */
[----:B------:R0:W-:Y:S04]  /*19de0*/  STL [R1+0x888], R248 ;  /* 0x000888f801007387 */ /* 0x0001e80000100800 */
[----:B------:R-:W4:Y:S04]  /*19df0*/  LDL.LU R245, [R1+0x840] ;  /* 0x0008400001f57983 */ /* 0x000f280000300800 */
[----:B------:R-:W4:Y:S04]  /*19e00*/  LDL.LU R241, [R1+0x814] ;  /* 0x0008140001f17983 */ /* 0x000f280000300800 */
[----:B0-----:R-:W4:Y:S04]  /*19e10*/  LDL.LU R248, [R1+0x838] ;  /* 0x0008380001f87983 */ /* 0x001f280000300800 */
[----:B------:R-:W4:Y:S01]  /*19e20*/  LDL.LU R246, [R1+0x80c] ;  /* 0x00080c0001f67983 */ /* 0x000f220000300800 */
[----:B------:R-:W-:-:S05]  /*19e30*/  IADD3 R251, P3, R251, UR6, RZ ;  /* 0x00000006fbfb7c10 */ /* 0x000fca000ff7e0ff */
[----:B------:R0:W-:Y:S04]  /*19e40*/  STL [R1+0x85c], R251 ;  /* 0x00085cfb01007387 */ /* 0x0001e80000100800 */
[----:B0-----:R-:W4:Y:S01]  /*19e50*/  LDL.LU R251, [R1+0x830] ;  /* 0x0008300001fb7983 */ /* 0x001f220000300800 */
[----:B--2---:R-:W-:-:S05]  /*19e60*/  IADD3.X R239, R239, UR5, RZ, P4, !PT ;  /* 0x00000005efef7c10 */ /* 0x004fca000a7fe4ff */
[----:B------:R0:W-:Y:S01]  /*19e70*/  STL [R1+0x880], R239 ;  /* 0x000880ef01007387 */ /* 0x0001e20000100800 */
[----:B---3--:R-:W-:-:S03]  /*19e80*/  IADD3 R240, P4, R240, UR6, RZ ;  /* 0x00000006f0f07c10 */ /* 0x008fc6000ff9e0ff */
[----:B0-----:R-:W2:Y:S04]  /*19e90*/  LDL.LU R239, [R1+0x804] ;  /* 0x0008040001ef7983 */ /* 0x001ea80000300800 */
[----:B------:R0:W-:Y:S04]  /*19ea0*/  STL [R1+0x854], R240 ;  /* 0x000854f001007387 */ /* 0x0001e80000100800 */
[----:B0-----:R-:W3:Y:S04]  /*19eb0*/  LDL.LU R240, [R1+0x828] ;  /* 0x0008280001f07983 */ /* 0x001ee80000300800 */
[----:B------:R-:W3:Y:S04]  /*19ec0*/  LDL.LU R242, [R1+0x7fc] ;  /* 0x0007fc0001f27983 */ /* 0x000ee80000300800 */
[----:B------:R-:W3:Y:S01]  /*19ed0*/  LDL.LU R249, [R1+0x820] ;  /* 0x0008200001f97983 */ /* 0x000ee20000300800 */
[----:B----4-:R-:W-:-:S05]  /*19ee0*/  IADD3.X R243, R243, UR5, RZ, P5, !PT ;  /* 0x00000005f3f37c10 */ /* 0x010fca000affe4ff */
[----:B------:R0:W-:Y:S01]  /*19ef0*/  STL [R1+0x878], R243 ;  /* 0x000878f301007387 */ /* 0x0001e20000100800 */
[----:B------:R-:W-:-:S03]  /*19f00*/  IADD3 R244, P5, R244, UR6, RZ ;  /* 0x00000006f4f47c10 */ /* 0x000fc6000ffbe0ff */
[----:B0-----:R-:W4:Y:S01]  /*19f10*/  LDL.LU R243, [R1+0x7f4] ;  /* 0x0007f40001f37983 */ /* 0x001f220000300800 */
[----:B------:R-:W-:Y:S02]  /*19f20*/  IADD3.X R228, R228, UR5, RZ, P6, !PT ;  /* 0x00000005e4e47c10 */ /* 0x000fe4000b7fe4ff */
[----:B------:R-:W-:Y:S01]  /*19f30*/  IADD3 R233, P6, R233, UR6, RZ ;  /* 0x00000006e9e97c10 */ /* 0x000fe2000ffde0ff */
[----:B------:R0:W-:Y:S01]  /*19f40*/  STL [R1+0x84c], R244 ;  /* 0x00084cf401007387 */ /* 0x0001e20000100800 */
[----:B------:R-:W-:Y:S02]  /*19f50*/  IADD3.X R231, R231, UR5, RZ, P1, !PT ;  /* 0x00000005e7e77c10 */ /* 0x000fe40008ffe4ff */
[----:B------:R-:W-:Y:S02]  /*19f60*/  IADD3.X R232, R232, UR5, RZ, P2, !PT ;  /* 0x00000005e8e87c10 */ /* 0x000fe400097fe4ff */
[----:B------:R-:W-:Y:S02]  /*19f70*/  IADD3 R234, P1, R234, UR6, RZ ;  /* 0x00000006eaea7c10 */ /* 0x000fe4000ff3e0ff */
[----:B------:R-:W-:Y:S01]  /*19f80*/  IADD3 R247, P2, R247, UR6, RZ ;  /* 0x00000006f7f77c10 */ /* 0x000fe2000ff5e0ff */
[----:B0-----:R-:W4:Y:S04]  /*19f90*/  LDL.LU R244, [R1+0x818] ;  /* 0x0008180001f47983 */ /* 0x001f280000300800 */
[----:B------:R-:W-:Y:S04]  /*19fa0*/  STL [R1+0x870], R228 ;  /* 0x000870e401007387 */ /* 0x000fe80000100800 */
[----:B------:R-:W-:Y:S01]  /*19fb0*/  STL [R1+0x844], R233 ;  /* 0x000844e901007387 */ /* 0x000fe20000100800 */
[----:B------:R-:W-:-:S03]  /*19fc0*/  IADD3.X R237, R237, UR5, RZ, P3, !PT ;  /* 0x00000005eded7c10 */ /* 0x000fc60009ffe4ff */
[----:B------:R-:W-:Y:S01]  /*19fd0*/  STL [R1+0x868], R231 ;  /* 0x000868e701007387 */ /* 0x000fe20000100800 */
[----:B------:R-:W-:-:S03]  /*19fe0*/  IADD3 R252, P3, R252, UR6, RZ ;  /* 0x00000006fcfc7c10 */ /* 0x000fc6000ff7e0ff */
[----:B------:R0:W-:Y:S04]  /*19ff0*/  STL [R1+0x834], R247 ;  /* 0x000834f701007387 */ /* 0x0001e80000100800 */
[----:B------:R-:W-:Y:S01]  /*1a000*/  STL [R1+0x83c], R234 ;  /* 0x00083cea01007387 */ /* 0x000fe20000100800 */
[----:B------:R-:W-:Y:S02]  /*1a010*/  IADD3.X R250, R250, UR5, RZ, P4, !PT ;  /* 0x00000005fafa7c10 */ /* 0x000fe4000a7fe4ff */
[----:B------:R-:W-:Y:S01]  /*1a020*/  IADD3 R235, P4, R235, UR6, RZ ;  /* 0x00000006ebeb7c10 */ /* 0x000fe2000ff9e0ff */
[----:B0-----:R-:W4:Y:S04]  /*1a030*/  LDL.LU R247, [R1+0x7ec] ;  /* 0x0007ec0001f77983 */ /* 0x001f280000300800 */
[----:B------:R-:W-:Y:S04]  /*1a040*/  STL [R1+0x860], R232 ;  /* 0x000860e801007387 */ /* 0x000fe80000100800 */
[----:B------:R0:W-:Y:S04]  /*1a050*/  STL [R1+0x82c], R252 ;  /* 0x00082cfc01007387 */ /* 0x0001e80000100800 */
[----:B------:R-:W-:Y:S01]  /*1a060*/  STL [R1+0x858], R237 ;  /* 0x000858ed01007387 */ /* 0x000fe20000100800 */
[----:B------:R-:W-:-:S02]  /*1a070*/  IADD3.X R238, R238, UR5, RZ, P5, !PT ;  /* 0x00000005eeee7c10 */ /* 0x000fc4000affe4ff */
[----:B------:R-:W-:Y:S01]  /*1a080*/  IADD3 R236, P5, R236, UR6, RZ ;  /* 0x00000006ecec7c10 */ /* 0x000fe2000ffbe0ff */
[----:B0-----:R-:W4:Y:S04]  /*1a090*/  LDL.LU R252, [R1+0x810] ;  /* 0x0008100001fc7983 */ /* 0x001f280000300800 */
[----:B------:R0:W-:Y:S01]  /*1a0a0*/  STL [R1+0x850], R250 ;  /* 0x000850fa01007387 */ /* 0x0001e20000100800 */
[----:B------:R-:W-:Y:S02]  /*1a0b0*/  IADD3.X R245, R245, UR5, RZ, P6, !PT ;  /* 0x00000005f5f57c10 */ /* 0x000fe4000b7fe4ff */
[----:B------:R-:W-:Y:S01]  /*1a0c0*/  IADD3.X R248, R248, UR5, RZ, P1, !PT ;  /* 0x00000005f8f87c10 */ /* 0x000fe20008ffe4ff */
[----:B0-----:R-:W4:Y:S04]  /*1a0d0*/  LDL.LU R250, [R1+0x7e4] ;  /* 0x0007e40001fa7983 */ /* 0x001f280000300800 */
[----:B------:R-:W-:Y:S04]  /*1a0e0*/  STL [R1+0x824], R235 ;  /* 0x000824eb01007387 */ /* 0x000fe80000100800 */
[----:B------:R-:W-:Y:S04]  /*1a0f0*/  STL [R1+0x848], R238 ;  /* 0x000848ee01007387 */ /* 0x000fe80000100800 */
[----:B------:R-:W-:Y:S04]  /*1a100*/  STL [R1+0x81c], R236 ;  /* 0x00081cec01007387 */ /* 0x000fe80000100800 */
[----:B------:R0:W-:Y:S01]  /*1a110*/  STL [R1+0x838], R248 ;  /* 0x000838f801007387 */ /* 0x0001e20000100800 */
[----:B------:R-:W-:-:S03]  /*1a120*/  IADD3 R241, P6, R241, UR6, RZ ;  /* 0x00000006f1f17c10 */ /* 0x000fc6000ffde0ff */
[----:B------:R-:W-:Y:S01]  /*1a130*/  STL [R1+0x840], R245 ;  /* 0x000840f501007387 */ /* 0x000fe20000100800 */
[----:B------:R-:W-:-:S03]  /*1a140*/  IADD3 R246, P1, R246, UR6, RZ ;  /* 0x00000006f6f67c10 */ /* 0x000fc6000ff3e0ff */
[----:B0-----:R-:W4:Y:S04]  /*1a150*/  LDL.LU R248, [R1+0x808] ;  /* 0x0008080001f87983 */ /* 0x001f280000300800 */
[----:B------:R-:W-:Y:S01]  /*1a160*/  STL [R1+0x814], R241 ;  /* 0x000814f101007387 */ /* 0x000fe20000100800 */
[----:B------:R-:W-:-:S05]  /*1a170*/  IADD3.X R251, R251, UR5, RZ, P2, !PT ;  /* 0x00000005fbfb7c10 */ /* 0x000fca00097fe4ff */
[----:B------:R0:W-:Y:S04]  /*1a180*/  STL [R1+0x830], R251 ;  /* 0x000830fb01007387 */ /* 0x0001e80000100800 */
[----:B0-----:R-:W4:Y:S04]  /*1a190*/  LDL.LU R251, [R1+0x7dc] ;  /* 0x0007dc0001fb7983 */ /* 0x001f280000300800 */
[----:B------:R-:W-:Y:S01]  /*1a1a0*/  STL [R1+0x80c], R246 ;  /* 0x00080cf601007387 */ /* 0x000fe20000100800 */
[----:B--2---:R-:W-:-:S05]  /*1a1b0*/  IADD3 R239, P2, R239, UR6, RZ ;  /* 0x00000006efef7c10 */ /* 0x004fca000ff5e0ff */
[----:B------:R0:W-:Y:S01]  /*1a1c0*/  STL [R1+0x804], R239 ;  /* 0x000804ef01007387 */ /* 0x0001e20000100800 */
[----:B---3--:R-:W-:-:S03]  /*1a1d0*/  IADD3.X R240, R240, UR5, RZ, P3, !PT ;  /* 0x00000005f0f07c10 */ /* 0x008fc60009ffe4ff */
[----:B0-----:R-:W2:Y:S04]  /*1a1e0*/  LDL.LU R239, [R1+0x800] ;  /* 0x0008000001ef7983 */ /* 0x001ea80000300800 */
[----:B------:R0:W-:Y:S04]  /*1a1f0*/  STL [R1+0x828], R240 ;  /* 0x000828f001007387 */ /* 0x0001e80000100800 */
[----:B0-----:R-:W3:Y:S01]  /*1a200*/  LDL.LU R240, [R1+0x7d4] ;  /* 0x0007d40001f07983 */ /* 0x001ee20000300800 */
[----:B------:R-:W-:Y:S02]  /*1a210*/  IADD3.X R249, R249, UR5, RZ, P4, !PT ;  /* 0x00000005f9f97c10 */ /* 0x000fe4000a7fe4ff */
[----:B------:R-:W-:-:S02]  /*1a220*/  IADD3 R242, P3, R242, UR6, RZ ;  /* 0x00000006f2f27c10 */ /* 0x000fc4000ff7e0ff */
[----:B----4-:R-:W-:-:S05]  /*1a230*/  IADD3 R243, P4, R243, UR6, RZ ;  /* 0x00000006f3f37c10 */ /* 0x010fca000ff9e0ff */
[----:B------:R0:W-:Y:S04]  /*1a240*/  STL [R1+0x7f4], R243 ;  /* 0x0007f4f301007387 */ /* 0x0001e80000100800 */
[----:B------:R-:W-:Y:S01]  /*1a250*/  STL [R1+0x7fc], R242 ;  /* 0x0007fcf201007387 */ /* 0x000fe20000100800 */
[----:B------:R-:W-:-:S03]  /*1a260*/  IADD3.X R244, R244, UR5, RZ, P5, !PT ;  /* 0x00000005f4f47c10 */ /* 0x000fc6000affe4ff */
        /* <DEDUP_REMOVED lines=12> */
[----:B------:R0:W-:Y:S01]  /*1a330*/  STL [R1+0x7ec], R247 ;  /* 0x0007ecf701007387 */ /* 0x0001e20000100800 */
[----:B------:R-:W-:-:S03]  /*1a340*/  IADD3.X R252, R252, UR5, RZ, P6, !PT ;  /* 0x00000005fcfc7c10 */ /* 0x000fc6000b7fe4ff */
[----:B0-----:R-:W4:Y:S04]  /*1a350*/  LDL.LU R247, [R1+0x7ac] ;  /* 0x0007ac0001f77983 */ /* 0x001f280000300800 */
[----:B------:R-:W4:Y:S04]  /*1a360*/  LDL.LU R235, [R1+0x7d0] ;  /* 0x0007d00001eb7983 */ /* 0x000f280000300800 */
[----:B------:R-:W4:Y:S04]  /*1a370*/  LDL.LU R238, [R1+0x7a4] ;  /* 0x0007a40001ee7983 */ /* 0x000f280000300800 */
[----:B------:R-:W-:Y:S04]  /*1a380*/  STL [R1+0x810], R252 ;  /* 0x000810fc01007387 */ /* 0x000fe80000100800 */
[----:B------:R-:W4:Y:S01]  /*1a390*/  LDL.LU R236, [R1+0x7c8] ;  /* 0x0007c80001ec7983 */ /* 0x000f220000300800 */
[----:B------:R-:W-:-:S05]  /*1a3a0*/  IADD3 R250, P6, R250, UR6, RZ ;  /* 0x00000006fafa7c10 */ /* 0x000fca000ffde0ff */
[----:B------:R0:W-:Y:S04]  /*1a3b0*/  STL [R1+0x7e4], R250 ;  /* 0x0007e4fa01007387 */ /* 0x0001e80000100800 */
[----:B------:R-:W4:Y:S04]  /*1a3c0*/  LDL.LU R245, [R1+0x79c] ;  /* 0x00079c0001f57983 */ /* 0x000f280000300800 */
[----:B------:R-:W4:Y:S01]  /*1a3d0*/  LDL.LU R241, [R1+0x7c0] ;  /* 0x0007c00001f17983 */ /* 0x000f220000300800 */
[----:B------:R-:W-:-:S03]  /*1a3e0*/  IADD3.X R248, R248, UR5, RZ, P1, !PT ;  /* 0x00000005f8f87c10 */ /* 0x000fc60008ffe4ff */
[----:B0-----:R-:W4:Y:S04]  /*1a3f0*/  LDL.LU R250, [R1+0x794] ;  /* 0x0007940001fa7983 */ /* 0x001f280000300800 */
[----:B------:R-:W4:Y:S04]  /*1a400*/  LDL.LU R246, [R1+0x7b8] ;  /* 0x0007b80001f67983 */ /* 0x000f280000300800 */
[----:B------:R0:W-:Y:S04]  /*1a410*/  STL [R1+0x808], R248 ;  /* 0x000808f801007387 */ /* 0x0001e80000100800 */
[----:B0-----:R-:W4:Y:S01]  /*1a420*/  LDL.LU R248, [R1+0x78c] ;  /* 0x00078c0001f87983 */ /* 0x001f220000300800 */
[----:B------:R-:W-:-:S05]  /*1a430*/  IADD3 R251, P1, R251, UR6, RZ ;  /* 0x00000006fbfb7c10 */ /* 0x000fca000ff3e0ff */
[----:B------:R0:W-:Y:S04]  /*1a440*/  STL [R1+0x7dc], R251 ;  /* 0x0007dcfb01007387 */ /* 0x0001e80000100800 */
[----:B0-----:R-:W4:Y:S01]  /*1a450*/  LDL.LU R251, [R1+0x7b0] ;  /* 0x0007b00001fb7983 */ /* 0x001f220000300800 */
[----:B--2---:R-:W-:-:S05]  /*1a460*/  IADD3.X R239, R239, UR5, RZ, P2, !PT ;  /* 0x00000005efef7c10 */ /* 0x004fca00097fe4ff */
[----:B------:R0:W-:Y:S01]  /*1a470*/  STL [R1+0x800], R239 ;  /* 0x000800ef01007387 */ /* 0x0001e20000100800 */
[----:B---3--:R-:W-:-:S03]  /*1a480*/  IADD3 R240, P2, R240, UR6, RZ ;  /* 0x00000006f0f07c10 */ /* 0x008fc6000ff5e0ff */
[----:B0-----:R-:W2:Y:S04]  /*1a490*/  LDL.LU R239, [R1+0x784] ;  /* 0x0007840001ef7983 */ /* 0x001ea80000300800 */
[----:B------:R-:W3:Y:S04]  /*1a4a0*/  LDL.LU R242, [R1+0x7a8] ;  /* 0x0007a80001f27983 */ /* 0x000ee80000300800 */
[----:B------:R-:W3:Y:S04]  /*1a4b0*/  LDL.LU R252, [R1+0x77c] ;  /* 0x00077c0001fc7983 */ /* 0x000ee80000300800 */
[----:B------:R0:W-:Y:S04]  /*1a4c0*/  STL [R1+0x7d4], R240 ;  /* 0x0007d4f001007387 */ /* 0x0001e80000100800 */
[----:B0-----:R-:W3:Y:S01]  /*1a4d0*/  LDL.LU R240, [R1+0x7a0] ;  /* 0x0007a00001f07983 */ /* 0x001ee20000300800 */
[----:B----4-:R-:W-:-:S02]  /*1a4e0*/  IADD3.X R243, R243, UR5, RZ, P3, !PT ;  /* 0x00000005f3f37c10 */ /* 0x010fc40009ffe4ff */
[----:B------:R-:W-:Y:S02]  /*1a4f0*/  IADD3 R228, P3, R228, UR6, RZ ;  /* 0x00000006e4e47c10 */ /* 0x000fe4000ff7e0ff */
[----:B------:R-:W-:Y:S02]  /*1a500*/  IADD3.X R233, R233, UR5, RZ, P4, !PT ;  /* 0x00000005e9e97c10 */ /* 0x000fe4000a7fe4ff */
[----:B------:R-:W-:Y:S01]  /*1a510*/  IADD3 R231, P4, R231, UR6, RZ ;  /* 0x00000006e7e77c10 */ /* 0x000fe2000ff9e0ff */
[----:B------:R0:W-:Y:S01]  /*1a520*/  STL [R1+0x7f8], R243 ;  /* 0x0007f8f301007387 */ /* 0x0001e20000100800 */
        /* <DEDUP_REMOVED lines=17> */
[----:B------:R-:W-:Y:S02]  /*1a640*/  IADD3 R238, P2, R238, UR6, RZ ;  /* 0x00000006eeee7c10 */ /* 0x000fe4000ff5e0ff */
[----:B------:R-:W-:Y:S01]  /*1a650*/  IADD3.X R236, R236, UR5, RZ, P3, !PT ;  /* 0x00000005ecec7c10 */ /* 0x000fe20009ffe4ff */
[----:B0-----:R-:W4:Y:S04]  /*1a660*/  LDL.LU R249, [R1+0x76c] ;  /* 0x00076c0001f97983 */ /* 0x001f280000300800 */
[----:B------:R0:W-:Y:S01]  /*1a670*/  STL [R1+0x7ac], R247 ;  /* 0x0007acf701007387 */ /* 0x0001e20000100800 */
[----:B------:R-:W-:Y:S02]  /*1a680*/  IADD3.X R241, R241, UR5, RZ, P4, !PT ;  /* 0x00000005f1f17c10 */ /* 0x000fe4000a7fe4ff */
[----:B------:R-:W-:-:S02]  /*1a690*/  IADD3 R245, P3, R245, UR6, RZ ;  /* 0x00000006f5f57c10 */ /* 0x000fc4000ff7e0ff */
[----:B------:R-:W-:Y:S01]  /*1a6a0*/  IADD3 R250, P4, R250, UR6, RZ ;  /* 0x00000006fafa7c10 */ /* 0x000fe2000ff9e0ff */
[----:B0-----:R-:W4:Y:S04]  /*1a6b0*/  LDL.LU R247, [R1+0x790] ;  /* 0x0007900001f77983 */ /* 0x001f280000300800 */
[----:B------:R-:W-:Y:S04]  /*1a6c0*/  STL [R1+0x7d0], R235 ;  /* 0x0007d0eb01007387 */ /* 0x000fe80000100800 */
[----:B------:R-:W-:Y:S04]  /*1a6d0*/  STL [R1+0x7a4], R238 ;  /* 0x0007a4ee01007387 */ /* 0x000fe80000100800 */
[----:B------:R-:W-:Y:S01]  /*1a6e0*/  STL [R1+0x7c8], R236 ;  /* 0x0007c8ec01007387 */ /* 0x000fe20000100800 */
[----:B------:R-:W-:-:S03]  /*1a6f0*/  IADD3.X R246, R246, UR5, RZ, P5, !PT ;  /* 0x00000005f6f67c10 */ /* 0x000fc6000affe4ff */
[----:B------:R0:W-:Y:S04]  /*1a700*/  STL [R1+0x794], R250 ;  /* 0x000794fa01007387 */ /* 0x0001e80000100800 */
[----:B------:R-:W-:Y:S01]  /*1a710*/  STL [R1+0x79c], R245 ;  /* 0x00079cf501007387 */ /* 0x000fe20000100800 */
[----:B------:R-:W-:-:S03]  /*1a720*/  IADD3 R248, P5, R248, UR6, RZ ;  /* 0x00000006f8f87c10 */ /* 0x000fc6000ffbe0ff */
[----:B0-----:R-:W4:Y:S04]  /*1a730*/  LDL.LU R250, [R1+0x764] ;  /* 0x0007640001fa7983 */ /* 0x001f280000300800 */
[----:B------:R-:W-:Y:S04]  /*1a740*/  STL [R1+0x7c0], R241 ;  /* 0x0007c0f101007387 */ /* 0x000fe80000100800 */
[----:B------:R0:W-:Y:S04]  /*1a750*/  STL [R1+0x78c], R248 ;  /* 0x00078cf801007387 */ /* 0x0001e80000100800 */
[----:B0-----:R-:W4:Y:S04]  /*1a760*/  LDL.LU R248, [R1+0x788] ;  /* 0x0007880001f87983 */ /* 0x001f280000300800 */
[----:B------:R-:W-:Y:S01]  /*1a770*/  STL [R1+0x7b8], R246 ;  /* 0x0007b8f601007387 */ /* 0x000fe20000100800 */
[----:B------:R-:W-:-:S05]  /*1a780*/  IADD3.X R251, R251, UR5, RZ, P6, !PT ;  /* 0x00000005fbfb7c10 */ /* 0x000fca000b7fe4ff */
[----:B------:R0:W-:Y:S04]  /*1a790*/  STL [R1+0x7b0], R251 ;  /* 0x0007b0fb01007387 */ /* 0x0001e80000100800 */
[----:B0-----:R-:W4:Y:S01]  /*1a7a0*/  LDL.LU R251, [R1+0x75c] ;  /* 0x00075c0001fb7983 */ /* 0x001f220000300800 */
[----:B--2---:R-:W-:Y:S02]  /*1a7b0*/  IADD3 R239, P6, R239, UR6, RZ ;  /* 0x00000006efef7c10 */ /* 0x004fe4000ffde0ff */
[----:B---3--:R-:W-:-:S03]  /*1a7c0*/  IADD3.X R242, R242, UR5, RZ, P1, !PT ;  /* 0x00000005f2f27c10 */ /* 0x008fc60008ffe4ff */
[----:B------:R0:W-:Y:S01]  /*1a7d0*/  STL [R1+0x784], R239 ;  /* 0x000784ef01007387 */ /* 0x0001e20000100800 */
[----:B------:R-:W-:-:S03]  /*1a7e0*/  IADD3.X R240, R240, UR5, RZ, P2, !PT ;  /* 0x00000005f0f07c10 */ /* 0x000fc600097fe4ff */
[----:B0-----:R-:W2:Y:S04]  /*1a7f0*/  LDL.LU R239, [R1+0x780] ;  /* 0x0007800001ef7983 */ /* 0x001ea80000300800 */
[----:B------:R0:W-:Y:S04]  /*1a800*/  STL [R1+0x7a0], R240 ;  /* 0x0007a0f001007387 */ /* 0x0001e80000100800 */
[----:B------:R-:W-:Y:S04]  /*1a810*/  STL [R1+0x7a8], R242 ;  /* 0x0007a8f201007387 */ /* 0x000fe80000100800 */
[----:B0-----:R-:W3:Y:S01]  /*1a820*/  LDL.LU R240, [R1+0x754] ;  /* 0x0007540001f07983 */ /* 0x001ee20000300800 */
[----:B------:R-:W-:-:S05]  /*1a830*/  IADD3 R252, P1, R252, UR6, RZ ;  /* 0x00000006fcfc7c10 */ /* 0x000fca000ff3e0ff */
[----:B------:R-:W-:Y:S04]  /*1a840*/  STL [R1+0x77c], R252 ;  /* 0x00077cfc01007387 */ /* 0x000fe80000100800 */
[----:B------:R-:W3:Y:S04]  /*1a850*/  LDL.LU R228, [R1+0x778] ;  /* 0x0007780001e47983 */ /* 0x000ee80000300800 */
[----:B------:R-:W3:Y:S04]  /*1a860*/  LDL.LU R233, [R1+0x74c] ;  /* 0x00074c0001e97983 */ /* 0x000ee80000300800 */
[----:B------:R-:W3:Y:S01]  /*1a870*/  LDL.LU R231, [R1+0x770] ;  /* 0x0007700001e77983 */ /* 0x000ee20000300800 */
[----:B----4-:R-:W-:-:S05]  /*1a880*/  IADD3 R243, P2, R243, UR6, RZ ;  /* 0x00000006f3f37c10 */ /* 0x010fca000ff5e0ff */
        /* <DEDUP_REMOVED lines=17> */
[----:B------:R-:W4:Y:S01]  /*1a9a0*/  LDL.LU R241, [R1+0x71c] ;  /* 0x00071c0001f17983 */ /* 0x000f220000300800 */
[----:B------:R-:W-:-:S03]  /*1a9b0*/  IADD3 R250, P4, R250, UR6, RZ ;  /* 0x00000006fafa7c10 */ /* 0x000fc6000ff9e0ff */
[----:B0-----:R-:W4:Y:S04]  /*1a9c0*/  LDL.LU R247, [R1+0x740] ;  /* 0x0007400001f77983 */ /* 0x001f280000300800 */
[----:B------:R-:W4:Y:S04]  /*1a9d0*/  LDL.LU R246, [R1+0x714] ;  /* 0x0007140001f67983 */ /* 0x000f280000300800 */
[----:B------:R0:W-:Y:S01]  /*1a9e0*/  STL [R1+0x764], R250 ;  /* 0x000764fa01007387 */ /* 0x0001e20000100800 */
[----:B------:R-:W-:-:S03]  /*1a9f0*/  IADD3.X R248, R248, UR5, RZ, P5, !PT ;  /* 0x00000005f8f87c10 */ /* 0x000fc6000affe4ff */
[----:B0-----:R-:W4:Y:S04]  /*1aa00*/  LDL.LU R250, [R1+0x738] ;  /* 0x0007380001fa7983 */ /* 0x001f280000300800 */
[----:B------:R0:W-:Y:S04]  /*1aa10*/  STL [R1+0x788], R248 ;  /* 0x000788f801007387 */ /* 0x0001e80000100800 */
[----:B0-----:R-:W4:Y:S01]  /*1aa20*/  LDL.LU R248, [R1+0x70c] ;  /* 0x00070c0001f87983 */ /* 0x001f220000300800 */
[----:B------:R-:W-:-:S05]  /*1aa30*/  IADD3 R251, P5, R251, UR6, RZ ;  /* 0x00000006fbfb7c10 */ /* 0x000fca000ffbe0ff */
[----:B------:R0:W-:Y:S04]  /*1aa40*/  STL [R1+0x75c], R251 ;  /* 0x00075cfb01007387 */ /* 0x0001e80000100800 */
[----:B0-----:R-:W4:Y:S04]  /*1aa50*/  LDL.LU R251, [R1+0x730] ;  /* 0x0007300001fb7983 */ /* 0x001f280000300800 */
[----:B------:R-:W4:Y:S04]  /*1aa60*/  LDL.LU R242, [R1+0x704] ;  /* 0x0007040001f27983 */ /* 0x000f280000300800 */
[----:B------:R-:W4:Y:S01]  /*1aa70*/  LDL.LU R249, [R1+0x728] ;  /* 0x0007280001f97983 */ /* 0x000f220000300800 */
[----:B--2---:R-:W-:-:S05]  /*1aa80*/  IADD3.X R239, R239, UR5, RZ, P6, !PT ;  /* 0x00000005efef7c10 */ /* 0x004fca000b7fe4ff */
[----:B------:R0:W-:Y:S01]  /*1aa90*/  STL [R1+0x780], R239 ;  /* 0x000780ef01007387 */ /* 0x0001e20000100800 */
[----:B---3--:R-:W-:-:S03]  /*1aaa0*/  IADD3 R240, P6, R240, UR6, RZ ;  /* 0x00000006f0f07c10 */ /* 0x008fc6000ffde0ff */
[----:B0-----:R-:W2:Y:S04]  /*1aab0*/  LDL.LU R239, [R1+0x6fc] ;  /* 0x0006fc0001ef7983 */ /* 0x001ea80000300800 */
[----:B------:R0:W-:Y:S04]  /*1aac0*/  STL [R1+0x754], R240 ;  /* 0x000754f001007387 */ /* 0x0001e80000100800 */
[----:B0-----:R-:W3:Y:S01]  /*1aad0*/  LDL.LU R240, [R1+0x720] ;  /* 0x0007200001f07983 */ /* 0x001ee20000300800 */
[----:B------:R-:W-:Y:S02]  /*1aae0*/  IADD3.X R228, R228, UR5, RZ, P1, !PT ;  /* 0x00000005e4e47c10 */ /* 0x000fe40008ffe4ff */
[----:B------:R-:W-:-:S02]  /*1aaf0*/  IADD3 R233, P1, R233, UR6, RZ ;  /* 0x00000006e9e97c10 */ /* 0x000fc4000ff3e0ff */
[----:B------:R-:W-:Y:S01]  /*1ab00*/  IADD3.X R231, R231, UR5, RZ, P2, !PT ;  /* 0x00000005e7e77c10 */ /* 0x000fe200097fe4ff */
[----:B------:R-:W-:Y:S04]  /*1ab10*/  STL [R1+0x778], R228 ;  /* 0x000778e401007387 */ /* 0x000fe80000100800 */
[----:B------:R-:W-:Y:S04]  /*1ab20*/  STL [R1+0x74c], R233 ;  /* 0x00074ce901007387 */ /* 0x000fe80000100800 */
[----:B------:R-:W-:Y:S01]  /*1ab30*/  STL [R1+0x770], R231 ;  /* 0x000770e701007387 */ /* 0x000fe20000100800 */
[----:B----4-:R-:W-:-:S02]  /*1ab40*/  IADD3.X R232, R232, UR5, RZ, P3, !PT ;  /* 0x00000005e8e87c10 */ /* 0x010fc40009ffe4ff */
[----:B------:R-:W-:Y:S02]  /*1ab50*/  IADD3 R234, P2, R234, UR6, RZ ;  /* 0x00000006eaea7c10 */ /* 0x000fe4000ff5e0ff */
[----:B------:R-:W-:Y:S02]  /*1ab60*/  IADD3 R243, P3, R243, UR6, RZ ;  /* 0x00000006f3f37c10 */ /* 0x000fe4000ff7e0ff */
[----:B------:R-:W-:Y:S02]  /*1ab70*/  IADD3.X R237, R237, UR5, RZ, P4, !PT ;  /* 0x00000005eded7c10 */ /* 0x000fe4000a7fe4ff */
[----:B------:R-:W-:Y:S01]  /*1ab80*/  IADD3 R252, P4, R252, UR6, RZ ;  /* 0x00000006fcfc7c10 */ /* 0x000fe2000ff9e0ff */
[----:B------:R0:W-:Y:S04]  /*1ab90*/  STL [R1+0x73c], R243 ;  /* 0x00073cf301007387 */ /* 0x0001e80000100800 */
[----:B------:R-:W-:Y:S01]  /*1aba0*/  STL [R1+0x744], R234 ;  /* 0x000744ea01007387 */ /* 0x000fe20000100800 */
[----:B------:R-:W-:-:S03]  /*1abb0*/  IADD3.X R244, R244, UR5, RZ, P5, !PT ;  /* 0x00000005f4f47c10 */ /* 0x000fc6000affe4ff */
[----:B0-----:R-:W4:Y:S04]  /*1abc0*/  LDL.LU R243, [R1+0x6f4] ;  /* 0x0006f40001f37983 */ /* 0x001f280000300800 */
[----:B------:R-:W-:Y:S04]  /*1abd0*/  STL [R1+0x768], R232 ;  /* 0x000768e801007387 */ /* 0x000fe80000100800 */
[----:B------:R0:W-:Y:S01]  /*1abe0*/  STL [R1+0x734], R252 ;  /* 0x000734fc01007387 */ /* 0x0001e20000100800 */
[----:B------:R-:W-:-:S03]  /*1abf0*/  IADD3 R235, P5, R235, UR6, RZ ;  /* 0x00000006ebeb7c10 */ /* 0x000fc6000ffbe0ff */
[----:B------:R-:W-:Y:S01]  /*1ac00*/  STL [R1+0x760], R237 ;  /* 0x000760ed01007387 */ /* 0x000fe20000100800 */
[----:B------:R-:W-:Y:S02]  /*1ac10*/  IADD3.X R238, R238, UR5, RZ, P6, !PT ;  /* 0x00000005eeee7c10 */ /* 0x000fe4000b7fe4ff */
[----:B------:R-:W-:Y:S01]  /*1ac20*/  IADD3 R236, P6, R236, UR6, RZ ;  /* 0x00000006ecec7c10 */ /* 0x000fe2000ffde0ff */
[----:B0-----:R-:W4:Y:S04]  /*1ac30*/  LDL.LU R252, [R1+0x718] ;  /* 0x0007180001fc7983 */ /* 0x001f280000300800 */
[----:B------:R0:W-:Y:S01]  /*1ac40*/  STL [R1+0x758], R244 ;  /* 0x000758f401007387 */ /* 0x0001e20000100800 */
[----:B------:R-:W-:Y:S02]  /*1ac50*/  IADD3.X R245, R245, UR5, RZ, P1, !PT ;  /* 0x00000005f5f57c10 */ /* 0x000fe40008ffe4ff */
[----:B------:R-:W-:-:S02]  /*1ac60*/  IADD3 R241, P1, R241, UR6, RZ ;  /* 0x00000006f1f17c10 */ /* 0x000fc4000ff3e0ff */
[----:B------:R-:W-:Y:S01]  /*1ac70*/  IADD3.X R247, R247, UR5, RZ, P2, !PT ;  /* 0x00000005f7f77c10 */ /* 0x000fe200097fe4ff */
[----:B0-----:R-:W4:Y:S04]  /*1ac80*/  LDL.LU R244, [R1+0x6ec] ;  /* 0x0006ec0001f47983 */ /* 0x001f280000300800 */
[----:B------:R-:W-:Y:S04]  /*1ac90*/  STL [R1+0x72c], R235 ;  /* 0x00072ceb01007387 */ /* 0x000fe80000100800 */
[----:B------:R-:W-:Y:S04]  /*1aca0*/  STL [R1+0x750], R238 ;  /* 0x000750ee01007387 */ /* 0x000fe80000100800 */
[----:B------:R-:W-:Y:S04]  /*1acb0*/  STL [R1+0x724], R236 ;  /* 0x000724ec01007387 */ /* 0x000fe80000100800 */
[----:B------:R0:W-:Y:S04]  /*1acc0*/  STL [R1+0x740], R247 ;  /* 0x000740f701007387 */ /* 0x0001e80000100800 */
[----:B------:R-:W-:Y:S01]  /*1acd0*/  STL [R1+0x748], R245 ;  /* 0x000748f501007387 */ /* 0x000fe20000100800 */
[----:B------:R-:W-:-:S02]  /*1ace0*/  IADD3 R246, P2, R246, UR6, RZ ;  /* 0x00000006f6f67c10 */ /* 0x000fc4000ff5e0ff */
[----:B------:R-:W-:Y:S01]  /*1acf0*/  IADD3.X R250, R250, UR5, RZ, P3, !PT ;  /* 0x00000005fafa7c10 */ /* 0x000fe20009ffe4ff */
[----:B0-----:R-:W4:Y:S04]  /*1ad00*/  LDL.LU R247, [R1+0x710] ;  /* 0x0007100001f77983 */ /* 0x001f280000300800 */
[----:B------:R-:W-:Y:S04]  /*1ad10*/  STL [R1+0x71c], R241 ;  /* 0x00071cf101007387 */ /* 0x000fe80000100800 */
[----:B------:R0:W-:Y:S01]  /*1ad20*/  STL [R1+0x738], R250 ;  /* 0x000738fa01007387 */ /* 0x0001e20000100800 */
[----:B------:R-:W-:-:S03]  /*1ad30*/  IADD3 R248, P3, R248, UR6, RZ ;  /* 0x00000006f8f87c10 */ /* 0x000fc6000ff7e0ff */
[----:B0-----:R-:W4:Y:S04]  /*1ad40*/  LDL.LU R250, [R1+0x6e4] ;  /* 0x0006e40001fa7983 */ /* 0x001f280000300800 */
[----:B------:R-:W-:Y:S04]  /*1ad50*/  STL [R1+0x714], R246 ;  /* 0x000714f601007387 */ /* 0x000fe80000100800 */
[----:B------:R0:W-:Y:S04]  /*1ad60*/  STL [R1+0x70c], R248 ;  /* 0x00070cf801007387 */ /* 0x0001e80000100800 */
[----:B0-----:R-:W4:Y:S01]  /*1ad70*/  LDL.LU R248, [R1+0x708] ;  /* 0x0007080001f87983 */ /* 0x001f220000300800 */
[----:B------:R-:W-:-:S02]  /*1ad80*/  IADD3.X R251, R251, UR5, RZ, P4, !PT ;  /* 0x00000005fbfb7c10 */ /* 0x000fc4000a7fe4ff */
[----:B------:R-:W-:Y:S02]  /*1ad90*/  IADD3.X R249, R249, UR5, RZ, P5, !PT ;  /* 0x00000005f9f97c10 */ /* 0x000fe4000affe4ff */
[----:B------:R-:W-:Y:S01]  /*1ada0*/  IADD3 R242, P4, R242, UR6, RZ ;  /* 0x00000006f2f27c10 */ /* 0x000fe2000ff9e0ff */
[----:B------:R0:W-:Y:S04]  /*1adb0*/  STL [R1+0x730], R251 ;  /* 0x000730fb01007387 */ /* 0x0001e80000100800 */
[----:B0-----:R-:W4:Y:S01]  /*1adc0*/  LDL.LU R251, [R1+0x6dc] ;  /* 0x0006dc0001fb7983 */ /* 0x001f220000300800 */
[----:B--2---:R-:W-:-:S05]  /*1add0*/  IADD3 R239, P5, R239, UR6, RZ ;  /* 0x00000006efef7c10 */ /* 0x004fca000ffbe0ff */
[----:B------:R0:W-:Y:S04]  /*1ade0*/  STL [R1+0x6fc], R239 ;  /* 0x0006fcef01007387 */ /* 0x0001e80000100800 */
[----:B------:R-:W-:Y:S01]  /*1adf0*/  STL [R1+0x704], R242 ;  /* 0x000704f201007387 */ /* 0x000fe20000100800 */
[----:B---3--:R-:W-:-:S03]  /*1ae00*/  IADD3.X R240, R240, UR5, RZ, P6, !PT ;  /* 0x00000005f0f07c10 */ /* 0x008fc6000b7fe4ff */
[----:B0-----:R-:W2:Y:S04]  /*1ae10*/  LDL.LU R239, [R1+0x700] ;  /* 0x0007000001ef7983 */ /* 0x001ea80000300800 */
[----:B------:R-:W-:Y:S04]  /*1ae20*/  STL [R1+0x728], R249 ;  /* 0x000728f901007387 */ /* 0x000fe80000100800 */
[----:B------:R-:W3:Y:S04]  /*1ae30*/  LDL.LU R228, [R1+0x6d4] ;  /* 0x0006d40001e47983 */ /* 0x000ee80000300800 */
[----:B------:R-:W3:Y:S04]  /*1ae40*/  LDL.LU R233, [R1+0x6f8] ;  /* 0x0006f80001e97983 */ /* 0x000ee80000300800 */
[----:B------:R-:W3:Y:S04]  /*1ae50*/  LDL.LU R231, [R1+0x6cc] ;  /* 0x0006cc0001e77983 */ /* 0x000ee80000300800 */
[----:B------:R0:W-:Y:S04]  /*1ae60*/  STL [R1+0x720], R240 ;  /* 0x000720f001007387 */ /* 0x0001e80000100800 */
[----:B------:R-:W3:Y:S04]  /*1ae70*/  LDL.LU R234, [R1+0x6f0] ;  /* 0x0006f00001ea7983 */ /* 0x000ee80000300800 */
[----:B------:R-:W3:Y:S04]  /*1ae80*/  LDL.LU R232, [R1+0x6c4] ;  /* 0x0006c40001e87983 */ /* 0x000ee80000300800 */
[----:B0-----:R-:W3:Y:S04]  /*1ae90*/  LDL.LU R240, [R1+0x6e8] ;  /* 0x0006e80001f07983 */ /* 0x001ee80000300800 */
[----:B------:R-:W3:Y:S04]  /*1aea0*/  LDL.LU R237, [R1+0x6bc] ;  /* 0x0006bc0001ed7983 */ /* 0x000ee80000300800 */
[----:B------:R-:W3:Y:S01]  /*1aeb0*/  LDL.LU R249, [R1+0x6e0] ;  /* 0x0006e00001f97983 */ /* 0x000ee20000300800 */
[----:B----4-:R-:W-:-:S05]  /*1aec0*/  IADD3 R243, P6, R243, UR6, RZ ;  /* 0x00000006f3f37c10 */ /* 0x010fca000ffde0ff */
        /* <DEDUP_REMOVED lines=14> */
[----:B------:R0:W-:Y:S01]  /*1afb0*/  STL [R1+0x710], R247 ;  /* 0x000710f701007387 */ /* 0x0001e20000100800 */
[----:B------:R-:W-:-:S03]  /*1afc0*/  IADD3 R250, P2, R250, UR6, RZ ;  /* 0x00000006fafa7c10 */ /* 0x000fc6000ff5e0ff */
[----:B0-----:R-:W4:Y:S04]  /*1afd0*/  LDL.LU R247, [R1+0x694] ;  /* 0x0006940001f77983 */ /* 0x001f280000300800 */
[----:B------:R0:W-:Y:S01]  /*1afe0*/  STL [R1+0x6e4], R250 ;  /* 0x0006e4fa01007387 */ /* 0x0001e20000100800 */
[----:B------:R-:W-:-:S03]  /*1aff0*/  IADD3.X R248, R248, UR5, RZ, P3, !PT ;  /* 0x00000005f8f87c10 */ /* 0x000fc60009ffe4ff */
[----:B0-----:R-:W4:Y:S04]  /*1b000*/  LDL.LU R250, [R1+0x6b8] ;  /* 0x0006b80001fa7983 */ /* 0x001f280000300800 */
[----:B------:R0:W-:Y:S04]  /*1b010*/  STL [R1+0x708], R248 ;  /* 0x000708f801007387 */ /* 0x0001e80000100800 */
[----:B0-----:R-:W4:Y:S04]  /*1b020*/  LDL.LU R248, [R1+0x68c] ;  /* 0x00068c0001f87983 */ /* 0x001f280000300800 */
[----:B------:R-:W4:Y:S04]  /*1b030*/  LDL.LU R242, [R1+0x6b0] ;  /* 0x0006b00001f27983 */ /* 0x000f280000300800 */
[----:B------:R-:W4:Y:S01]  /*1b040*/  LDL.LU R252, [R1+0x684] ;  /* 0x0006840001fc7983 */ /* 0x000f220000300800 */
[----:B------:R-:W-:-:S05]  /*1b050*/  IADD3 R251, P3, R251, UR6, RZ ;  /* 0x00000006fbfb7c10 */ /* 0x000fca000ff7e0ff */
[----:B------:R0:W-:Y:S04]  /*1b060*/  STL [R1+0x6dc], R251 ;  /* 0x0006dcfb01007387 */ /* 0x0001e80000100800 */
[----:B0-----:R-:W4:Y:S01]  /*1b070*/  LDL.LU R251, [R1+0x6a8] ;  /* 0x0006a80001fb7983 */ /* 0x001f220000300800 */
[----:B--2---:R-:W-:Y:S02]  /*1b080*/  IADD3.X R239, R239, UR5, RZ, P4, !PT ;  /* 0x00000005efef7c10 */ /* 0x004fe4000a7fe4ff */
[----:B---3--:R-:W-:Y:S02]  /*1b090*/  IADD3 R228, P4, R228, UR6, RZ ;  /* 0x00000006e4e47c10 */ /* 0x008fe4000ff9e0ff */
[----:B------:R-:W-:Y:S01]  /*1b0a0*/  IADD3.X R233, R233, UR5, RZ, P5, !PT ;  /* 0x00000005e9e97c10 */ /* 0x000fe2000affe4ff */
[----:B------:R0:W-:Y:S01]  /*1b0b0*/  STL [R1+0x700], R239 ;  /* 0x000700ef01007387 */ /* 0x0001e20000100800 */
[----:B------:R-:W-:-:S02]  /*1b0c0*/  IADD3 R231, P5, R231, UR6, RZ ;  /* 0x00000006e7e77c10 */ /* 0x000fc4000ffbe0ff */
[----:B------:R-:W-:Y:S01]  /*1b0d0*/  IADD3.X R234, R234, UR5, RZ, P6, !PT ;  /* 0x00000005eaea7c10 */ /* 0x000fe2000b7fe4ff */
[----:B0-----:R-:W2:Y:S01]  /*1b0e0*/  LDL.LU R239, [R1+0x67c] ;  /* 0x00067c0001ef7983 */ /* 0x001ea20000300800 */
[----:B------:R-:W-:-:S03]  /*1b0f0*/  IADD3.X R240, R240, UR5, RZ, P1, !PT ;  /* 0x00000005f0f07c10 */ /* 0x000fc60008ffe4ff */
[----:B------:R-:W-:Y:S04]  /*1b100*/  STL [R1+0x6d4], R228 ;  /* 0x0006d4e401007387 */ /* 0x000fe80000100800 */
[----:B------:R-:W-:Y:S04]  /*1b110*/  STL [R1+0x6f8], R233 ;  /* 0x0006f8e901007387 */ /* 0x000fe80000100800 */
[----:B------:R-:W-:Y:S04]  /*1b120*/  STL [R1+0x6cc], R231 ;  /* 0x0006cce701007387 */ /* 0x000fe80000100800 */
[----:B------:R0:W-:Y:S04]  /*1b130*/  STL [R1+0x6e8], R240 ;  /* 0x0006e8f001007387 */ /* 0x0001e80000100800 */
[----:B------:R-:W-:Y:S04]  /*1b140*/  STL [R1+0x6f0], R234 ;  /* 0x0006f0ea01007387 */ /* 0x000fe80000100800 */
[----:B0-----:R-:W3:Y:S01]  /*1b150*/  LDL.LU R240, [R1+0x6a0] ;  /* 0x0006a00001f07983 */ /* 0x001ee20000300800 */
[----:B------:R-:W-:-:S02]  /*1b160*/  IADD3 R232, P6, R232, UR6, RZ ;  /* 0x00000006e8e87c10 */ /* 0x000fc4000ffde0ff */
[----:B------:R-:W-:Y:S02]  /*1b170*/  IADD3.X R249, R249, UR5, RZ, P2, !PT ;  /* 0x00000005f9f97c10 */ /* 0x000fe400097fe4ff */
[----:B------:R-:W-:Y:S01]  /*1b180*/  IADD3 R237, P1, R237, UR6, RZ ;  /* 0x00000006eded7c10 */ /* 0x000fe2000ff3e0ff */
[----:B------:R-:W-:Y:S04]  /*1b190*/  STL [R1+0x6c4], R232 ;  /* 0x0006c4e801007387 */ /* 0x000fe80000100800 */
[----:B------:R0:W-:Y:S04]  /*1b1a0*/  STL [R1+0x6e0], R249 ;  /* 0x0006e0f901007387 */ /* 0x0001e80000100800 */
[----:B------:R-:W-:Y:S04]  /*1b1b0*/  STL [R1+0x6bc], R237 ;  /* 0x0006bced01007387 */ /* 0x000fe80000100800 */
[----:B0-----:R-:W3:Y:S01]  /*1b1c0*/  LDL.LU R249, [R1+0x674] ;  /* 0x0006740001f97983 */ /* 0x001ee20000300800 */
[----:B----4-:R-:W-:-:S02]  /*1b1d0*/  IADD3 R243, P2, R243, UR6, RZ ;  /* 0x00000006f3f37c10 */ /* 0x010fc4000ff5e0ff */
[----:B------:R-:W-:Y:S02]  /*1b1e0*/  IADD3.X R235, R235, UR5, RZ, P3, !PT ;  /* 0x00000005ebeb7c10 */ /* 0x000fe40009ffe4ff */
[----:B------:R-:W-:Y:S02]  /*1b1f0*/  IADD3 R238, P3, R238, UR6, RZ ;  /* 0x00000006eeee7c10 */ /* 0x000fe4000ff7e0ff */
[----:B------:R-:W-:Y:S01]  /*1b200*/  IADD3.X R236, R236, UR5, RZ, P4, !PT ;  /* 0x00000005ecec7c10 */ /* 0x000fe2000a7fe4ff */
[----:B------:R0:W-:Y:S04]  /*1b210*/  STL [R1+0x6b4], R243 ;  /* 0x0006b4f301007387 */ /* 0x0001e80000100800 */
[----:B0-----:R-:W4:Y:S01]  /*1b220*/  LDL.LU R243, [R1+0x698] ;  /* 0x0006980001f37983 */ /* 0x001f220000300800 */
[----:B------:R-:W-:-:S02]  /*1b230*/  IADD3.X R241, R241, UR5, RZ, P5, !PT ;  /* 0x00000005f1f17c10 */ /* 0x000fc4000affe4ff */
[----:B------:R-:W-:Y:S01]  /*1b240*/  IADD3 R245, P4, R245, UR6, RZ ;  /* 0x00000006f5f57c10 */ /* 0x000fe2000ff9e0ff */
[----:B------:R-:W-:Y:S04]  /*1b250*/  STL [R1+0x6d8], R235 ;  /* 0x0006d8eb01007387 */ /* 0x000fe80000100800 */
[----:B------:R-:W-:Y:S04]  /*1b260*/  STL [R1+0x6ac], R238 ;  /* 0x0006acee01007387 */ /* 0x000fe80000100800 */
[----:B------:R-:W-:Y:S01]  /*1b270*/  STL [R1+0x6d0], R236 ;  /* 0x0006d0ec01007387 */ /* 0x000fe20000100800 */
[----:B------:R-:W-:-:S02]  /*1b280*/  IADD3 R244, P5, R244, UR6, RZ ;  /* 0x00000006f4f47c10 */ /* 0x000fc4000ffbe0ff */
[----:B------:R-:W-:-:S03]  /*1b290*/  IADD3.X R246, R246, UR5, RZ, P6, !PT ;  /* 0x00000005f6f67c10 */ /* 0x000fc6000b7fe4ff */
[----:B------:R0:W-:Y:S04]  /*1b2a0*/  STL [R1+0x69c], R244 ;  /* 0x00069cf401007387 */ /* 0x0001e80000100800 */
[----:B------:R-:W-:Y:S01]  /*1b2b0*/  STL [R1+0x6a4], R245 ;  /* 0x0006a4f501007387 */ /* 0x000fe20000100800 */
[----:B------:R-:W-:-:S03]  /*1b2c0*/  IADD3 R247, P6, R247, UR6, RZ ;  /* 0x00000006f7f77c10 */ /* 0x000fc6000ffde0ff */
[----:B0-----:R-:W4:Y:S04]  /*1b2d0*/  LDL.LU R244, [R1+0x66c] ;  /* 0x00066c0001f47983 */ /* 0x001f280000300800 */
[----:B------:R-:W-:Y:S04]  /*1b2e0*/  STL [R1+0x6c8], R241 ;  /* 0x0006c8f101007387 */ /* 0x000fe80000100800 */
[----:B------:R0:W-:Y:S01]  /*1b2f0*/  STL [R1+0x694], R247 ;  /* 0x000694f701007387 */ /* 0x0001e20000100800 */
[----:B------:R-:W-:-:S03]  /*1b300*/  IADD3.X R250, R250, UR5, RZ, P1, !PT ;  /* 0x00000005fafa7c10 */ /* 0x000fc60008ffe4ff */
[----:B0-----:R-:W4:Y:S04]  /*1b310*/  LDL.LU R247, [R1+0x690] ;  /* 0x0006900001f77983 */ /* 0x001f280000300800 */
[----:B------:R-:W-:Y:S04]  /*1b320*/  STL [R1+0x6c0], R246 ;  /* 0x0006c0f601007387 */ /* 0x000fe80000100800 */
[----:B------:R0:W-:Y:S01]  /*1b330*/  STL [R1+0x6b8], R250 ;  /* 0x0006b8fa01007387 */ /* 0x0001e20000100800 */
[----:B------:R-:W-:-:S03]  /*1b340*/  IADD3 R248, P1, R248, UR6, RZ ;  /* 0x00000006f8f87c10 */ /* 0x000fc6000ff3e0ff */
[----:B0-----:R-:W4:Y:S04]  /*1b350*/  LDL.LU R250, [R1+0x664] ;  /* 0x0006640001fa7983 */ /* 0x001f280000300800 */
[----:B------:R0:W-:Y:S01]  /*1b360*/  STL [R1+0x68c], R248 ;  /* 0x00068cf801007387 */ /* 0x0001e20000100800 */
[----:B------:R-:W-:Y:S02]  /*1b370*/  IADD3.X R242, R242, UR5, RZ, P2, !PT ;  /* 0x00000005f2f27c10 */ /* 0x000fe400097fe4ff */
[----:B------:R-:W-:Y:S01]  /*1b380*/  IADD3 R252, P2, R252, UR6, RZ ;  /* 0x00000006fcfc7c10 */ /* 0x000fe2000ff5e0ff */
[----:B0-----:R-:W4:Y:S01]  /*1b390*/  LDL.LU R248, [R1+0x688] ;  /* 0x0006880001f87983 */ /* 0x001f220000300800 */
[----:B------:R-:W-:-:S05]  /*1b3a0*/  IADD3.X R251, R251, UR5, RZ, P3, !PT ;  /* 0x00000005fbfb7c10 */ /* 0x000fca0009ffe4ff */
[----:B------:R0:W-:Y:S04]  /*1b3b0*/  STL [R1+0x6a8], R251 ;  /* 0x0006a8fb01007387 */ /* 0x0001e80000100800 */
[----:B------:R-:W-:Y:S04]  /*1b3c0*/  STL [R1+0x6b0], R242 ;  /* 0x0006b0f201007387 */ /* 0x000fe80000100800 */
[----:B0-----:R-:W4:Y:S04]  /*1b3d0*/  LDL.LU R251, [R1+0x65c] ;  /* 0x00065c0001fb7983 */ /* 0x001f280000300800 */
[----:B------:R-:W-:Y:S04]  /*1b3e0*/  STL [R1+0x684], R252 ;  /* 0x000684fc01007387 */ /* 0x000fe80000100800 */
[----:B------:R-:W4:Y:S04]  /*1b3f0*/  LDL.LU R228, [R1+0x680] ;  /* 0x0006800001e47983 */ /* 0x000f280000300800 */
[----:B------:R-:W4:Y:S04]  /*1b400*/  LDL.LU R233, [R1+0x654] ;  /* 0x0006540001e97983 */ /* 0x000f280000300800 */
[----:B------:R-:W4:Y:S01]  /*1b410*/  LDL.LU R231, [R1+0x678] ;  /* 0x0006780001e77983 */ /* 0x000f220000300800 */
[----:B--2---:R-:W-:-:S05]  /*1b420*/  IADD3 R239, P3, R239, UR6, RZ ;  /* 0x00000006efef7c10 */ /* 0x004fca000ff7e0ff */
[----:B------:R0:W-:Y:S04]  /*1b430*/  STL [R1+0x67c], R239 ;  /* 0x00067cef01007387 */ /* 0x0001e80000100800 */
[----:B------:R-:W2:Y:S04]  /*1b440*/  LDL.LU R234, [R1+0x64c] ;  /* 0x00064c0001ea7983 */ /* 0x000ea80000300800 */
[----:B------:R-:W2:Y:S04]  /*1b450*/  LDL.LU R232, [R1+0x670] ;  /* 0x0006700001e87983 */ /* 0x000ea80000300800 */
[----:B0-----:R-:W2:Y:S01]  /*1b460*/  LDL.LU R239, [R1+0x644] ;  /* 0x0006440001ef7983 */ /* 0x001ea20000300800 */
[----:B---3--:R-:W-:-:S03]  /*1b470*/  IADD3.X R240, R240, UR5, RZ, P4, !PT ;  /* 0x00000005f0f07c10 */ /* 0x008fc6000a7fe4ff */
[----:B------:R-:W3:Y:S04]  /*1b480*/  LDL.LU R237, [R1+0x668] ;  /* 0x0006680001ed7983 */ /* 0x000ee80000300800 */
[----:B------:R-:W3:Y:S04]  /*1b490*/  LDL.LU R252, [R1+0x63c] ;  /* 0x00063c0001fc7983 */ /* 0x000ee80000300800 */
[----:B------:R0:W-:Y:S04]  /*1b4a0*/  STL [R1+0x6a0], R240 ;  /* 0x0006a0f001007387 */ /* 0x0001e80000100800 */
[----:B0-----:R-:W3:Y:S01]  /*1b4b0*/  LDL.LU R240, [R1+0x660] ;  /* 0x0006600001f07983 */ /* 0x001ee20000300800 */
[----:B------:R-:W-:-:S03]  /*1b4c0*/  IADD3 R249, P4, R249, UR6, RZ ;  /* 0x00000006f9f97c10 */ /* 0x000fc6000ff9e0ff */
[----:B------:R-:W3:Y:S04]  /*1b4d0*/  LDL.LU R235, [R1+0x634] ;  /* 0x0006340001eb7983 */ /* 0x000ee80000300800 */
[----:B------:R-:W3:Y:S04]  /*1b4e0*/  LDL.LU R238, [R1+0x658] ;  /* 0x0006580001ee7983 */ /* 0x000ee80000300800 */
[----:B------:R-:W-:Y:S04]  /*1b4f0*/  STL [R1+0x674], R249 ;  /* 0x000674f901007387 */ /* 0x000fe80000100800 */
[----:B------:R-:W3:Y:S01]  /*1b500*/  LDL.LU R236, [R1+0x62c] ;  /* 0x00062c0001ec7983 */ /* 0x000ee20000300800 */
[----:B----4-:R-:W-:-:S05]  /*1b510*/  IADD3.X R243, R243, UR5, RZ, P5, !PT ;  /* 0x00000005f3f37c10 */ /* 0x010fca000affe4ff */
[----:B------:R0:W-:Y:S04]  /*1b520*/  STL [R1+0x698], R243 ;  /* 0x000698f301007387 */ /* 0x0001e80000100800 */
[----:B------:R-:W4:Y:S04]  /*1b530*/  LDL.LU R245, [R1+0x650] ;  /* 0x0006500001f57983 */ /* 0x000f280000300800 */
[----:B------:R-:W4:Y:S04]  /*1b540*/  LDL.LU R241, [R1+0x624] ;  /* 0x0006240001f17983 */ /* 0x000f280000300800 */
[----:B0-----:R-:W4:Y:S04]  /*1b550*/  LDL.LU R243, [R1+0x648] ;  /* 0x0006480001f37983 */ /* 0x001f280000300800 */
[----:B------:R-:W4:Y:S01]  /*1b560*/  LDL.LU R246, [R1+0x61c] ;  /* 0x00061c0001f67983 */ /* 0x000f220000300800 */
[----:B------:R-:W-:-:S05]  /*1b570*/  IADD3 R244, P5, R244, UR6, RZ ;  /* 0x00000006f4f47c10 */ /* 0x000fca000ffbe0ff */
[----:B------:R0:W-:Y:S01]  /*1b580*/  STL [R1+0x66c], R244 ;  /* 0x00066cf401007387 */ /* 0x0001e20000100800 */
[----:B------:R-:W-:-:S03]  /*1b590*/  IADD3.X R247, R247, UR5, RZ, P6, !PT ;  /* 0x00000005f7f77c10 */ /* 0x000fc6000b7fe4ff */
[----:B0-----:R-:W4:Y:S04]  /*1b5a0*/  LDL.LU R244, [R1+0x640] ;  /* 0x0006400001f47983 */ /* 0x001f280000300800 */
[----:B------:R0:W-:Y:S01]  /*1b5b0*/  STL [R1+0x690], R247 ;  /* 0x000690f701007387 */ /* 0x0001e20000100800 */
[----:B------:R-:W-:-:S03]  /*1b5c0*/  IADD3 R250, P6, R250, UR6, RZ ;  /* 0x00000006fafa7c10 */ /* 0x000fc6000ffde0ff */
[----:B0-----:R-:W4:Y:S04]  /*1b5d0*/  LDL.LU R247, [R1+0xc28] ;  /* 0x000c280001f77983 */ /* 0x001f280000300800 */
[----:B------:R0:W-:Y:S01]  /*1b5e0*/  STL [R1+0x664], R250 ;  /* 0x000664fa01007387 */ /* 0x0001e20000100800 */
[----:B------:R-:W-:-:S03]  /*1b5f0*/  IADD3.X R248, R248, UR5, RZ, P1, !PT ;  /* 0x00000005f8f87c10 */ /* 0x000fc60008ffe4ff */
[----:B0-----:R-:W4:Y:S04]  /*1b600*/  LDL.LU R250, [R1+0x638] ;  /* 0x0006380001fa7983 */ /* 0x001f280000300800 */
[----:B------:R-:W4:Y:S04]  /*1b610*/  LDL.LU R242, [R1+0xc24] ;  /* 0x000c240001f27983 */ /* 0x000f280000300800 */
[----:B------:R-:W4:Y:S04]  /*1b620*/  LDL.LU R249, [R1+0x630] ;  /* 0x0006300001f97983 */ /* 0x000f280000300800 */
[----:B------:R0:W-:Y:S04]  /*1b630*/  STL [R1+0x688], R248 ;  /* 0x000688f801007387 */ /* 0x0001e80000100800 */
[----:B0-----:R-:W4:Y:S01]  /*1b640*/  LDL.LU R248, [R1+0xc20] ;  /* 0x000c200001f87983 */ /* 0x001f220000300800 */
[----:B------:R-:W-:-:S02]  /*1b650*/  IADD3 R251, P1, R251, UR6, RZ ;  /* 0x00000006fbfb7c10 */ /* 0x000fc4000ff3e0ff */
[----:B------:R-:W-:Y:S02]  /*1b660*/  IADD3.X R228, R228, UR5, RZ, P2, !PT ;  /* 0x00000005e4e47c10 */ /* 0x000fe400097fe4ff */
[----:B------:R-:W-:Y:S01]  /*1b670*/  IADD3 R233, P2, R233, UR6, RZ ;  /* 0x00000006e9e97c10 */ /* 0x000fe2000ff5e0ff */
[----:B------:R0:W-:Y:S01]  /*1b680*/  STL [R1+0x65c], R251 ;  /* 0x00065cfb01007387 */ /* 0x0001e20000100800 */
[----:B------:R-:W-:-:S03]  /*1b690*/  IADD3.X R231, R231, UR5, RZ, P3, !PT ;  /* 0x00000005e7e77c10 */ /* 0x000fc60009ffe4ff */
[----:B0-----:R-:W4:Y:S04]  /*1b6a0*/  LDL.LU R251, [R1+0x628] ;  /* 0x0006280001fb7983 */ /* 0x001f280000300800 */
[----:B------:R-:W-:Y:S04]  /*1b6b0*/  STL [R1+0x680], R228 ;  /* 0x000680e401007387 */ /* 0x000fe80000100800 */
[----:B------:R-:W-:Y:S04]  /*1b6c0*/  STL [R1+0x654], R233 ;  /* 0x000654e901007387 */ /* 0x000fe80000100800 */
[----:B------:R-:W-:Y:S01]  /*1b6d0*/  STL [R1+0x678], R231 ;  /* 0x000678e701007387 */ /* 0x000fe20000100800 */
[----:B--2---:R-:W-:-:S02]  /*1b6e0*/  IADD3.X R232, R232, UR5, RZ, P4, !PT ;  /* 0x00000005e8e87c10 */ /* 0x004fc4000a7fe4ff */
[----:B------:R-:W-:Y:S02]  /*1b6f0*/  IADD3 R234, P3, R234, UR6, RZ ;  /* 0x00000006eaea7c10 */ /* 0x000fe4000ff7e0ff */
[----:B------:R-:W-:Y:S02]  /*1b700*/  IADD3 R239, P4, R239, UR6, RZ ;  /* 0x00000006efef7c10 */ /* 0x000fe4000ff9e0ff */
[----:B---3--:R-:W-:Y:S02]  /*1b710*/  IADD3.X R237, R237, UR5, RZ, P5, !PT ;  /* 0x00000005eded7c10 */ /* 0x008fe4000affe4ff */
[----:B------:R-:W-:Y:S01]  /*1b720*/  IADD3 R252, P5, R252, UR6, RZ ;  /* 0x00000006fcfc7c10 */ /* 0x000fe2000ffbe0ff */
[----:B------:R0:W-:Y:S04]  /*1b730*/  STL [R1+0x644], R239 ;  /* 0x000644ef01007387 */ /* 0x0001e80000100800 */
[----:B------:R-:W-:Y:S04]  /*1b740*/  STL [R1+0x64c], R234 ;  /* 0x00064cea01007387 */ /* 0x000fe80000100800 */
[----:B0-----:R-:W2:Y:S01]  /*1b750*/  LDL.LU R239, [R1+0xc18] ;  /* 0x000c180001ef7983 */ /* 0x001ea20000300800 */
[----:B------:R-:W-:-:S03]  /*1b760*/  IADD3.X R240, R240, UR5, RZ, P6, !PT ;  /* 0x00000005f0f07c10 */ /* 0x000fc6000b7fe4ff */
[----:B------:R-:W-:Y:S04]  /*1b770*/  STL [R1+0x670], R232 ;  /* 0x000670e801007387 */ /* 0x000fe80000100800 */
[----:B------:R0:W-:Y:S04]  /*1b780*/  STL [R1+0x63c], R252 ;  /* 0x00063cfc01007387 */ /* 0x0001e80000100800 */
[----:B------:R-:W-:Y:S04]  /*1b790*/  STL [R1+0x668], R237 ;  /* 0x000668ed01007387 */ /* 0x000fe80000100800 */
[----:B0-----:R-:W3:Y:S04]  /*1b7a0*/  LDL.LU R252, [R1+0x620] ;  /* 0x0006200001fc7983 */ /* 0x001ee80000300800 */
[----:B------:R0:W-:Y:S04]  /*1b7b0*/  STL [R1+0x660], R240 ;  /* 0x000660f001007387 */ /* 0x0001e80000100800 */
[----:B0-----:R-:W3:Y:S01]  /*1b7c0*/  LDL.LU R240, [R1+0xc10] ;  /* 0x000c100001f07983 */ /* 0x001ee20000300800 */
[----:B------:R-:W-:-:S02]  /*1b7d0*/  IADD3 R235, P6, R235, UR6, RZ ;  /* 0x00000006ebeb7c10 */ /* 0x000fc4000ffde0ff */
[----:B------:R-:W-:Y:S02]  /*1b7e0*/  IADD3.X R238, R238, UR5, RZ, P1, !PT ;  /* 0x00000005eeee7c10 */ /* 0x000fe40008ffe4ff */
[----:B------:R-:W-:Y:S01]  /*1b7f0*/  IADD3 R236, P1, R236, UR6, RZ ;  /* 0x00000006ecec7c10 */ /* 0x000fe2000ff3e0ff */
[----:B------:R-:W-:Y:S04]  /*1b800*/  STL [R1+0x634], R235 ;  /* 0x000634eb01007387 */ /* 0x000fe80000100800 */
[----:B------:R-:W-:Y:S04]  /*1b810*/  STL [R1+0x658], R238 ;  /* 0x000658ee01007387 */ /* 0x000fe80000100800 */
[----:B------:R-:W-:Y:S01]  /*1b820*/  STL [R1+0x62c], R236 ;  /* 0x00062cec01007387 */ /* 0x000fe20000100800 */
[----:B----4-:R-:W-:-:S02]  /*1b830*/  IADD3.X R245, R245, UR5, RZ, P2, !PT ;  /* 0x00000005f5f57c10 */ /* 0x010fc400097fe4ff */
[----:B------:R-:W-:Y:S02]  /*1b840*/  IADD3 R241, P2, R241, UR6, RZ ;  /* 0x00000006f1f17c10 */ /* 0x000fe4000ff5e0ff */
[----:B------:R-:W-:Y:S02]  /*1b850*/  IADD3.X R243, R243, UR5, RZ, P3, !PT ;  /* 0x00000005f3f37c10 */ /* 0x000fe40009ffe4ff */
[----:B------:R-:W-:-:S03]  /*1b860*/  IADD3 R246, P3, R246, UR6, RZ ;  /* 0x00000006f6f67c10 */ /* 0x000fc6000ff7e0ff */
[----:B------:R0:W-:Y:S04]  /*1b870*/  STL [R1+0x648], R243 ;  /* 0x000648f301007387 */ /* 0x0001e80000100800 */
[----:B------:R-:W-:Y:S04]  /*1b880*/  STL [R1+0x650], R245 ;  /* 0x000650f501007387 */ /* 0x000fe80000100800 */
[----:B0-----:R-:W4:Y:S04]  /*1b890*/  LDL.LU R243, [R1+0x618] ;  /* 0x0006180001f37983 */ /* 0x001f280000300800 */
[----:B------:R-:W-:Y:S01]  /*1b8a0*/  STL [R1+0x624], R241 ;  /* 0x000624f101007387 */ /* 0x000fe20000100800 */
[----:B------:R-:W-:-:S05]  /*1b8b0*/  IADD3.X R244, R244, UR5, RZ, P4, !PT ;  /* 0x00000005f4f47c10 */ /* 0x000fca000a7fe4ff */
[----:B------:R0:W-:Y:S01]  /*1b8c0*/  STL [R1+0x640], R244 ;  /* 0x000640f401007387 */ /* 0x0001e20000100800 */
[----:B------:R-:W-:-:S03]  /*1b8d0*/  IADD3 R247, P4, R247, UR6, RZ ;  /* 0x00000006f7f77c10 */ /* 0x000fc6000ff9e0ff */
[----:B0-----:R-:W4:Y:S04]  /*1b8e0*/  LDL.LU R244, [R1+0xc08] ;  /* 0x000c080001f47983 */ /* 0x001f280000300800 */
[----:B------:R-:W-:Y:S04]  /*1b8f0*/  STL [R1+0x61c], R246 ;  /* 0x00061cf601007387 */ /* 0x000fe80000100800 */
[----:B------:R0:W-:Y:S01]  /*1b900*/  STL [R1+0xc28], R247 ;  /* 0x000c28f701007387 */ /* 0x0001e20000100800 */
[----:B------:R-:W-:-:S03]  /*1b910*/  IADD3.X R250, R250, UR5, RZ, P5, !PT ;  /* 0x00000005fafa7c10 */ /* 0x000fc6000affe4ff */
[----:B0-----:R-:W4:Y:S01]  /*1b920*/  LDL.LU R247, [R1+0x614] ;  /* 0x0006140001f77983 */ /* 0x001f220000300800 */
[----:B------:R-:W-:Y:S02]  /*1b930*/  IADD3.X R249, R249, UR5, RZ, P6, !PT ;  /* 0x00000005f9f97c10 */ /* 0x000fe4000b7fe4ff */
[----:B------:R-:W-:Y:S01]  /*1b940*/  IADD3 R242, P5, R242, UR6, RZ ;  /* 0x00000006f2f27c10 */ /* 0x000fe2000ffbe0ff */
[----:B------:R0:W-:Y:S01]  /*1b950*/  STL [R1+0x638], R250 ;  /* 0x000638fa01007387 */ /* 0x0001e20000100800 */
[----:B------:R-:W-:-:S03]  /*1b960*/  IADD3 R248, P6, R248, UR6, RZ ;  /* 0x00000006f8f87c10 */ /* 0x000fc6000ffde0ff */
[----:B0-----:R-:W4:Y:S04]  /*1b970*/  LDL.LU R250, [R1+0xc00] ;  /* 0x000c000001fa7983 */ /* 0x001f280000300800 */
[----:B------:R0:W-:Y:S04]  /*1b980*/  STL [R1+0xc20], R248 ;  /* 0x000c20f801007387 */ /* 0x0001e80000100800 */
[----:B------:R-:W-:Y:S04]  /*1b990*/  STL [R1+0xc24], R242 ;  /* 0x000c24f201007387 */ /* 0x000fe80000100800 */
[----:B0-----:R-:W4:Y:S04]  /*1b9a0*/  LDL.LU R248, [R1+0x610] ;  /* 0x0006100001f87983 */ /* 0x001f280000300800 */
[----:B------:R-:W-:Y:S04]  /*1b9b0*/  STL [R1+0x630], R249 ;  /* 0x000630f901007387 */ /* 0x000fe80000100800 */
[----:B------:R-:W4:Y:S04]  /*1b9c0*/  LDL.LU R228, [R1+0xbf8] ;  /* 0x000bf80001e47983 */ /* 0x000f280000300800 */
[----:B------:R-:W4:Y:S04]  /*1b9d0*/  LDL.LU R233, [R1+0xc1c] ;  /* 0x000c1c0001e97983 */ /* 0x000f280000300800 */
[----:B------:R-:W4:Y:S01]  /*1b9e0*/  LDL.LU R231, [R1+0xbf0] ;  /* 0x000bf00001e77983 */ /* 0x000f220000300800 */
[----:B------:R-:W-:-:S05]  /*1b9f0*/  IADD3.X R251, R251, UR5, RZ, P1, !PT ;  /* 0x00000005fbfb7c10 */ /* 0x000fca0008ffe4ff */
[----:B------:R0:W-:Y:S04]  /*1ba00*/  STL [R1+0x628], R251 ;  /* 0x000628fb01007387 */ /* 0x0001e80000100800 */
[----:B------:R-:W4:Y:S04]  /*1ba10*/  LDL.LU R234, [R1+0xc14] ;  /* 0x000c140001ea7983 */ /* 0x000f280000300800 */
[----:B------:R-:W4:Y:S04]  /*1ba20*/  LDL.LU R232, [R1+0xbe8] ;  /* 0x000be80001e87983 */ /* 0x000f280000300800 */
[----:B0-----:R-:W4:Y:S04]  /*1ba30*/  LDL.LU R251, [R1+0xc0c] ;  /* 0x000c0c0001fb7983 */ /* 0x001f280000300800 */
[----:B------:R-:W4:Y:S04]  /*1ba40*/  LDL.LU R237, [R1+0xbe0] ;  /* 0x000be00001ed7983 */ /* 0x000f280000300800 */
[----:B------:R-:W4:Y:S01]  /*1ba50*/  LDL.LU R249, [R1+0xc04] ;  /* 0x000c040001f97983 */ /* 0x000f220000300800 */
[----:B--2---:R-:W-:-:S05]  /*1ba60*/  IADD3 R239, P1, R239, UR6, RZ ;  /* 0x00000006efef7c10 */ /* 0x004fca000ff3e0ff */
[----:B------:R0:W-:Y:S01]  /*1ba70*/  STL [R1+0xc18], R239 ;  /* 0x000c18ef01007387 */ /* 0x0001e20000100800 */
[----:B---3--:R-:W-:-:S03]  /*1ba80*/  IADD3.X R252, R252, UR5, RZ, P2, !PT ;  /* 0x00000005fcfc7c10 */ /* 0x008fc600097fe4ff */
[----:B0-----:R-:W2:Y:S04]  /*1ba90*/  LDL.LU R239, [R1+0xbd8] ;  /* 0x000bd80001ef7983 */ /* 0x001ea80000300800 */
[----:B------:R-:W3:Y:S04]  /*1baa0*/  LDL.LU R235, [R1+0xbfc] ;  /* 0x000bfc0001eb7983 */ /* 0x000ee80000300800 */
[----:B------:R-:W3:Y:S04]  /*1bab0*/  LDL.LU R238, [R1+0xbd0] ;  /* 0x000bd00001ee7983 */ /* 0x000ee80000300800 */
[----:B------:R-:W-:Y:S04]  /*1bac0*/  STL [R1+0x620], R252 ;  /* 0x000620fc01007387 */ /* 0x000fe80000100800 */
[----:B------:R-:W3:Y:S01]  /*1bad0*/  LDL.LU R236, [R1+0xbf4] ;  /* 0x000bf40001ec7983 */ /* 0x000ee20000300800 */
[----:B------:R-:W-:-:S05]  /*1bae0*/  IADD3 R240, P2, R240, UR6, RZ ;  /* 0x00000006f0f07c10 */ /* 0x000fca000ff5e0ff */
[----:B------:R0:W-:Y:S04]  /*1baf0*/  STL [R1+0xc10], R240 ;  /* 0x000c10f001007387 */ /* 0x0001e80000100800 */
[----:B------:R-:W3:Y:S04]  /*1bb00*/  LDL.LU R245, [R1+0xbc8] ;  /* 0x000bc80001f57983 */ /* 0x000ee80000300800 */
[----:B------:R-:W3:Y:S04]  /*1bb10*/  LDL.LU R241, [R1+0xbec] ;  /* 0x000bec0001f17983 */ /* 0x000ee80000300800 */
[----:B0-----:R-:W3:Y:S04]  /*1bb20*/  LDL.LU R240, [R1+0xbc0] ;  /* 0x000bc00001f07983 */ /* 0x001ee80000300800 */
[----:B------:R-:W3:Y:S01]  /*1bb30*/  LDL.LU R246, [R1+0xbe4] ;  /* 0x000be40001f67983 */ /* 0x000ee20000300800 */
[----:B----4-:R-:W-:-:S05]  /*1bb40*/  IADD3.X R243, R243, UR5, RZ, P3, !PT ;  /* 0x00000005f3f37c10 */ /* 0x010fca0009ffe4ff */
[----:B------:R0:W-:Y:S04]  /*1bb50*/  STL [R1+0x618], R243 ;  /* 0x000618f301007387 */ /* 0x0001e80000100800 */
[----:B0-----:R-:W4:Y:S01]  /*1bb60*/  LDL.LU R243, [R1+0xbb8] ;  /* 0x000bb80001f37983 */ /* 0x001f220000300800 */
[----:B------:R-:W-:-:S05]  /*1bb70*/  IADD3 R244, P3, R244, UR6, RZ ;  /* 0x00000006f4f47c10 */ /* 0x000fca000ff7e0ff */
[----:B------:R0:W-:Y:S01]  /*1bb80*/  STL [R1+0xc08], R244 ;  /* 0x000c08f401007387 */ /* 0x0001e20000100800 */
[----:B------:R-:W-:-:S03]  /*1bb90*/  IADD3.X R247, R247, UR5, RZ, P4, !PT ;  /* 0x00000005f7f77c10 */ /* 0x000fc6000a7fe4ff */
[----:B0-----:R-:W4:Y:S04]  /*1bba0*/  LDL.LU R244, [R1+0xbdc] ;  /* 0x000bdc0001f47983 */ /* 0x001f280000300800 */
[----:B------:R0:W-:Y:S01]  /*1bbb0*/  STL [R1+0x614], R247 ;  /* 0x000614f701007387 */ /* 0x0001e20000100800 */
[----:B------:R-:W-:-:S03]  /*1bbc0*/  IADD3 R250, P4, R250, UR6, RZ ;  /* 0x00000006fafa7c10 */ /* 0x000fc6000ff9e0ff */
[----:B0-----:R-:W4:Y:S04]  /*1bbd0*/  LDL.LU R247, [R1+0xbb0] ;  /* 0x000bb00001f77983 */ /* 0x001f280000300800 */
[----:B------:R-:W4:Y:S04]  /*1bbe0*/  LDL.LU R242, [R1+0xbd4] ;  /* 0x000bd40001f27983 */ /* 0x000f280000300800 */
[----:B------:R-:W4:Y:S04]  /*1bbf0*/  LDL.LU R252, [R1+0xba8] ;  /* 0x000ba80001fc7983 */ /* 0x000f280000300800 */
[----:B------:R0:W-:Y:S01]  /*1bc00*/  STL [R1+0xc00], R250 ;  /* 0x000c00fa01007387 */ /* 0x0001e20000100800 */
[----:B------:R-:W-:-:S03]  /*1bc10*/  IADD3.X R248, R248, UR5, RZ, P5, !PT ;  /* 0x00000005f8f87c10 */ /* 0x000fc6000affe4ff */
[----:B0-----:R-:W4:Y:S01]  /*1bc20*/  LDL.LU R250, [R1+0xbcc] ;  /* 0x000bcc0001fa7983 */ /* 0x001f220000300800 */
[----:B------:R-:W-:Y:S02]  /*1bc30*/  IADD3 R228, P5, R228, UR6, RZ ;  /* 0x00000006e4e47c10 */ /* 0x000fe4000ffbe0ff */
[----:B------:R-:W-:Y:S01]  /*1bc40*/  IADD3.X R233, R233, UR5, RZ, P6, !PT ;  /* 0x00000005e9e97c10 */ /* 0x000fe2000b7fe4ff */
[----:B------:R0:W-:Y:S01]  /*1bc50*/  STL [R1+0x610], R248 ;  /* 0x000610f801007387 */ /* 0x0001e20000100800 */
[----:B------:R-:W-:-:S03]  /*1bc60*/  IADD3 R231, P6, R231, UR6, RZ ;  /* 0x00000006e7e77c10 */ /* 0x000fc6000ffde0ff */
[----:B0-----:R-:W4:Y:S04]  /*1bc70*/  LDL.LU R248, [R1+0xba0] ;  /* 0x000ba00001f87983 */ /* 0x001f280000300800 */
[----:B------:R-:W-:Y:S04]  /*1bc80*/  STL [R1+0xbf8], R228 ;  /* 0x000bf8e401007387 */ /* 0x000fe80000100800 */
[----:B------:R-:W-:Y:S04]  /*1bc90*/  STL [R1+0xc1c], R233 ;  /* 0x000c1ce901007387 */ /* 0x000fe80000100800 */
[----:B------:R-:W-:Y:S01]  /*1bca0*/  STL [R1+0xbf0], R231 ;  /* 0x000bf0e701007387 */ /* 0x000fe20000100800 */
[----:B------:R-:W-:-:S02]  /*1bcb0*/  IADD3.X R234, R234, UR5, RZ, P1, !PT ;  /* 0x00000005eaea7c10 */ /* 0x000fc40008ffe4ff */
[----:B------:R-:W-:Y:S02]  /*1bcc0*/  IADD3 R232, P1, R232, UR6, RZ ;  /* 0x00000006e8e87c10 */ /* 0x000fe4000ff3e0ff */
[----:B------:R-:W-:Y:S02]  /*1bcd0*/  IADD3.X R251, R251, UR5, RZ, P2, !PT ;  /* 0x00000005fbfb7c10 */ /* 0x000fe400097fe4ff */
[----:B------:R-:W-:Y:S02]  /*1bce0*/  IADD3 R237, P2, R237, UR6, RZ ;  /* 0x00000006eded7c10 */ /* 0x000fe4000ff5e0ff */
[----:B------:R-:W-:Y:S01]  /*1bcf0*/  IADD3.X R249, R249, UR5, RZ, P3, !PT ;  /* 0x00000005f9f97c10 */ /* 0x000fe20009ffe4ff */
[----:B------:R0:W-:Y:S04]  /*1bd00*/  STL [R1+0xc0c], R251 ;  /* 0x000c0cfb01007387 */ /* 0x0001e80000100800 */
[----:B------:R-:W-:Y:S04]  /*1bd10*/  STL [R1+0xc14], R234 ;  /* 0x000c14ea01007387 */ /* 0x000fe80000100800 */
[----:B0-----:R-:W4:Y:S04]  /*1bd20*/  LDL.LU R251, [R1+0xbc4] ;  /* 0x000bc40001fb7983 */ /* 0x001f280000300800 */
[----:B------:R-:W-:Y:S04]  /*1bd30*/  STL [R1+0xbe8], R232 ;  /* 0x000be8e801007387 */ /* 0x000fe80000100800 */
[----:B------:R0:W-:Y:S04]  /*1bd40*/  STL [R1+0xc04], R249 ;  /* 0x000c04f901007387 */ /* 0x0001e80000100800 */
[----:B------:R-:W-:Y:S04]  /*1bd50*/  STL [R1+0xbe0], R237 ;  /* 0x000be0ed01007387 */ /* 0x000fe80000100800 */
[----:B0-----:R-:W4:Y:S01]  /*1bd60*/  LDL.LU R249, [R1+0xb98] ;  /* 0x000b980001f97983 */ /* 0x001f220000300800 */
[----:B--2---:R-:W-:-:S02]  /*1bd70*/  IADD3 R239, P3, R239, UR6, RZ ;  /* 0x00000006efef7c10 */ /* 0x004fc4000ff7e0ff */
[----:B---3--:R-:W-:Y:S02]  /*1bd80*/  IADD3.X R235, R235, UR5, RZ, P4, !PT ;  /* 0x00000005ebeb7c10 */ /* 0x008fe4000a7fe4ff */
[----:B------:R-:W-:Y:S01]  /*1bd90*/  IADD3 R238, P4, R238, UR6, RZ ;  /* 0x00000006eeee7c10 */ /* 0x000fe2000ff9e0ff */
[----:B------:R0:W-:Y:S01]  /*1bda0*/  STL [R1+0xbd8], R239 ;  /* 0x000bd8ef01007387 */ /* 0x0001e20000100800 */
[----:B------:R-:W-:-:S03]  /*1bdb0*/  IADD3.X R236, R236, UR5, RZ, P5, !PT ;  /* 0x00000005ecec7c10 */ /* 0x000fc6000affe4ff */
[----:B0-----:R-:W2:Y:S01]  /*1bdc0*/  LDL.LU R239, [R1+0xbbc] ;  /* 0x000bbc0001ef7983 */ /* 0x001ea20000300800 */
[----:B------:R-:W-:Y:S02]  /*1bdd0*/  IADD3.X R241, R241, UR5, RZ, P6, !PT ;  /* 0x00000005f1f17c10 */ /* 0x000fe4000b7fe4ff */
[----:B------:R-:W-:Y:S01]  /*1bde0*/  IADD3 R245, P5, R245, UR6, RZ ;  /* 0x00000006f5f57c10 */ /* 0x000fe2000ffbe0ff */
[----:B------:R-:W-:Y:S04]  /*1bdf0*/  STL [R1+0xbfc], R235 ;  /* 0x000bfceb01007387 */ /* 0x000fe80000100800 */
[----:B------:R-:W-:Y:S04]  /*1be00*/  STL [R1+0xbd0], R238 ;  /* 0x000bd0ee01007387 */ /* 0x000fe80000100800 */
[----:B------:R-:W-:Y:S01]  /*1be10*/  STL [R1+0xbf4], R236 ;  /* 0x000bf4ec01007387 */ /* 0x000fe20000100800 */
[----:B------:R-:W-:-:S05]  /*1be20*/  IADD3 R240, P6, R240, UR6, RZ ;  /* 0x00000006f0f07c10 */ /* 0x000fca000ffde0ff */
[----:B------:R0:W-:Y:S04]  /*1be30*/  STL [R1+0xbc0], R240 ;  /* 0x000bc0f001007387 */ /* 0x0001e80000100800 */
[----:B------:R-:W-:Y:S04]  /*1be40*/  STL [R1+0xbc8], R245 ;  /* 0x000bc8f501007387 */ /* 0x000fe80000100800 */
[----:B0-----:R-:W3:Y:S01]  /*1be50*/  LDL.LU R240, [R1+0xb90] ;  /* 0x000b900001f07983 */ /* 0x001ee20000300800 */
[----:B------:R-:W-:-:S03]  /*1be60*/  IADD3.X R246, R246, UR5, RZ, P1, !PT ;  /* 0x00000005f6f67c10 */ /* 0x000fc60008ffe4ff */
[----:B------:R-:W-:Y:S01]  /*1be70*/  STL [R1+0xbec], R241 ;  /* 0x000becf101007387 */ /* 0x000fe20000100800 */
[----:B----4-:R-:W-:-:S05]  /*1be80*/  IADD3 R243, P1, R243, UR6, RZ ;  /* 0x00000006f3f37c10 */ /* 0x010fca000ff3e0ff */
[----:B------:R0:W-:Y:S04]  /*1be90*/  STL [R1+0xbb8], R243 ;  /* 0x000bb8f301007387 */ /* 0x0001e80000100800 */
[----:B0-----:R-:W4:Y:S04]  /*1bea0*/  LDL.LU R243, [R1+0xbb4] ;  /* 0x000bb40001f37983 */ /* 0x001f280000300800 */
[----:B------:R-:W-:Y:S01]  /*1beb0*/  STL [R1+0xbe4], R246 ;  /* 0x000be4f601007387 */ /* 0x000fe20000100800 */
[----:B------:R-:W-:-:S05]  /*1bec0*/  IADD3.X R244, R244, UR5, RZ, P2, !PT ;  /* 0x00000005f4f47c10 */ /* 0x000fca00097fe4ff */
[----:B------:R0:W-:Y:S01]  /*1bed0*/  STL [R1+0xbdc], R244 ;  /* 0x000bdcf401007387 */ /* 0x0001e20000100800 */
[----:B------:R-:W-:-:S03]  /*1bee0*/  IADD3 R247, P2, R247, UR6, RZ ;  /* 0x00000006f7f77c10 */ /* 0x000fc6000ff5e0ff */
[----:B0-----:R-:W4:Y:S01]  /*1bef0*/  LDL.LU R244, [R1+0xb88] ;  /* 0x000b880001f47983 */ /* 0x001f220000300800 */
        /* <DEDUP_REMOVED lines=15> */
[----:B------:R-:W4:Y:S04]  /*1bff0*/  LDL.LU R232, [R1+0xb94] ;  /* 0x000b940001e87983 */ /* 0x000f280000300800 */
[----:B0-----:R-:W4:Y:S04]  /*1c000*/  LDL.LU R248, [R1+0xb68] ;  /* 0x000b680001f87983 */ /* 0x001f280000300800 */
[----:B------:R-:W4:Y:S04]  /*1c010*/  LDL.LU R237, [R1+0xb8c] ;  /* 0x000b8c0001ed7983 */ /* 0x000f280000300800 */
[----:B------:R-:W4:Y:S01]  /*1c020*/  LDL.LU R252, [R1+0xb60] ;  /* 0x000b600001fc7983 */ /* 0x000f220000300800 */
[----:B------:R-:W-:-:S05]  /*1c030*/  IADD3.X R251, R251, UR5, RZ, P5, !PT ;  /* 0x00000005fbfb7c10 */ /* 0x000fca000affe4ff */
[----:B------:R0:W-:Y:S01]  /*1c040*/  STL [R1+0xbc4], R251 ;  /* 0x000bc4fb01007387 */ /* 0x0001e20000100800 */
[----:B------:R-:W-:-:S03]  /*1c050*/  IADD3 R249, P5, R249, UR6, RZ ;  /* 0x00000006f9f97c10 */ /* 0x000fc6000ffbe0ff */
[----:B0-----:R-:W4:Y:S04]  /*1c060*/  LDL.LU R251, [R1+0xb84] ;  /* 0x000b840001fb7983 */ /* 0x001f280000300800 */
[----:B------:R-:W4:Y:S04]  /*1c070*/  LDL.LU R235, [R1+0xb58] ;  /* 0x000b580001eb7983 */ /* 0x000f280000300800 */
[----:B------:R-:W4:Y:S04]  /*1c080*/  LDL.LU R238, [R1+0xb7c] ;  /* 0x000b7c0001ee7983 */ /* 0x000f280000300800 */
[----:B------:R-:W-:Y:S04]  /*1c090*/  STL [R1+0xb98], R249 ;  /* 0x000b98f901007387 */ /* 0x000fe80000100800 */
[----:B------:R-:W4:Y:S01]  /*1c0a0*/  LDL.LU R236, [R1+0xb50] ;  /* 0x000b500001ec7983 */ /* 0x000f220000300800 */
[----:B--2---:R-:W-:-:S05]  /*1c0b0*/  IADD3.X R239, R239, UR5, RZ, P6, !PT ;  /* 0x00000005efef7c10 */ /* 0x004fca000b7fe4ff */
[----:B------:R0:W-:Y:S04]  /*1c0c0*/  STL [R1+0xbbc], R239 ;  /* 0x000bbcef01007387 */ /* 0x0001e80000100800 */
[----:B------:R-:W2:Y:S04]  /*1c0d0*/  LDL.LU R245, [R1+0xb74] ;  /* 0x000b740001f57983 */ /* 0x000ea80000300800 */
[----:B------:R-:W2:Y:S04]  /*1c0e0*/  LDL.LU R241, [R1+0xb48] ;  /* 0x000b480001f17983 */ /* 0x000ea80000300800 */
[----:B0-----:R-:W2:Y:S04]  /*1c0f0*/  LDL.LU R239, [R1+0xb6c] ;  /* 0x000b6c0001ef7983 */ /* 0x001ea80000300800 */
[----:B------:R-:W2:Y:S01]  /*1c100*/  LDL.LU R246, [R1+0xb40] ;  /* 0x000b400001f67983 */ /* 0x000ea20000300800 */
[----:B---3--:R-:W-:-:S05]  /*1c110*/  IADD3 R240, P6, R240, UR6, RZ ;  /* 0x00000006f0f07c10 */ /* 0x008fca000ffde0ff */
[----:B------:R0:W-:Y:S04]  /*1c120*/  STL [R1+0xb90], R240 ;  /* 0x000b90f001007387 */ /* 0x0001e80000100800 */
[----:B0-----:R-:W3:Y:S01]  /*1c130*/  LDL.LU R240, [R1+0xb64] ;  /* 0x000b640001f07983 */ /* 0x001ee20000300800 */
[----:B----4-:R-:W-:-:S05]  /*1c140*/  IADD3.X R243, R243, UR5, RZ, P1, !PT ;  /* 0x00000005f3f37c10 */ /* 0x010fca0008ffe4ff */
[----:B------:R0:W-:Y:S04]  /*1c150*/  STL [R1+0xbb4], R243 ;  /* 0x000bb4f301007387 */ /* 0x0001e80000100800 */
[----:B0-----:R-:W4:Y:S01]  /*1c160*/  LDL.LU R243, [R1+0xb38] ;  /* 0x000b380001f37983 */ /* 0x001f220000300800 */
[----:B------:R-:W-:-:S05]  /*1c170*/  IADD3 R244, P1, R244, UR6, RZ ;  /* 0x00000006f4f47c10 */ /* 0x000fca000ff3e0ff */
[----:B------:R0:W-:Y:S01]  /*1c180*/  STL [R1+0xb88], R244 ;  /* 0x000b88f401007387 */ /* 0x0001e20000100800 */
[----:B------:R-:W-:-:S03]  /*1c190*/  IADD3.X R247, R247, UR5, RZ, P2, !PT ;  /* 0x00000005f7f77c10 */ /* 0x000fc600097fe4ff */
[----:B0-----:R-:W4:Y:S04]  /*1c1a0*/  LDL.LU R244, [R1+0xb5c] ;  /* 0x000b5c0001f47983 */ /* 0x001f280000300800 */
[----:B------:R-:W4:Y:S04]  /*1c1b0*/  LDL.LU R242, [R1+0xb30] ;  /* 0x000b300001f27983 */ /* 0x000f280000300800 */
[----:B------:R-:W4:Y:S04]  /*1c1c0*/  LDL.LU R249, [R1+0xb54] ;  /* 0x000b540001f97983 */ /* 0x000f280000300800 */
[----:B------:R0:W-:Y:S01]  /*1c1d0*/  STL [R1+0xbac], R247 ;  /* 0x000bacf701007387 */ /* 0x0001e20000100800 */
[----:B------:R-:W-:-:S03]  /*1c1e0*/  IADD3 R250, P2, R250, UR6, RZ ;  /* 0x00000006fafa7c10 */ /* 0x000fc6000ff5e0ff */
[----:B0-----:R-:W4:Y:S01]  /*1c1f0*/  LDL.LU R247, [R1+0xb28] ;  /* 0x000b280001f77983 */ /* 0x001f220000300800 */
[----:B------:R-:W-:Y:S02]  /*1c200*/  IADD3.X R228, R228, UR5, RZ, P3, !PT ;  /* 0x00000005e4e47c10 */ /* 0x000fe40009ffe4ff */
[----:B------:R-:W-:Y:S02]  /*1c210*/  IADD3 R233, P3, R233, UR6, RZ ;  /* 0x00000006e9e97c10 */ /* 0x000fe4000ff7e0ff */
[----:B------:R-:W-:Y:S01]  /*1c220*/  IADD3.X R231, R231, UR5, RZ, P4, !PT ;  /* 0x00000005e7e77c10 */ /* 0x000fe2000a7fe4ff */
[----:B------:R0:W-:Y:S01]  /*1c230*/  STL [R1+0xb80], R250 ;  /* 0x000b80fa01007387 */ /* 0x0001e20000100800 */
        /* <DEDUP_REMOVED lines=10> */
[----:B------:R-:W-:Y:S04]  /*1c2e0*/  STL [R1+0xb70], R234 ;  /* 0x000b70ea01007387 */ /* 0x000fe80000100800 */
[----:B0-----:R-:W4:Y:S04]  /*1c2f0*/  LDL.LU R248, [R1+0xb20] ;  /* 0x000b200001f87983 */ /* 0x001f280000300800 */
[----:B------:R-:W-:Y:S04]  /*1c300*/  STL [R1+0xb94], R232 ;  /* 0x000b94e801007387 */ /* 0x000fe80000100800 */
[----:B------:R0:W-:Y:S04]  /*1c310*/  STL [R1+0xb60], R252 ;  /* 0x000b60fc01007387 */ /* 0x0001e80000100800 */
[----:B------:R-:W-:Y:S04]  /*1c320*/  STL [R1+0xb8c], R237 ;  /* 0x000b8ced01007387 */ /* 0x000fe80000100800 */
[----:B0-----:R-:W4:Y:S01]  /*1c330*/  LDL.LU R252, [R1+0xb44] ;  /* 0x000b440001fc7983 */ /* 0x001f220000300800 */
[----:B------:R-:W-:-:S02]  /*1c340*/  IADD3.X R251, R251, UR5, RZ, P1, !PT ;  /* 0x00000005fbfb7c10 */ /* 0x000fc40008ffe4ff */
[----:B------:R-:W-:Y:S02]  /*1c350*/  IADD3 R235, P1, R235, UR6, RZ ;  /* 0x00000006ebeb7c10 */ /* 0x000fe4000ff3e0ff */
[----:B------:R-:W-:Y:S02]  /*1c360*/  IADD3.X R238, R238, UR5, RZ, P2, !PT ;  /* 0x00000005eeee7c10 */ /* 0x000fe400097fe4ff */
[----:B------:R-:W-:Y:S01]  /*1c370*/  IADD3 R236, P2, R236, UR6, RZ ;  /* 0x00000006ecec7c10 */ /* 0x000fe2000ff5e0ff */
[----:B------:R0:W-:Y:S04]  /*1c380*/  STL [R1+0xb84], R251 ;  /* 0x000b84fb01007387 */ /* 0x0001e80000100800 */
[----:B0-----:R-:W4:Y:S04]  /*1c390*/  LDL.LU R251, [R1+0xb18] ;  /* 0x000b180001fb7983 */ /* 0x001f280000300800 */
[----:B------:R-:W-:Y:S04]  /*1c3a0*/  STL [R1+0xb58], R235 ;  /* 0x000b58eb01007387 */ /* 0x000fe80000100800 */
[----:B------:R-:W-:Y:S04]  /*1c3b0*/  STL [R1+0xb7c], R238 ;  /* 0x000b7cee01007387 */ /* 0x000fe80000100800 */
[----:B------:R-:W-:Y:S01]  /*1c3c0*/  STL [R1+0xb50], R236 ;  /* 0x000b50ec01007387 */ /* 0x000fe20000100800 */
[----:B--2---:R-:W-:-:S02]  /*1c3d0*/  IADD3.X R245, R245, UR5, RZ, P3, !PT ;  /* 0x00000005f5f57c10 */ /* 0x004fc40009ffe4ff */
[----:B------:R-:W-:Y:S02]  /*1c3e0*/  IADD3 R241, P3, R241, UR6, RZ ;  /* 0x00000006f1f17c10 */ /* 0x000fe4000ff7e0ff */
[----:B------:R-:W-:-:S05]  /*1c3f0*/  IADD3.X R239, R239, UR5, RZ, P4, !PT ;  /* 0x00000005efef7c10 */ /* 0x000fca000a7fe4ff */
[----:B------:R0:W-:Y:S04]  /*1c400*/  STL [R1+0xb6c], R239 ;  /* 0x000b6cef01007387 */ /* 0x0001e80000100800 */
[----:B------:R-:W-:Y:S04]  /*1c410*/  STL [R1+0xb74], R245 ;  /* 0x000b74f501007387 */ /* 0x000fe80000100800 */
[----:B0-----:R-:W2:Y:S04]  /*1c420*/  LDL.LU R239, [R1+0xb3c] ;  /* 0x000b3c0001ef7983 */ /* 0x001ea80000300800 */
[----:B------:R-:W-:Y:S01]  /*1c430*/  STL [R1+0xb48], R241 ;  /* 0x000b48f101007387 */ /* 0x000fe20000100800 */
[----:B---3--:R-:W-:-:S05]  /*1c440*/  IADD3.X R240, R240, UR5, RZ, P5, !PT ;  /* 0x00000005f0f07c10 */ /* 0x008fca000affe4ff */
[----:B------:R0:W-:Y:S04]  /*1c450*/  STL [R1+0xb64], R240 ;  /* 0x000b64f001007387 */ /* 0x0001e80000100800 */
[----:B0-----:R-:W3:Y:S01]  /*1c460*/  LDL.LU R240, [R1+0xb10] ;  /* 0x000b100001f07983 */ /* 0x001ee20000300800 */
[----:B------:R-:W-:-:S05]  /*1c470*/  IADD3 R246, P4, R246, UR6, RZ ;  /* 0x00000006f6f67c10 */ /* 0x000fca000ff9e0ff */
[----:B------:R-:W-:Y:S01]  /*1c480*/  STL [R1+0xb40], R246 ;  /* 0x000b40f601007387 */ /* 0x000fe20000100800 */
[----:B----4-:R-:W-:-:S05]  /*1c490*/  IADD3 R243, P5, R243, UR6, RZ ;  /* 0x00000006f3f37c10 */ /* 0x010fca000ffbe0ff */
[----:B------:R0:W-:Y:S04]  /*1c4a0*/  STL [R1+0xb38], R243 ;  /* 0x000b38f301007387 */ /* 0x0001e80000100800 */
[----:B0-----:R-:W4:Y:S01]  /*1c4b0*/  LDL.LU R243, [R1+0xb34] ;  /* 0x000b340001f37983 */ /* 0x001f220000300800 */
[----:B------:R-:W-:Y:S02]  /*1c4c0*/  IADD3.X R244, R244, UR5, RZ, P6, !PT ;  /* 0x00000005f4f47c10 */ /* 0x000fe4000b7fe4ff */
[----:B------:R-:W-:Y:S02]  /*1c4d0*/  IADD3.X R249, R249, UR5, RZ, P1, !PT ;  /* 0x00000005f9f97c10 */ /* 0x000fe40008ffe4ff */
[----:B------:R-:W-:Y:S01]  /*1c4e0*/  IADD3 R242, P6, R242, UR6, RZ ;  /* 0x00000006f2f27c10 */ /* 0x000fe2000ffde0ff */
[----:B------:R0:W-:Y:S01]  /*1c4f0*/  STL [R1+0xb5c], R244 ;  /* 0x000b5cf401007387 */ /* 0x0001e20000100800 */
[----:B------:R-:W-:-:S03]  /*1c500*/  IADD3 R247, P1, R247, UR6, RZ ;  /* 0x00000006f7f77c10 */ /* 0x000fc6000ff3e0ff */
[----:B0-----:R-:W4:Y:S04]  /*1c510*/  LDL.LU R244, [R1+0xb08] ;  /* 0x000b080001f47983 */ /* 0x001f280000300800 */
[----:B------:R0:W-:Y:S04]  /*1c520*/  STL [R1+0xb28], R247 ;  /* 0x000b28f701007387 */ /* 0x0001e80000100800 */
[----:B------:R-:W-:Y:S04]  /*1c530*/  STL [R1+0xb30], R242 ;  /* 0x000b30f201007387 */ /* 0x000fe80000100800 */
[----:B0-----:R-:W4:Y:S01]  /*1c540*/  LDL.LU R247, [R1+0xb2c] ;  /* 0x000b2c0001f77983 */ /* 0x001f220000300800 */
[----:B------:R-:W-:-:S03]  /*1c550*/  IADD3.X R250, R250, UR5, RZ, P2, !PT ;  /* 0x00000005fafa7c10 */ /* 0x000fc600097fe4ff */
[----:B------:R0:W-:Y:S04]  /*1c560*/  STL [R1+0xb54], R249 ;  /* 0x000b54f901007387 */ /* 0x0001e80000100800 */
[----:B------:R-:W4:Y:S04]  /*1c570*/  LDL.LU R233, [R1+0xb00] ;  /* 0x000b000001e97983 */ /* 0x000f280000300800 */
[----:B------:R-:W4:Y:S04]  /*1c580*/  LDL.LU R231, [R1+0xb24] ;  /* 0x000b240001e77983 */ /* 0x000f280000300800 */
[----:B------:R-:W4:Y:S04]  /*1c590*/  LDL.LU R234, [R1+0xaf8] ;  /* 0x000af80001ea7983 */ /* 0x000f280000300800 */
[----:B------:R1:W-:Y:S04]  /*1c5a0*/  STL [R1+0xb4c], R250 ;  /* 0x000b4cfa01007387 */ /* 0x0003e80000100800 */
[----:B0-----:R-:W4:Y:S01]  /*1c5b0*/  LDL.LU R249, [R1+0xb1c] ;  /* 0x000b1c0001f97983 */ /* 0x001f220000300800 */
[----:B------:R-:W-:-:S03]  /*1c5c0*/  IADD3 R248, P2, R248, UR6, RZ ;  /* 0x00000006f8f87c10 */ /* 0x000fc6000ff5e0ff */
[----:B-1----:R-:W4:Y:S04]  /*1c5d0*/  LDL.LU R250, [R1+0xaf0] ;  /* 0x000af00001fa7983 */ /* 0x002f280000300800 */
        /* <DEDUP_REMOVED lines=16> */
[----:B------:R0:W-:Y:S04]  /*1c6e0*/  STL [R1+0xb3c], R239 ;  /* 0x000b3cef01007387 */ /* 0x0001e80000100800 */
[----:B0-----:R-:W2:Y:S01]  /*1c6f0*/  LDL.LU R239, [R1+0xaec] ;  /* 0x000aec0001ef7983 */ /* 0x001ea20000300800 */
[----:B---3--:R-:W-:-:S05]  /*1c700*/  IADD3 R240, P4, R240, UR6, RZ ;  /* 0x00000006f0f07c10 */ /* 0x008fca000ff9e0ff */
[----:B------:R0:W-:Y:S04]  /*1c710*/  STL [R1+0xb10], R240 ;  /* 0x000b10f001007387 */ /* 0x0001e80000100800 */
[----:B0-----:R-:W3:Y:S01]  /*1c720*/  LDL.LU R240, [R1+0xac0] ;  /* 0x000ac00001f07983 */ /* 0x001ee20000300800 */
[----:B----4-:R-:W-:-:S05]  /*1c730*/  IADD3.X R243, R243, UR5, RZ, P5, !PT ;  /* 0x00000005f3f37c10 */ /* 0x010fca000affe4ff */
[----:B------:R0:W-:Y:S04]  /*1c740*/  STL [R1+0xb34], R243 ;  /* 0x000b34f301007387 */ /* 0x0001e80000100800 */
[----:B0-----:R-:W4:Y:S04]  /*1c750*/  LDL.LU R243, [R1+0xae4] ;  /* 0x000ae40001f37983 */ /* 0x001f280000300800 */
[----:B------:R-:W4:Y:S04]  /*1c760*/  LDL.LU R246, [R1+0xab8] ;  /* 0x000ab80001f67983 */ /* 0x000f280000300800 */
[----:B------:R-:W4:Y:S01]  /*1c770*/  LDL.LU R252, [R1+0xadc] ;  /* 0x000adc0001fc7983 */ /* 0x000f220000300800 */
[----:B------:R-:W-:-:S05]  /*1c780*/  IADD3 R244, P5, R244, UR6, RZ ;  /* 0x00000006f4f47c10 */ /* 0x000fca000ffbe0ff */
[----:B------:R0:W-:Y:S01]  /*1c790*/  STL [R1+0xb08], R244 ;  /* 0x000b08f401007387 */ /* 0x0001e20000100800 */
[----:B------:R-:W-:-:S03]  /*1c7a0*/  IADD3.X R247, R247, UR5, RZ, P6, !PT ;  /* 0x00000005f7f77c10 */ /* 0x000fc6000b7fe4ff */
[----:B0-----:R-:W4:Y:S01]  /*1c7b0*/  LDL.LU R244, [R1+0xab0] ;  /* 0x000ab00001f47983 */ /* 0x001f220000300800 */
[----:B------:R-:W-:Y:S02]  /*1c7c0*/  IADD3 R233, P6, R233, UR6, RZ ;  /* 0x00000006e9e97c10 */ /* 0x000fe4000ffde0ff */
[----:B------:R-:W-:Y:S01]  /*1c7d0*/  IADD3.X R231, R231, UR5, RZ, P1, !PT ;  /* 0x00000005e7e77c10 */ /* 0x000fe20008ffe4ff */
[----:B------:R0:W-:Y:S01]  /*1c7e0*/  STL [R1+0xb2c], R247 ;  /* 0x000b2cf701007387 */ /* 0x0001e20000100800 */
[----:B------:R-:W-:Y:S02]  /*1c7f0*/  IADD3 R234, P1, R234, UR6, RZ ;  /* 0x00000006eaea7c10 */ /* 0x000fe4000ff3e0ff */
[----:B------:R-:W-:Y:S01]  /*1c800*/  IADD3.X R249, R249, UR5, RZ, P2, !PT ;  /* 0x00000005f9f97c10 */ /* 0x000fe200097fe4ff */
[----:B0-----:R-:W4:Y:S04]  /*1c810*/  LDL.LU R247, [R1+0xad4] ;  /* 0x000ad40001f77983 */ /* 0x001f280000300800 */
[----:B------:R-:W-:Y:S01]  /*1c820*/  STL [R1+0xb00], R233 ;  /* 0x000b00e901007387 */ /* 0x000fe20000100800 */
[----:B------:R-:W-:-:S03]  /*1c830*/  IADD3 R250, P2, R250, UR6, RZ ;  /* 0x00000006fafa7c10 */ /* 0x000fc6000ff5e0ff */
[----:B------:R-:W-:Y:S04]  /*1c840*/  STL [R1+0xb24], R231 ;  /* 0x000b24e701007387 */ /* 0x000fe80000100800 */
[----:B------:R0:W-:Y:S01]  /*1c850*/  STL [R1+0xb1c], R249 ;  /* 0x000b1cf901007387 */ /* 0x0001e20000100800 */
[----:B------:R-:W-:-:S03]  /*1c860*/  IADD3.X R232, R232, UR5, RZ, P3, !PT ;  /* 0x00000005e8e87c10 */ /* 0x000fc60009ffe4ff */
[----:B------:R-:W-:Y:S01]  /*1c870*/  STL [R1+0xaf8], R234 ;  /* 0x000af8ea01007387 */ /* 0x000fe20000100800 */
[----:B------:R-:W-:-:S03]  /*1c880*/  IADD3 R242, P3, R242, UR6, RZ ;  /* 0x00000006f2f27c10 */ /* 0x000fc6000ff7e0ff */
[----:B0-----:R-:W4:Y:S04]  /*1c890*/  LDL.LU R249, [R1+0xaa8] ;  /* 0x000aa80001f97983 */ /* 0x001f280000300800 */
[----:B------:R0:W-:Y:S01]  /*1c8a0*/  STL [R1+0xaf0], R250 ;  /* 0x000af0fa01007387 */ /* 0x0001e20000100800 */
[----:B------:R-:W-:Y:S02]  /*1c8b0*/  IADD3.X R248, R248, UR5, RZ, P4, !PT ;  /* 0x00000005f8f87c10 */ /* 0x000fe4000a7fe4ff */
[----:B------:R-:W-:Y:S02]  /*1c8c0*/  IADD3 R237, P4, R237, UR6, RZ ;  /* 0x00000006eded7c10 */ /* 0x000fe4000ff9e0ff */
[----:B------:R-:W-:Y:S02]  /*1c8d0*/  IADD3.X R235, R235, UR5, RZ, P5, !PT ;  /* 0x00000005ebeb7c10 */ /* 0x000fe4000affe4ff */
[----:B------:R-:W-:Y:S01]  /*1c8e0*/  IADD3 R238, P5, R238, UR6, RZ ;  /* 0x00000006eeee7c10 */ /* 0x000fe2000ffbe0ff */
[----:B0-----:R-:W4:Y:S04]  /*1c8f0*/  LDL.LU R250, [R1+0xacc] ;  /* 0x000acc0001fa7983 */ /* 0x001f280000300800 */
[----:B------:R0:W-:Y:S04]  /*1c900*/  STL [R1+0xae8], R242 ;  /* 0x000ae8f201007387 */ /* 0x0001e80000100800 */
[----:B------:R-:W-:Y:S04]  /*1c910*/  STL [R1+0xb14], R232 ;  /* 0x000b14e801007387 */ /* 0x000fe80000100800 */
[----:B0-----:R-:W4:Y:S04]  /*1c920*/  LDL.LU R242, [R1+0xaa0] ;  /* 0x000aa00001f27983 */ /* 0x001f280000300800 */
[----:B------:R0:W-:Y:S04]  /*1c930*/  STL [R1+0xb0c], R248 ;  /* 0x000b0cf801007387 */ /* 0x0001e80000100800 */
[----:B0-----:R-:W4:Y:S04]  /*1c940*/  LDL.LU R248, [R1+0xac4] ;  /* 0x000ac40001f87983 */ /* 0x001f280000300800 */
[----:B------:R-:W-:Y:S04]  /*1c950*/  STL [R1+0xae0], R237 ;  /* 0x000ae0ed01007387 */ /* 0x000fe80000100800 */
[----:B------:R-:W-:Y:S04]  /*1c960*/  STL [R1+0xb04], R235 ;  /* 0x000b04eb01007387 */ /* 0x000fe80000100800 */
[----:B------:R-:W-:Y:S01]  /*1c970*/  STL [R1+0xad8], R238 ;  /* 0x000ad8ee01007387 */ /* 0x000fe20000100800 */
[----:B------:R-:W-:-:S02]  /*1c980*/  IADD3.X R236, R236, UR5, RZ, P6, !PT ;  /* 0x00000005ecec7c10 */ /* 0x000fc4000b7fe4ff */
[----:B------:R-:W-:Y:S02]  /*1c990*/  IADD3 R245, P6, R245, UR6, RZ ;  /* 0x00000006f5f57c10 */ /* 0x000fe4000ffde0ff */
[----:B------:R-:W-:-:S05]  /*1c9a0*/  IADD3.X R251, R251, UR5, RZ, P1, !PT ;  /* 0x00000005fbfb7c10 */ /* 0x000fca0008ffe4ff */
[----:B------:R0:W-:Y:S04]  /*1c9b0*/  STL [R1+0xaf4], R251 ;  /* 0x000af4fb01007387 */ /* 0x0001e80000100800 */
[----:B------:R-:W-:Y:S01]  /*1c9c0*/  STL [R1+0xafc], R236 ;  /* 0x000afcec01007387 */ /* 0x000fe20000100800 */
[----:B------:R-:W-:-:S03]  /*1c9d0*/  IADD3 R241, P1, R241, UR6, RZ ;  /* 0x00000006f1f17c10 */ /* 0x000fc6000ff3e0ff */
[----:B0-----:R-:W4:Y:S04]  /*1c9e0*/  LDL.LU R251, [R1+0xa98] ;  /* 0x000a980001fb7983 */ /* 0x001f280000300800 */
[----:B------:R-:W-:Y:S01]  /*1c9f0*/  STL [R1+0xad0], R245 ;  /* 0x000ad0f501007387 */ /* 0x000fe20000100800 */
[----:B--2---:R-:W-:-:S05]  /*1ca00*/  IADD3.X R239, R239, UR5, RZ, P2, !PT ;  /* 0x00000005efef7c10 */ /* 0x004fca00097fe4ff */
[----:B------:R0:W-:Y:S04]  /*1ca10*/  STL [R1+0xaec], R239 ;  /* 0x000aecef01007387 */ /* 0x0001e80000100800 */
[----:B0-----:R-:W2:Y:S04]  /*1ca20*/  LDL.LU R239, [R1+0xabc] ;  /* 0x000abc0001ef7983 */ /* 0x001ea80000300800 */
[----:B------:R-:W-:Y:S01]  /*1ca30*/  STL [R1+0xac8], R241 ;  /* 0x000ac8f101007387 */ /* 0x000fe20000100800 */
[----:B---3--:R-:W-:-:S05]  /*1ca40*/  IADD3 R240, P2, R240, UR6, RZ ;  /* 0x00000006f0f07c10 */ /* 0x008fca000ff5e0ff */
[----:B------:R0:W-:Y:S04]  /*1ca50*/  STL [R1+0xac0], R240 ;  /* 0x000ac0f001007387 */ /* 0x0001e80000100800 */
[----:B0-----:R-:W3:Y:S01]  /*1ca60*/  LDL.LU R240, [R1+0xa90] ;  /* 0x000a900001f07983 */ /* 0x001ee20000300800 */
[----:B----4-:R-:W-:Y:S02]  /*1ca70*/  IADD3.X R243, R243, UR5, RZ, P3, !PT ;  /* 0x00000005f3f37c10 */ /* 0x010fe40009ffe4ff */
[----:B------:R-:W-:Y:S02]  /*1ca80*/  IADD3.X R252, R252, UR5, RZ, P4, !PT ;  /* 0x00000005fcfc7c10 */ /* 0x000fe4000a7fe4ff */
[----:B------:R-:W-:Y:S01]  /*1ca90*/  IADD3 R246, P3, R246, UR6, RZ ;  /* 0x00000006f6f67c10 */ /* 0x000fe2000ff7e0ff */
[----:B------:R0:W-:Y:S04]  /*1caa0*/  STL [R1+0xae4], R243 ;  /* 0x000ae4f301007387 */ /* 0x0001e80000100800 */
[----:B0-----:R-:W4:Y:S01]  /*1cab0*/  LDL.LU R243, [R1+0xab4] ;  /* 0x000ab40001f37983 */ /* 0x001f220000300800 */
[----:B------:R-:W-:-:S05]  /*1cac0*/  IADD3 R244, P4, R244, UR6, RZ ;  /* 0x00000006f4f47c10 */ /* 0x000fca000ff9e0ff */
[----:B------:R0:W-:Y:S04]  /*1cad0*/  STL [R1+0xab0], R244 ;  /* 0x000ab0f401007387 */ /* 0x0001e80000100800 */
[----:B------:R-:W-:Y:S01]  /*1cae0*/  STL [R1+0xab8], R246 ;  /* 0x000ab8f601007387 */ /* 0x000fe20000100800 */
[----:B------:R-:W-:-:S03]  /*1caf0*/  IADD3.X R247, R247, UR5, RZ, P5, !PT ;  /* 0x00000005f7f77c10 */ /* 0x000fc6000affe4ff */
[----:B0-----:R-:W4:Y:S04]  /*1cb00*/  LDL.LU R244, [R1+0xa88] ;  /* 0x000a880001f47983 */ /* 0x001f280000300800 */
        /* <DEDUP_REMOVED lines=29> */
[----:B------:R0:W-:Y:S04]  /*1cce0*/  STL [R1+0xabc], R239 ;  /* 0x000abcef01007387 */ /* 0x0001e80000100800 */
[----:B0-----:R-:W2:Y:S01]  /*1ccf0*/  LDL.LU R239, [R1+0xa6c] ;  /* 0x000a6c0001ef7983 */ /* 0x001ea20000300800 */
[----:B---3--:R-:W-:-:S05]  /*1cd00*/  IADD3 R240, P2, R240, UR6, RZ ;  /* 0x00000006f0f07c10 */ /* 0x008fca000ff5e0ff */
[----:B------:R0:W-:Y:S04]  /*1cd10*/  STL [R1+0xa90], R240 ;  /* 0x000a90f001007387 */ /* 0x0001e80000100800 */
[----:B0-----:R-:W3:Y:S04]  /*1cd20*/  LDL.LU R240, [R1+0xa40] ;  /* 0x000a400001f07983 */ /* 0x001ee80000300800 */
[----:B------:R-:W3:Y:S04]  /*1cd30*/  LDL.LU R246, [R1+0xa64] ;  /* 0x000a640001f67983 */ /* 0x000ee80000300800 */
[----:B------:R-:W3:Y:S01]  /*1cd40*/  LDL.LU R242, [R1+0xa38] ;  /* 0x000a380001f27983 */ /* 0x000ee20000300800 */
[----:B----4-:R-:W-:-:S05]  /*1cd50*/  IADD3.X R243, R243, UR5, RZ, P3, !PT ;  /* 0x00000005f3f37c10 */ /* 0x010fca0009ffe4ff */
[----:B------:R0:W-:Y:S04]  /*1cd60*/  STL [R1+0xab4], R243 ;  /* 0x000ab4f301007387 */ /* 0x0001e80000100800 */
[----:B0-----:R-:W4:Y:S01]  /*1cd70*/  LDL.LU R243, [R1+0xa5c] ;  /* 0x000a5c0001f37983 */ /* 0x001f220000300800 */
[----:B------:R-:W-:Y:S02]  /*1cd80*/  IADD3 R244, P3, R244, UR6, RZ ;  /* 0x00000006f4f47c10 */ /* 0x000fe4000ff7e0ff */
[----:B------:R-:W-:Y:S02]  /*1cd90*/  IADD3.X R233, R233, UR5, RZ, P4, !PT ;  /* 0x00000005e9e97c10 */ /* 0x000fe4000a7fe4ff */
[----:B------:R-:W-:Y:S02]  /*1cda0*/  IADD3 R231, P4, R231, UR6, RZ ;  /* 0x00000006e7e77c10 */ /* 0x000fe4000ff9e0ff */
[----:B------:R-:W-:Y:S01]  /*1cdb0*/  IADD3.X R234, R234, UR5, RZ, P5, !PT ;  /* 0x00000005eaea7c10 */ /* 0x000fe2000affe4ff */
[----:B------:R0:W-:Y:S01]  /*1cdc0*/  STL [R1+0xa88], R244 ;  /* 0x000a88f401007387 */ /* 0x0001e20000100800 */
[----:B------:R-:W-:-:S03]  /*1cdd0*/  IADD3 R252, P5, R252, UR6, RZ ;  /* 0x00000006fcfc7c10 */ /* 0x000fc6000ffbe0ff */
[----:B0-----:R-:W4:Y:S04]  /*1cde0*/  LDL.LU R244, [R1+0xa30] ;  /* 0x000a300001f47983 */ /* 0x001f280000300800 */
[----:B------:R-:W-:Y:S01]  /*1cdf0*/  STL [R1+0xaac], R233 ;  /* 0x000aace901007387 */ /* 0x000fe20000100800 */
[----:B------:R-:W-:-:S03]  /*1ce00*/  IADD3.X R247, R247, UR5, RZ, P6, !PT ;  /* 0x00000005f7f77c10 */ /* 0x000fc6000b7fe4ff */
[----:B------:R-:W-:Y:S04]  /*1ce10*/  STL [R1+0xa80], R231 ;  /* 0x000a80e701007387 */ /* 0x000fe80000100800 */
[----:B------:R0:W-:Y:S04]  /*1ce20*/  STL [R1+0xa78], R252 ;  /* 0x000a78fc01007387 */ /* 0x0001e80000100800 */
[----:B------:R-:W-:Y:S01]  /*1ce30*/  STL [R1+0xaa4], R234 ;  /* 0x000aa4ea01007387 */ /* 0x000fe20000100800 */
[----:B------:R-:W-:Y:S02]  /*1ce40*/  IADD3 R232, P6, R232, UR6, RZ ;  /* 0x00000006e8e87c10 */ /* 0x000fe4000ffde0ff */
[----:B------:R-:W-:Y:S01]  /*1ce50*/  IADD3.X R249, R249, UR5, RZ, P1, !PT ;  /* 0x00000005f9f97c10 */ /* 0x000fe20008ffe4ff */
[----:B0-----:R-:W4:Y:S04]  /*1ce60*/  LDL.LU R252, [R1+0xa54] ;  /* 0x000a540001fc7983 */ /* 0x001f280000300800 */
[----:B------:R0:W-:Y:S01]  /*1ce70*/  STL [R1+0xa9c], R247 ;  /* 0x000a9cf701007387 */ /* 0x0001e20000100800 */
[----:B------:R-:W-:-:S03]  /*1ce80*/  IADD3 R250, P1, R250, UR6, RZ ;  /* 0x00000006fafa7c10 */ /* 0x000fc6000ff3e0ff */
[----:B0-----:R-:W4:Y:S04]  /*1ce90*/  LDL.LU R247, [R1+0xa28] ;  /* 0x000a280001f77983 */ /* 0x001f280000300800 */
[----:B------:R0:W-:Y:S01]  /*1cea0*/  STL [R1+0xa94], R249 ;  /* 0x000a94f901007387 */ /* 0x0001e20000100800 */
[----:B------:R-:W-:-:S03]  /*1ceb0*/  IADD3.X R237, R237, UR5, RZ, P2, !PT ;  /* 0x00000005eded7c10 */ /* 0x000fc600097fe4ff */
[----:B------:R-:W-:Y:S01]  /*1cec0*/  STL [R1+0xa70], R232 ;  /* 0x000a70e801007387 */ /* 0x000fe20000100800 */
        /* <DEDUP_REMOVED lines=9> */
[----:B------:R-:W-:Y:S01]  /*1cf60*/  STL [R1+0xa60], R235 ;  /* 0x000a60eb01007387 */ /* 0x000fe20000100800 */
[----:B------:R-:W-:-:S03]  /*1cf70*/  IADD3.X R241, R241, UR5, RZ, P5, !PT ;  /* 0x00000005f1f17c10 */ /* 0x000fc6000affe4ff */
[----:B------:R-:W-:Y:S04]  /*1cf80*/  STL [R1+0xa84], R238 ;  /* 0x000a84ee01007387 */ /* 0x000fe80000100800 */
[----:B------:R0:W-:Y:S04]  /*1cf90*/  STL [R1+0xa50], R248 ;  /* 0x000a50f801007387 */ /* 0x0001e80000100800 */
[----:B------:R-:W-:Y:S04]  /*1cfa0*/  STL [R1+0xa58], R236 ;  /* 0x000a58ec01007387 */ /* 0x000fe80000100800 */
[----:B0-----:R-:W4:Y:S04]  /*1cfb0*/  LDL.LU R248, [R1+0xa44] ;  /* 0x000a440001f87983 */ /* 0x001f280000300800 */
[----:B------:R-:W-:Y:S01]  /*1cfc0*/  STL [R1+0xa7c], R245 ;  /* 0x000a7cf501007387 */ /* 0x000fe20000100800 */
[----:B------:R-:W-:-:S05]  /*1cfd0*/  IADD3 R251, P5, R251, UR6, RZ ;  /* 0x00000006fbfb7c10 */ /* 0x000fca000ffbe0ff */
[----:B------:R0:W-:Y:S04]  /*1cfe0*/  STL [R1+0xa48], R251 ;  /* 0x000a48fb01007387 */ /* 0x0001e80000100800 */
[----:B0-----:R-:W4:Y:S04]  /*1cff0*/  LDL.LU R251, [R1+0xa18] ;  /* 0x000a180001fb7983 */ /* 0x001f280000300800 */
[----:B------:R-:W-:Y:S01]  /*1d000*/  STL [R1+0xa74], R241 ;  /* 0x000a74f101007387 */ /* 0x000fe20000100800 */
[----:B--2---:R-:W-:-:S05]  /*1d010*/  IADD3.X R239, R239, UR5, RZ, P6, !PT ;  /* 0x00000005efef7c10 */ /* 0x004fca000b7fe4ff */
[----:B------:R0:W-:Y:S04]  /*1d020*/  STL [R1+0xa6c], R239 ;  /* 0x000a6cef01007387 */ /* 0x0001e80000100800 */
[----:B0-----:R-:W2:Y:S01]  /*1d030*/  LDL.LU R239, [R1+0xa3c] ;  /* 0x000a3c0001ef7983 */ /* 0x001ea20000300800 */
[----:B---3--:R-:W-:-:S05]  /*1d040*/  IADD3 R240, P6, R240, UR6, RZ ;  /* 0x00000006f0f07c10 */ /* 0x008fca000ffde0ff */
[----:B------:R0:W-:Y:S04]  /*1d050*/  STL [R1+0xa40], R240 ;  /* 0x000a40f001007387 */ /* 0x0001e80000100800 */
[----:B0-----:R-:W3:Y:S01]  /*1d060*/  LDL.LU R240, [R1+0xa10] ;  /* 0x000a100001f07983 */ /* 0x001ee20000300800 */
[----:B------:R-:W-:Y:S02]  /*1d070*/  IADD3.X R246, R246, UR5, RZ, P1, !PT ;  /* 0x00000005f6f67c10 */ /* 0x000fe40008ffe4ff */
[----:B------:R-:W-:Y:S02]  /*1d080*/  IADD3 R242, P1, R242, UR6, RZ ;  /* 0x00000006f2f27c10 */ /* 0x000fe4000ff3e0ff */
[----:B----4-:R-:W-:-:S05]  /*1d090*/  IADD3.X R243, R243, UR5, RZ, P2, !PT ;  /* 0x00000005f3f37c10 */ /* 0x010fca00097fe4ff */
[----:B------:R0:W-:Y:S04]  /*1d0a0*/  STL [R1+0xa5c], R243 ;  /* 0x000a5cf301007387 */ /* 0x0001e80000100800 */
[----:B------:R-:W-:Y:S04]  /*1d0b0*/  STL [R1+0xa64], R246 ;  /* 0x000a64f601007387 */ /* 0x000fe80000100800 */
[----:B0-----:R-:W4:Y:S04]  /*1d0c0*/  LDL.LU R243, [R1+0xa34] ;  /* 0x000a340001f37983 */ /* 0x001f280000300800 */
[----:B------:R-:W-:Y:S04]  /*1d0d0*/  STL [R1+0xa38], R242 ;  /* 0x000a38f201007387 */ /* 0x000fe80000100800 */
[----:B------:R-:W4:Y:S04]  /*1d0e0*/  LDL.LU R233, [R1+0xa08] ;  /* 0x000a080001e97983 */ /* 0x000f280000300800 */
[----:B------:R-:W4:Y:S04]  /*1d0f0*/  LDL.LU R231, [R1+0xa2c] ;  /* 0x000a2c0001e77983 */ /* 0x000f280000300800 */
[----:B------:R-:W4:Y:S01]  /*1d100*/  LDL.LU R234, [R1+0xa00] ;  /* 0x000a000001ea7983 */ /* 0x000f220000300800 */
[----:B------:R-:W-:-:S05]  /*1d110*/  IADD3 R244, P2, R244, UR6, RZ ;  /* 0x00000006f4f47c10 */ /* 0x000fca000ff5e0ff */
[----:B------:R0:W-:Y:S04]  /*1d120*/  STL [R1+0xa30], R244 ;  /* 0x000a30f401007387 */ /* 0x0001e80000100800 */
[----:B------:R-:W4:Y:S01]  /*1d130*/  LDL.LU R232, [R1+0xa24] ;  /* 0x000a240001e87983 */ /* 0x000f220000300800 */
[----:B------:R-:W-:-:S03]  /*1d140*/  IADD3.X R252, R252, UR5, RZ, P3, !PT ;  /* 0x00000005fcfc7c10 */ /* 0x000fc60009ffe4ff */
[----:B0-----:R-:W4:Y:S04]  /*1d150*/  LDL.LU R244, [R1+0x9f8] ;  /* 0x0009f80001f47983 */ /* 0x001f280000300800 */
[----:B------:R-:W4:Y:S04]  /*1d160*/  LDL.LU R237, [R1+0xa1c] ;  /* 0x000a1c0001ed7983 */ /* 0x000f280000300800 */
[----:B------:R-:W4:Y:S04]  /*1d170*/  LDL.LU R235, [R1+0x9f0] ;  /* 0x0009f00001eb7983 */ /* 0x000f280000300800 */
[----:B------:R-:W-:Y:S01]  /*1d180*/  STL [R1+0xa54], R252 ;  /* 0x000a54fc01007387 */ /* 0x000fe20000100800 */
[----:B------:R-:W-:-:S05]  /*1d190*/  IADD3 R247, P3, R247, UR6, RZ ;  /* 0x00000006f7f77c10 */ /* 0x000fca000ff7e0ff */
        /* <DEDUP_REMOVED lines=20> */
[----:B------:R0:W-:Y:S04]  /*1d2e0*/  STL [R1+0xa3c], R239 ;  /* 0x000a3cef01007387 */ /* 0x0001e80000100800 */
[----:B0-----:R-:W2:Y:S04]  /*1d2f0*/  LDL.LU R239, [R1+0x9ec] ;  /* 0x0009ec0001ef7983 */ /* 0x001ea80000300800 */
[----:B------:R-:W2:Y:S04]  /*1d300*/  LDL.LU R252, [R1+0x9c0] ;  /* 0x0009c00001fc7983 */ /* 0x000ea80000300800 */
[----:B------:R-:W2:Y:S01]  /*1d310*/  LDL.LU R249, [R1+0x9e4] ;  /* 0x0009e40001f97983 */ /* 0x000ea20000300800 */
[----:B---3--:R-:W-:-:S05]  /*1d320*/  IADD3 R240, P6, R240, UR6, RZ ;  /* 0x00000006f0f07c10 */ /* 0x008fca000ffde0ff */
[----:B------:R0:W-:Y:S04]  /*1d330*/  STL [R1+0xa10], R240 ;  /* 0x000a10f001007387 */ /* 0x0001e80000100800 */
[----:B0-----:R-:W3:Y:S01]  /*1d340*/  LDL.LU R240, [R1+0x9b8] ;  /* 0x0009b80001f07983 */ /* 0x001ee20000300800 */
[----:B----4-:R-:W-:Y:S02]  /*1d350*/  IADD3.X R243, R243, UR5, RZ, P1, !PT ;  /* 0x00000005f3f37c10 */ /* 0x010fe40008ffe4ff */
[----:B------:R-:W-:Y:S02]  /*1d360*/  IADD3 R233, P1, R233, UR6, RZ ;  /* 0x00000006e9e97c10 */ /* 0x000fe4000ff3e0ff */
[----:B------:R-:W-:Y:S01]  /*1d370*/  IADD3.X R231, R231, UR5, RZ, P2, !PT ;  /* 0x00000005e7e77c10 */ /* 0x000fe200097fe4ff */
[----:B------:R0:W-:Y:S01]  /*1d380*/  STL [R1+0xa34], R243 ;  /* 0x000a34f301007387 */ /* 0x0001e20000100800 */
[----:B------:R-:W-:-:S02]  /*1d390*/  IADD3 R234, P2, R234, UR6, RZ ;  /* 0x00000006eaea7c10 */ /* 0x000fc4000ff5e0ff */
[----:B------:R-:W-:Y:S01]  /*1d3a0*/  IADD3.X R232, R232, UR5, RZ, P3, !PT ;  /* 0x00000005e8e87c10 */ /* 0x000fe20009ffe4ff */
[----:B0-----:R-:W4:Y:S04]  /*1d3b0*/  LDL.LU R243, [R1+0x9dc] ;  /* 0x0009dc0001f37983 */ /* 0x001f280000300800 */
[----:B------:R-:W-:Y:S04]  /*1d3c0*/  STL [R1+0xa08], R233 ;  /* 0x000a08e901007387 */ /* 0x000fe80000100800 */
[----:B------:R-:W-:Y:S01]  /*1d3d0*/  STL [R1+0xa2c], R231 ;  /* 0x000a2ce701007387 */ /* 0x000fe20000100800 */
[----:B------:R-:W-:-:S02]  /*1d3e0*/  IADD3 R244, P3, R244, UR6, RZ ;  /* 0x00000006f4f47c10 */ /* 0x000fc4000ff7e0ff */
[----:B------:R-:W-:Y:S02]  /*1d3f0*/  IADD3.X R237, R237, UR5, RZ, P4, !PT ;  /* 0x00000005eded7c10 */ /* 0x000fe4000a7fe4ff */
[----:B------:R-:W-:Y:S01]  /*1d400*/  IADD3 R235, P4, R235, UR6, RZ ;  /* 0x00000006ebeb7c10 */ /* 0x000fe2000ff9e0ff */
[----:B------:R0:W-:Y:S04]  /*1d410*/  STL [R1+0x9f8], R244 ;  /* 0x0009f8f401007387 */ /* 0x0001e80000100800 */
[----:B------:R-:W-:Y:S04]  /*1d420*/  STL [R1+0xa00], R234 ;  /* 0x000a00ea01007387 */ /* 0x000fe80000100800 */
[----:B0-----:R-:W4:Y:S04]  /*1d430*/  LDL.LU R244, [R1+0x9b0] ;  /* 0x0009b00001f47983 */ /* 0x001f280000300800 */
[----:B------:R-:W-:Y:S01]  /*1d440*/  STL [R1+0xa24], R232 ;  /* 0x000a24e801007387 */ /* 0x000fe20000100800 */
[----:B------:R-:W-:-:S02]  /*1d450*/  IADD3.X R247, R247, UR5, RZ, P5, !PT ;  /* 0x00000005f7f77c10 */ /* 0x000fc4000affe4ff */
        /* <DEDUP_REMOVED lines=8> */
[----:B------:R-:W-:Y:S01]  /*1d4e0*/  STL [R1+0x9e8], R238 ;  /* 0x0009e8ee01007387 */ /* 0x000fe20000100800 */
[----:B------:R-:W-:-:S03]  /*1d4f0*/  IADD3 R246, P1, R246, UR6, RZ ;  /* 0x00000006f6f67c10 */ /* 0x000fc6000ff3e0ff */
[----:B------:R-:W-:Y:S01]  /*1d500*/  STL [R1+0xa0c], R236 ;  /* 0x000a0cec01007387 */ /* 0x000fe20000100800 */
[----:B------:R-:W-:-:S03]  /*1d510*/  IADD3.X R250, R250, UR5, RZ, P2, !PT ;  /* 0x00000005fafa7c10 */ /* 0x000fc600097fe4ff */
[----:B------:R-:W-:Y:S01]  /*1d520*/  STL [R1+0x9e0], R245 ;  /* 0x0009e0f501007387 */ /* 0x000fe20000100800 */
[----:B------:R-:W-:-:S03]  /*1d530*/  IADD3 R242, P2, R242, UR6, RZ ;  /* 0x00000006f2f27c10 */ /* 0x000fc6000ff5e0ff */
[----:B------:R0:W-:Y:S04]  /*1d540*/  STL [R1+0x9fc], R250 ;  /* 0x0009fcfa01007387 */ /* 0x0001e80000100800 */
[----:B------:R-:W-:Y:S01]  /*1d550*/  STL [R1+0xa04], R241 ;  /* 0x000a04f101007387 */ /* 0x000fe20000100800 */
[----:B------:R-:W-:-:S03]  /*1d560*/  IADD3.X R248, R248, UR5, RZ, P3, !PT ;  /* 0x00000005f8f87c10 */ /* 0x000fc60009ffe4ff */
[----:B0-----:R-:W4:Y:S04]  /*1d570*/  LDL.LU R250, [R1+0x9a8] ;  /* 0x0009a80001fa7983 */ /* 0x001f280000300800 */
[----:B------:R-:W-:Y:S04]  /*1d580*/  STL [R1+0x9d8], R246 ;  /* 0x0009d8f601007387 */ /* 0x000fe80000100800 */
[----:B------:R0:W-:Y:S04]  /*1d590*/  STL [R1+0x9f4], R248 ;  /* 0x0009f4f801007387 */ /* 0x0001e80000100800 */
[----:B0-----:R-:W4:Y:S04]  /*1d5a0*/  LDL.LU R248, [R1+0x9cc] ;  /* 0x0009cc0001f87983 */ /* 0x001f280000300800 */
[----:B------:R-:W-:Y:S01]  /*1d5b0*/  STL [R1+0x9d0], R242 ;  /* 0x0009d0f201007387 */ /* 0x000fe20000100800 */
[----:B------:R-:W-:-:S05]  /*1d5c0*/  IADD3 R251, P3, R251, UR6, RZ ;  /* 0x00000006fbfb7c10 */ /* 0x000fca000ff7e0ff */
[----:B------:R0:W-:Y:S04]  /*1d5d0*/  STL [R1+0x9c8], R251 ;  /* 0x0009c8fb01007387 */ /* 0x0001e80000100800 */
[----:B0-----:R-:W4:Y:S01]  /*1d5e0*/  LDL.LU R251, [R1+0x9a0] ;  /* 0x0009a00001fb7983 */ /* 0x001f220000300800 */
[----:B--2---:R-:W-:Y:S02]  /*1d5f0*/  IADD3.X R239, R239, UR5, RZ, P4, !PT ;  /* 0x00000005efef7c10 */ /* 0x004fe4000a7fe4ff */
[----:B------:R-:W-:Y:S02]  /*1d600*/  IADD3.X R249, R249, UR5, RZ, P5, !PT ;  /* 0x00000005f9f97c10 */ /* 0x000fe4000affe4ff */
[----:B------:R-:W-:Y:S01]  /*1d610*/  IADD3 R252, P4, R252, UR6, RZ ;  /* 0x00000006fcfc7c10 */ /* 0x000fe2000ff9e0ff */
[----:B------:R0:W-:Y:S04]  /*1d620*/  STL [R1+0x9ec], R239 ;  /* 0x0009ecef01007387 */ /* 0x0001e80000100800 */
[----:B0-----:R-:W2:Y:S01]  /*1d630*/  LDL.LU R239, [R1+0x9c4] ;  /* 0x0009c40001ef7983 */ /* 0x001ea20000300800 */
[----:B---3--:R-:W-:-:S05]  /*1d640*/  IADD3 R240, P5, R240, UR6, RZ ;  /* 0x00000006f0f07c10 */ /* 0x008fca000ffbe0ff */
[----:B------:R0:W-:Y:S04]  /*1d650*/  STL [R1+0x9b8], R240 ;  /* 0x0009b8f001007387 */ /* 0x0001e80000100800 */
[----:B------:R-:W-:Y:S04]  /*1d660*/  STL [R1+0x9c0], R252 ;  /* 0x0009c0fc01007387 */ /* 0x000fe80000100800 */
[----:B0-----:R-:W3:Y:S04]  /*1d670*/  LDL.LU R240, [R1+0x998] ;  /* 0x0009980001f07983 */ /* 0x001ee80000300800 */
[----:B------:R-:W-:Y:S04]  /*1d680*/  STL [R1+0x9e4], R249 ;  /* 0x0009e4f901007387 */ /* 0x000fe80000100800 */
[----:B------:R-:W3:Y:S04]  /*1d690*/  LDL.LU R230, [R1+0x9bc] ;  /* 0x0009bc0001e67983 */ /* 0x000ee80000300800 */
[----:B------:R-:W3:Y:S04]  /*1d6a0*/  LDL.LU R228, [R1+0x990] ;  /* 0x0009900001e47983 */ /* 0x000ee80000300800 */
[----:B------:R-:W3:Y:S01]  /*1d6b0*/  LDL.LU R233, [R1+0x9b4] ;  /* 0x0009b40001e97983 */ /* 0x000ee20000300800 */
[----:B----4-:R-:W-:-:S05]  /*1d6c0*/  IADD3.X R243, R243, UR5, RZ, P6, !PT ;  /* 0x00000005f3f37c10 */ /* 0x010fca000b7fe4ff */
[----:B------:R0:W-:Y:S04]  /*1d6d0*/  STL [R1+0x9dc], R243 ;  /* 0x0009dcf301007387 */ /* 0x0001e80000100800 */
[----:B------:R-:W4:Y:S04]  /*1d6e0*/  LDL.LU R231, [R1+0x988] ;  /* 0x0009880001e77983 */ /* 0x000f280000300800 */
[----:B------:R-:W4:Y:S04]  /*1d6f0*/  LDL.LU R234, [R1+0x9ac] ;  /* 0x0009ac0001ea7983 */ /* 0x000f280000300800 */
[----:B0-----:R-:W4:Y:S04]  /*1d700*/  LDL.LU R243, [R1+0x980] ;  /* 0x0009800001f37983 */ /* 0x001f280000300800 */
[----:B------:R-:W4:Y:S04]  /*1d710*/  LDL.LU R232, [R1+0x9a4] ;  /* 0x0009a40001e87983 */ /* 0x000f280000300800 */
[----:B------:R-:W4:Y:S01]  /*1d720*/  LDL.LU R237, [R1+0x978] ;  /* 0x0009780001ed7983 */ /* 0x000f220000300800 */
[----:B------:R-:W-:-:S05]  /*1d730*/  IADD3 R244, P6, R244, UR6, RZ ;  /* 0x00000006f4f47c10 */ /* 0x000fca000ffde0ff */
[----:B------:R0:W-:Y:S04]  /*1d740*/  STL [R1+0x9b0], R244 ;  /* 0x0009b0f401007387 */ /* 0x0001e80000100800 */
[----:B0-----:R-:W4:Y:S04]  /*1d750*/  LDL.LU R244, [R1+0x99c] ;  /* 0x00099c0001f47983 */ /* 0x001f280000300800 */
[----:B------:R-:W4:Y:S04]  /*1d760*/  LDL.LU R235, [R1+0x970] ;  /* 0x0009700001eb7983 */ /* 0x000f280000300800 */
[----:B------:R-:W4:Y:S04]  /*1d770*/  LDL.LU R238, [R1+0x994] ;  /* 0x0009940001ee7983 */ /* 0x000f280000300800 */
[----:B------:R-:W4:Y:S01]  /*1d780*/  LDL.LU R236, [R1+0x968] ;  /* 0x0009680001ec7983 */ /* 0x000f220000300800 */
[----:B------:R-:W-:-:S05]  /*1d790*/  IADD3.X R247, R247, UR5, RZ, P1, !PT ;  /* 0x00000005f7f77c10 */ /* 0x000fca0008ffe4ff */
[----:B------:R0:W-:Y:S04]  /*1d7a0*/  STL [R1+0x9d4], R247 ;  /* 0x0009d4f701007387 */ /* 0x0001e80000100800 */
[----:B------:R-:W4:Y:S04]  /*1d7b0*/  LDL.LU R245, [R1+0x98c] ;  /* 0x00098c0001f57983 */ /* 0x000f280000300800 */
        /* <DEDUP_REMOVED lines=41> */
[----:B------:R-:W-:Y:S04]  /*1da50*/  STL [R1+0x9a4], R232 ;  /* 0x0009a4e801007387 */ /* 0x000fe80000100800 */
[----:B0-----:R-:W4:Y:S01]  /*1da60*/  LDL.LU R244, [R1+0x930] ;  /* 0x0009300001f47983 */ /* 0x001f220000300800 */
[----:B------:R-:W-:-:S03]  /*1da70*/  IADD3.X R245, R245, UR5, RZ, P4, !PT ;  /* 0x00000005f5f57c10 */ /* 0x000fc6000a7fe4ff */
[----:B------:R-:W-:Y:S01]  /*1da80*/  STL [R1+0x978], R237 ;  /* 0x000978ed01007387 */ /* 0x000fe20000100800 */
[----:B------:R-:W-:-:S03]  /*1da90*/  IADD3.X R246, R246, UR5, RZ, P5, !PT ;  /* 0x00000005f6f67c10 */ /* 0x000fc6000affe4ff */
[----:B------:R-:W-:Y:S01]  /*1daa0*/  STL [R1+0x970], R235 ;  /* 0x000970eb01007387 */ /* 0x000fe20000100800 */
[----:B------:R-:W-:-:S03]  /*1dab0*/  IADD3 R241, P4, R241, UR6, RZ ;  /* 0x00000006f1f17c10 */ /* 0x000fc6000ff9e0ff */
[----:B------:R-:W-:Y:S04]  /*1dac0*/  STL [R1+0x994], R238 ;  /* 0x000994ee01007387 */ /* 0x000fe80000100800 */
[----:B------:R-:W-:Y:S01]  /*1dad0*/  STL [R1+0x968], R236 ;  /* 0x000968ec01007387 */ /* 0x000fe20000100800 */
[----:B------:R-:W-:Y:S02]  /*1dae0*/  IADD3 R247, P5, R247, UR6, RZ ;  /* 0x00000006f7f77c10 */ /* 0x000fe4000ffbe0ff */
[----:B------:R-:W-:Y:S01]  /*1daf0*/  IADD3.X R242, R242, UR5, RZ, P6, !PT ;  /* 0x00000005f2f27c10 */ /* 0x000fe2000b7fe4ff */
[----:B------:R-:W-:Y:S04]  /*1db00*/  STL [R1+0x98c], R245 ;  /* 0x00098cf501007387 */ /* 0x000fe80000100800 */
[----:B------:R0:W-:Y:S04]  /*1db10*/  STL [R1+0x958], R247 ;  /* 0x000958f701007387 */ /* 0x0001e80000100800 */
[----:B------:R-:W-:Y:S04]  /*1db20*/  STL [R1+0x960], R241 ;  /* 0x000960f101007387 */ /* 0x000fe80000100800 */
[----:B0-----:R-:W4:Y:S04]  /*1db30*/  LDL.LU R247, [R1+0x954] ;  /* 0x0009540001f77983 */ /* 0x001f280000300800 */
[----:B------:R-:W-:Y:S01]  /*1db40*/  STL [R1+0x984], R246 ;  /* 0x000984f601007387 */ /* 0x000fe20000100800 */
[----:B------:R-:W-:-:S05]  /*1db50*/  IADD3 R250, P6, R250, UR6, RZ ;  /* 0x00000006fafa7c10 */ /* 0x000fca000ffde0ff */
[----:B------:R0:W-:Y:S01]  /*1db60*/  STL [R1+0x950], R250 ;  /* 0x000950fa01007387 */ /* 0x0001e20000100800 */
[----:B------:R-:W-:-:S03]  /*1db70*/  IADD3.X R248, R248, UR5, RZ, P1, !PT ;  /* 0x00000005f8f87c10 */ /* 0x000fc60008ffe4ff */
[----:B0-----:R-:W4:Y:S04]  /*1db80*/  LDL.LU R250, [R1+0x928] ;  /* 0x0009280001fa7983 */ /* 0x001f280000300800 */
[----:B------:R-:W-:Y:S04]  /*1db90*/  STL [R1+0x97c], R242 ;  /* 0x00097cf201007387 */ /* 0x000fe80000100800 */
[----:B------:R0:W-:Y:S04]  /*1dba0*/  STL [R1+0x974], R248 ;  /* 0x000974f801007387 */ /* 0x0001e80000100800 */
[----:B0-----:R-:W4:Y:S01]  /*1dbb0*/  LDL.LU R248, [R1+0x94c] ;  /* 0x00094c0001f87983 */ /* 0x001f220000300800 */
[----:B------:R-:W-:-:S02]  /*1dbc0*/  IADD3 R251, P1, R251, UR6, RZ ;  /* 0x00000006fbfb7c10 */ /* 0x000fc4000ff3e0ff */
[----:B------:R-:W-:Y:S02]  /*1dbd0*/  IADD3.X R252, R252, UR5, RZ, P2, !PT ;  /* 0x00000005fcfc7c10 */ /* 0x000fe400097fe4ff */
[----:B------:R-:W-:Y:S01]  /*1dbe0*/  IADD3 R249, P2, R249, UR6, RZ ;  /* 0x00000006f9f97c10 */ /* 0x000fe2000ff5e0ff */
[----:B------:R0:W-:Y:S04]  /*1dbf0*/  STL [R1+0x948], R251 ;  /* 0x000948fb01007387 */ /* 0x0001e80000100800 */
[----:B0-----:R-:W4:Y:S01]  /*1dc00*/  LDL.LU R251, [R1+0x608] ;  /* 0x0006080001fb7983 */ /* 0x001f220000300800 */
[----:B--2---:R-:W-:-:S05]  /*1dc10*/  IADD3.X R239, R239, UR5, RZ, P3, !PT ;  /* 0x00000005efef7c10 */ /* 0x004fca0009ffe4ff */
[----:B------:R0:W-:Y:S04]  /*1dc20*/  STL [R1+0x964], R239 ;  /* 0x000964ef01007387 */ /* 0x0001e80000100800 */
[----:B------:R-:W-:Y:S04]  /*1dc30*/  STL [R1+0x96c], R252 ;  /* 0x00096cfc01007387 */ /* 0x000fe80000100800 */
[----:B0-----:R-:W2:Y:S04]  /*1dc40*/  LDL.LU R239, [R1+0x944] ;  /* 0x0009440001ef7983 */ /* 0x001ea80000300800 */
[----:B------:R-:W-:Y:S04]  /*1dc50*/  STL [R1+0x940], R249 ;  /* 0x000940f901007387 */ /* 0x000fe80000100800 */
[----:B------:R-:W2:Y:S04]  /*1dc60*/  LDL.LU R230, [R1+0x600] ;  /* 0x0006000001e67983 */ /* 0x000ea80000300800 */
[----:B------:R-:W2:Y:S04]  /*1dc70*/  LDL.LU R228, [R1+0x93c] ;  /* 0x00093c0001e47983 */ /* 0x000ea80000300800 */
[----:B------:R-:W2:Y:S01]  /*1dc80*/  LDL.LU R233, [R1+0x5f8] ;  /* 0x0005f80001e97983 */ /* 0x000ea20000300800 */
[----:B---3--:R-:W-:-:S05]  /*1dc90*/  IADD3 R240, P3, R240, UR6, RZ ;  /* 0x00000006f0f07c10 */ /* 0x008fca000ff7e0ff */
[----:B------:R0:W-:Y:S04]  /*1dca0*/  STL [R1+0x938], R240 ;  /* 0x000938f001007387 */ /* 0x0001e80000100800 */
[----:B------:R-:W3:Y:S04]  /*1dcb0*/  LDL.LU R231, [R1+0x934] ;  /* 0x0009340001e77983 */ /* 0x000ee80000300800 */
[----:B------:R-:W3:Y:S04]  /*1dcc0*/  LDL.LU R234, [R1+0x5f0] ;  /* 0x0005f00001ea7983 */ /* 0x000ee80000300800 */
[----:B0-----:R-:W3:Y:S04]  /*1dcd0*/  LDL.LU R240, [R1+0x92c] ;  /* 0x00092c0001f07983 */ /* 0x001ee80000300800 */
[----:B------:R-:W3:Y:S04]  /*1dce0*/  LDL.LU R232, [R1+0x5e8] ;  /* 0x0005e80001e87983 */ /* 0x000ee80000300800 */
[----:B------:R-:W3:Y:S01]  /*1dcf0*/  LDL.LU R237, [R1+0x60c] ;  /* 0x00060c0001ed7983 */ /* 0x000ee20000300800 */
[----:B----4-:R-:W-:-:S05]  /*1dd00*/  IADD3.X R243, R243, UR5, RZ, P4, !PT ;  /* 0x00000005f3f37c10 */ /* 0x010fca000a7fe4ff */
[----:B------:R0:W-:Y:S04]  /*1dd10*/  STL [R1+0x95c], R243 ;  /* 0x00095cf301007387 */ /* 0x0001e80000100800 */
[----:B0-----:R-:W4:Y:S04]  /*1dd20*/  LDL.LU R243, [R1+0x5e0] ;  /* 0x0005e00001f37983 */ /* 0x001f280000300800 */
[----:B------:R-:W4:Y:S04]  /*1dd30*/  LDL.LU R235, [R1+0x604] ;  /* 0x0006040001eb7983 */ /* 0x000f280000300800 */
[----:B------:R-:W4:Y:S04]  /*1dd40*/  LDL.LU R238, [R1+0x5d8] ;  /* 0x0005d80001ee7983 */ /* 0x000f280000300800 */
[----:B------:R-:W4:Y:S01]  /*1dd50*/  LDL.LU R236, [R1+0x5fc] ;  /* 0x0005fc0001ec7983 */ /* 0x000f220000300800 */
[----:B------:R-:W-:-:S05]  /*1dd60*/  IADD3 R244, P4, R244, UR6, RZ ;  /* 0x00000006f4f47c10 */ /* 0x000fca000ff9e0ff */
[----:B------:R0:W-:Y:S04]  /*1dd70*/  STL [R1+0x930], R244 ;  /* 0x000930f401007387 */ /* 0x0001e80000100800 */
[----:B------:R-:W4:Y:S04]  /*1dd80*/  LDL.LU R245, [R1+0x5d0] ;  /* 0x0005d00001f57983 */ /* 0x000f280000300800 */
[----:B------:R-:W4:Y:S04]  /*1dd90*/  LDL.LU R241, [R1+0x5f4] ;  /* 0x0005f40001f17983 */ /* 0x000f280000300800 */
[----:B------:R-:W4:Y:S04]  /*1dda0*/  LDL.LU R246, [R1+0x5c8] ;  /* 0x0005c80001f67983 */ /* 0x000f280000300800 */
[----:B0-----:R-:W4:Y:S04]  /*1ddb0*/  LDL.LU R244, [R1+0x5ec] ;  /* 0x0005ec0001f47983 */ /* 0x001f280000300800 */
[----:B------:R-:W4:Y:S01]  /*1ddc0*/  LDL.LU R242, [R1+0x5c0] ;  /* 0x0005c00001f27983 */ /* 0x000f220000300800 */
[----:B------:R-:W-:-:S05]  /*1ddd0*/  IADD3.X R247, R247, UR5, RZ, P5, !PT ;  /* 0x00000005f7f77c10 */ /* 0x000fca000affe4ff */
[----:B------:R0:W-:Y:S04]  /*1dde0*/  STL [R1+0x954], R247 ;  /* 0x000954f701007387 */ /* 0x0001e80000100800 */
[----:B0-----:R-:W4:Y:S01]  /*1ddf0*/  LDL.LU R247, [R1+0x5e4] ;  /* 0x0005e40001f77983 */ /* 0x001f220000300800 */
[----:B------:R-:W-:-:S05]  /*1de00*/  IADD3 R250, P5, R250, UR6, RZ ;  /* 0x00000006fafa7c10 */ /* 0x000fca000ffbe0ff */
        /* <DEDUP_REMOVED lines=11> */
[----:B------:R-:W-:Y:S02]  /*1dec0*/  IADD3 R230, P1, R230, UR6, RZ ;  /* 0x00000006e6e67c10 */ /* 0x000fe4000ff3e0ff */
[----:B------:R-:W-:Y:S02]  /*1ded0*/  IADD3.X R228, R228, UR5, RZ, P2, !PT ;  /* 0x00000005e4e47c10 */ /* 0x000fe400097fe4ff */
[----:B------:R-:W-:Y:S01]  /*1dee0*/  IADD3 R233, P2, R233, UR6, RZ ;  /* 0x00000006e9e97c10 */ /* 0x000fe2000ff5e0ff */
[----:B------:R0:W-:Y:S04]  /*1def0*/  STL [R1+0x944], R239 ;  /* 0x000944ef01007387 */ /* 0x0001e80000100800 */
[----:B0-----:R-:W2:Y:S01]  /*1df00*/  LDL.LU R239, [R1+0x5cc] ;  /* 0x0005cc0001ef7983 */ /* 0x001ea20000300800 */
[----:B---3--:R-:W-:-:S03]  /*1df10*/  IADD3.X R231, R231, UR5, RZ, P3, !PT ;  /* 0x00000005e7e77c10 */ /* 0x008fc60009ffe4ff */
[----:B------:R-:W-:Y:S04]  /*1df20*/  STL [R1+0x600], R230 ;  /* 0x000600e601007387 */ /* 0x000fe80000100800 */
[----:B------:R-:W-:Y:S04]  /*1df30*/  STL [R1+0x93c], R228 ;  /* 0x00093ce401007387 */ /* 0x000fe80000100800 */
[----:B------:R-:W-:Y:S01]  /*1df40*/  STL [R1+0x5f8], R233 ;  /* 0x0005f8e901007387 */ /* 0x000fe20000100800 */
[----:B------:R-:W-:-:S05]  /*1df50*/  IADD3.X R240, R240, UR5, RZ, P4, !PT ;  /* 0x00000005f0f07c10 */ /* 0x000fca000a7fe4ff */
[----:B------:R0:W-:Y:S04]  /*1df60*/  STL [R1+0x92c], R240 ;  /* 0x00092cf001007387 */ /* 0x0001e80000100800 */
[----:B------:R-:W-:Y:S04]  /*1df70*/  STL [R1+0x934], R231 ;  /* 0x000934e701007387 */ /* 0x000fe80000100800 */
[----:B0-----:R-:W3:Y:S01]  /*1df80*/  LDL.LU R240, [R1+0x5a0] ;  /* 0x0005a00001f07983 */ /* 0x001ee20000300800 */
[----:B------:R-:W-:Y:S02]  /*1df90*/  IADD3 R234, P3, R234, UR6, RZ ;  /* 0x00000006eaea7c10 */ /* 0x000fe4000ff7e0ff */
[----:B------:R-:W-:-:S02]  /*1dfa0*/  IADD3.X R237, R237, UR5, RZ, P5, !PT ;  /* 0x00000005eded7c10 */ /* 0x000fc4000affe4ff */
[----:B------:R-:W-:Y:S01]  /*1dfb0*/  IADD3 R232, P4, R232, UR6, RZ ;  /* 0x00000006e8e87c10 */ /* 0x000fe2000ff9e0ff */
[----:B------:R-:W-:Y:S01]  /*1dfc0*/  STL [R1+0x5f0], R234 ;  /* 0x0005f0ea01007387 */ /* 0x000fe20000100800 */
[----:B----4-:R-:W-:Y:S02]  /*1dfd0*/  IADD3 R243, P5, R243, UR6, RZ ;  /* 0x00000006f3f37c10 */ /* 0x010fe4000ffbe0ff */
[----:B------:R-:W-:Y:S02]  /*1dfe0*/  IADD3.X R235, R235, UR5, RZ, P6, !PT ;  /* 0x00000005ebeb7c10 */ /* 0x000fe4000b7fe4ff */
[----:B------:R-:W-:Y:S02]  /*1dff0*/  IADD3 R238, P6, R238, UR6, RZ ;  /* 0x00000006eeee7c10 */ /* 0x000fe4000ffde0ff */
[----:B------:R-:W-:Y:S01]  /*1e000*/  IADD3.X R236, R236, UR5, RZ, P1, !PT ;  /* 0x00000005ecec7c10 */ /* 0x000fe20008ffe4ff */
[----:B------:R0:W-:Y:S04]  /*1e010*/  STL [R1+0x5e0], R243 ;  /* 0x0005e0f301007387 */ /* 0x0001e80000100800 */
[----:B------:R-:W-:Y:S01]  /*1e020*/  STL [R1+0x5e8], R232 ;  /* 0x0005e8e801007387 */ /* 0x000fe20000100800 */
[----:B------:R-:W-:-:S03]  /*1e030*/  IADD3 R245, P1, R245, UR6, RZ ;  /* 0x00000006f5f57c10 */ /* 0x000fc6000ff3e0ff */
[----:B0-----:R-:W4:Y:S04]  /*1e040*/  LDL.LU R243, [R1+0x5c4] ;  /* 0x0005c40001f37983 */ /* 0x001f280000300800 */
[----:B------:R-:W-:Y:S04]  /*1e050*/  STL [R1+0x60c], R237 ;  /* 0x00060ced01007387 */ /* 0x000fe80000100800 */
[----:B------:R-:W-:Y:S01]  /*1e060*/  STL [R1+0x604], R235 ;  /* 0x000604eb01007387 */ /* 0x000fe20000100800 */
[----:B------:R-:W-:-:S03]  /*1e070*/  IADD3.X R241, R241, UR5, RZ, P2, !PT ;  /* 0x00000005f1f17c10 */ /* 0x000fc600097fe4ff */
[----:B------:R-:W-:Y:S04]  /*1e080*/  STL [R1+0x5d8], R238 ;  /* 0x0005d8ee01007387 */ /* 0x000fe80000100800 */
[----:B------:R-:W-:Y:S01]  /*1e090*/  STL [R1+0x5fc], R236 ;  /* 0x0005fcec01007387 */ /* 0x000fe20000100800 */
[----:B------:R-:W-:Y:S02]  /*1e0a0*/  IADD3.X R244, R244, UR5, RZ, P3, !PT ;  /* 0x00000005f4f47c10 */ /* 0x000fe40009ffe4ff */
[----:B------:R-:W-:Y:S01]  /*1e0b0*/  IADD3 R246, P2, R246, UR6, RZ ;  /* 0x00000006f6f67c10 */ /* 0x000fe2000ff5e0ff */
[----:B------:R-:W-:Y:S04]  /*1e0c0*/  STL [R1+0x5d0], R245 ;  /* 0x0005d0f501007387 */ /* 0x000fe80000100800 */
[----:B------:R0:W-:Y:S04]  /*1e0d0*/  STL [R1+0x5ec], R244 ;  /* 0x0005ecf401007387 */ /* 0x0001e80000100800 */
        /* <DEDUP_REMOVED lines=8> */
[----:B------:R-:W-:-:S05]  /*1e160*/  IADD3 R250, P4, R250, UR6, RZ ;  /* 0x00000006fafa7c10 */ /* 0x000fca000ff9e0ff */
[----:B------:R0:W-:Y:S01]  /*1e170*/  STL [R1+0x5b8], R250 ;  /* 0x0005b8fa01007387 */ /* 0x0001e20000100800 */
[----:B------:R-:W-:-:S03]  /*1e180*/  IADD3.X R248, R248, UR5, RZ, P5, !PT ;  /* 0x00000005f8f87c10 */ /* 0x000fc6000affe4ff */
[----:B0-----:R-:W4:Y:S01]  /*1e190*/  LDL.LU R250, [R1+0x590] ;  /* 0x0005900001fa7983 */ /* 0x001f220000300800 */
[----:B------:R-:W-:Y:S02]  /*1e1a0*/  IADD3 R252, P5, R252, UR6, RZ ;  /* 0x00000006fcfc7c10 */ /* 0x000fe4000ffbe0ff */
[----:B------:R-:W-:Y:S01]  /*1e1b0*/  IADD3.X R249, R249, UR5, RZ, P6, !PT ;  /* 0x00000005f9f97c10 */ /* 0x000fe2000b7fe4ff */
[----:B------:R0:W-:Y:S04]  /*1e1c0*/  STL [R1+0x5dc], R248 ;  /* 0x0005dcf801007387 */ /* 0x0001e80000100800 */
[----:B0-----:R-:W4:Y:S04]  /*1e1d0*/  LDL.LU R248, [R1+0x5b4] ;  /* 0x0005b40001f87983 */ /* 0x001f280000300800 */
[----:B------:R-:W-:Y:S04]  /*1e1e0*/  STL [R1+0x5b0], R252 ;  /* 0x0005b0fc01007387 */ /* 0x000fe80000100800 */
[----:B------:R-:W-:Y:S04]  /*1e1f0*/  STL [R1+0x5d4], R249 ;  /* 0x0005d4f901007387 */ /* 0x000fe80000100800 */
[----:B------:R-:W4:Y:S01]  /*1e200*/  LDL.LU R227, [R1+0x588] ;  /* 0x0005880001e37983 */ /* 0x000f220000300800 */
[----:B------:R-:W-:-:S05]  /*1e210*/  IADD3 R251, P6, R251, UR6, RZ ;  /* 0x00000006fbfb7c10 */ /* 0x000fca000ffde0ff */
[----:B------:R-:W-:Y:S04]  /*1e220*/  STL [R1+0x5a8], R251 ;  /* 0x0005a8fb01007387 */ /* 0x000fe80000100800 */
[----:B------:R-:W4:Y:S04]  /*1e230*/  LDL.LU R230, [R1+0x5ac] ;  /* 0x0005ac0001e67983 */ /* 0x000f280000300800 */
[----:B------:R-:W4:Y:S01]  /*1e240*/  LDL.LU R228, [R1+0x580] ;  /* 0x0005800001e47983 */ /* 0x000f220000300800 */
[----:B--2---:R-:W-:-:S05]  /*1e250*/  IADD3.X R239, R239, UR5, RZ, P1, !PT ;  /* 0x00000005efef7c10 */ /* 0x004fca0008ffe4ff */
[----:B------:R0:W-:Y:S04]  /*1e260*/  STL [R1+0x5cc], R239 ;  /* 0x0005ccef01007387 */ /* 0x0001e80000100800 */
[----:B------:R-:W2:Y:S04]  /*1e270*/  LDL.LU R233, [R1+0x5a4] ;  /* 0x0005a40001e97983 */ /* 0x000ea80000300800 */
[----:B------:R-:W2:Y:S04]  /*1e280*/  LDL.LU R231, [R1+0x578] ;  /* 0x0005780001e77983 */ /* 0x000ea80000300800 */
[----:B0-----:R-:W2:Y:S04]  /*1e290*/  LDL.LU R239, [R1+0x59c] ;  /* 0x00059c0001ef7983 */ /* 0x001ea80000300800 */
[----:B------:R-:W2:Y:S04]  /*1e2a0*/  LDL.LU R234, [R1+0x570] ;  /* 0x0005700001ea7983 */ /* 0x000ea80000300800 */
[----:B------:R-:W2:Y:S01]  /*1e2b0*/  LDL.LU R232, [R1+0x594] ;  /* 0x0005940001e87983 */ /* 0x000ea20000300800 */
[----:B---3--:R-:W-:-:S05]  /*1e2c0*/  IADD3 R240, P1, R240, UR6, RZ ;  /* 0x00000006f0f07c10 */ /* 0x008fca000ff3e0ff */
[----:B------:R0:W-:Y:S04]  /*1e2d0*/  STL [R1+0x5a0], R240 ;  /* 0x0005a0f001007387 */ /* 0x0001e80000100800 */
[----:B0-----:R-:W3:Y:S04]  /*1e2e0*/  LDL.LU R240, [R1+0x568] ;  /* 0x0005680001f07983 */ /* 0x001ee80000300800 */
[----:B------:R-:W3:Y:S04]  /*1e2f0*/  LDL.LU R237, [R1+0x58c] ;  /* 0x00058c0001ed7983 */ /* 0x000ee80000300800 */
[----:B------:R-:W3:Y:S04]  /*1e300*/  LDL.LU R235, [R1+0x560] ;  /* 0x0005600001eb7983 */ /* 0x000ee80000300800 */
[----:B------:R-:W3:Y:S01]  /*1e310*/  LDL.LU R238, [R1+0x584] ;  /* 0x0005840001ee7983 */ /* 0x000ee20000300800 */
[----:B----4-:R-:W-:-:S05]  /*1e320*/  IADD3.X R243, R243, UR5, RZ, P2, !PT ;  /* 0x00000005f3f37c10 */ /* 0x010fca00097fe4ff */
[----:B------:R0:W-:Y:S04]  /*1e330*/  STL [R1+0x5c4], R243 ;  /* 0x0005c4f301007387 */ /* 0x0001e80000100800 */
[----:B------:R-:W4:Y:S04]  /*1e340*/  LDL.LU R236, [R1+0x558] ;  /* 0x0005580001ec7983 */ /* 0x000f280000300800 */
[----:B------:R-:W4:Y:S04]  /*1e350*/  LDL.LU R245, [R1+0x57c] ;  /* 0x00057c0001f57983 */ /* 0x000f280000300800 */
[----:B------:R-:W4:Y:S04]  /*1e360*/  LDL.LU R241, [R1+0x550] ;  /* 0x0005500001f17983 */ /* 0x000f280000300800 */
[----:B0-----:R-:W4:Y:S04]  /*1e370*/  LDL.LU R243, [R1+0x574] ;  /* 0x0005740001f37983 */ /* 0x001f280000300800 */
[----:B------:R-:W4:Y:S01]  /*1e380*/  LDL.LU R246, [R1+0x548] ;  /* 0x0005480001f67983 */ /* 0x000f220000300800 */
[----:B------:R-:W-:-:S05]  /*1e390*/  IADD3 R244, P2, R244, UR6, RZ ;  /* 0x00000006f4f47c10 */ /* 0x000fca000ff5e0ff */
[----:B------:R0:W-:Y:S04]  /*1e3a0*/  STL [R1+0x598], R244 ;  /* 0x000598f401007387 */ /* 0x0001e80000100800 */
[----:B0-----:R-:W4:Y:S01]  /*1e3b0*/  LDL.LU R244, [R1+0x56c] ;  /* 0x00056c0001f47983 */ /* 0x001f220000300800 */
[----:B------:R-:W-:-:S05]  /*1e3c0*/  IADD3.X R247, R247, UR5, RZ, P3, !PT ;  /* 0x00000005f7f77c10 */ /* 0x000fca0009ffe4ff */
        /* <DEDUP_REMOVED lines=8> */
[----:B------:R-:W4:Y:S01]  /*1e450*/  LDL.LU R249, [R1+0x530] ;  /* 0x0005300001f97983 */ /* 0x000f220000300800 */
[----:B------:R-:W-:-:S03]  /*1e460*/  IADD3 R227, P4, R227, UR6, RZ ;  /* 0x00000006e3e37c10 */ /* 0x000fc6000ff9e0ff */
[----:B------:R0:W-:Y:S04]  /*1e470*/  STL [R1+0x5b4], R248 ;  /* 0x0005b4f801007387 */ /* 0x0001e80000100800 */
[----:B------:R-:W4:Y:S04]  /*1e480*/  LDL.LU R251, [R1+0x554] ;  /* 0x0005540001fb7983 */ /* 0x000f280000300800 */
[----:B0-----:R-:W4:Y:S04]  /*1e490*/  LDL.LU R248, [R1+0x528] ;  /* 0x0005280001f87983 */ /* 0x001f280000300800 */
[----:B------:R-:W-:Y:S01]  /*1e4a0*/  STL [R1+0x588], R227 ;  /* 0x000588e301007387 */ /* 0x000fe20000100800 */
[----:B------:R-:W-:-:S02]  /*1e4b0*/  IADD3.X R230, R230, UR5, RZ, P5, !PT ;  /* 0x00000005e6e67c10 */ /* 0x000fc4000affe4ff */
[----:B------:R-:W-:-:S03]  /*1e4c0*/  IADD3 R228, P5, R228, UR6, RZ ;  /* 0x00000006e4e47c10 */ /* 0x000fc6000ffbe0ff */
[----:B------:R-:W-:Y:S04]  /*1e4d0*/  STL [R1+0x5ac], R230 ;  /* 0x0005ace601007387 */ /* 0x000fe80000100800 */
[----:B------:R-:W-:Y:S01]  /*1e4e0*/  STL [R1+0x580], R228 ;  /* 0x000580e401007387 */ /* 0x000fe20000100800 */
[----:B--2---:R-:W-:Y:S02]  /*1e4f0*/  IADD3.X R233, R233, UR5, RZ, P6, !PT ;  /* 0x00000005e9e97c10 */ /* 0x004fe4000b7fe4ff */
[----:B------:R-:W-:Y:S02]  /*1e500*/  IADD3 R231, P6, R231, UR6, RZ ;  /* 0x00000006e7e77c10 */ /* 0x000fe4000ffde0ff */
[----:B------:R-:W-:Y:S02]  /*1e510*/  IADD3.X R239, R239, UR5, RZ, P1, !PT ;  /* 0x00000005efef7c10 */ /* 0x000fe40008ffe4ff */
[----:B------:R-:W-:-:S02]  /*1e520*/  IADD3.X R232, R232, UR5, RZ, P2, !PT ;  /* 0x00000005e8e87c10 */ /* 0x000fc400097fe4ff */
[----:B------:R-:W-:Y:S01]  /*1e530*/  IADD3 R234, P1, R234, UR6, RZ ;  /* 0x00000006eaea7c10 */ /* 0x000fe2000ff3e0ff */
[----:B------:R0:W-:Y:S04]  /*1e540*/  STL [R1+0x59c], R239 ;  /* 0x00059cef01007387 */ /* 0x0001e80000100800 */
[----:B------:R-:W-:Y:S04]  /*1e550*/  STL [R1+0x5a4], R233 ;  /* 0x0005a4e901007387 */ /* 0x000fe80000100800 */
[----:B0-----:R-:W2:Y:S04]  /*1e560*/  LDL.LU R239, [R1+0x54c] ;  /* 0x00054c0001ef7983 */ /* 0x001ea80000300800 */
[----:B------:R-:W-:Y:S01]  /*1e570*/  STL [R1+0x578], R231 ;  /* 0x000578e701007387 */ /* 0x000fe20000100800 */
[----:B---3--:R-:W-:-:S05]  /*1e580*/  IADD3 R240, P2, R240, UR6, RZ ;  /* 0x00000006f0f07c10 */ /* 0x008fca000ff5e0ff */
[----:B------:R0:W-:Y:S04]  /*1e590*/  STL [R1+0x568], R240 ;  /* 0x000568f001007387 */ /* 0x0001e80000100800 */
[----:B------:R-:W-:Y:S04]  /*1e5a0*/  STL [R1+0x570], R234 ;  /* 0x000570ea01007387 */ /* 0x000fe80000100800 */
[----:B0-----:R-:W3:Y:S01]  /*1e5b0*/  LDL.LU R240, [R1+0x520] ;  /* 0x0005200001f07983 */ /* 0x001ee20000300800 */
[----:B------:R-:W-:Y:S02]  /*1e5c0*/  IADD3.X R237, R237, UR5, RZ, P3, !PT ;  /* 0x00000005eded7c10 */ /* 0x000fe40009ffe4ff */
[----:B------:R-:W-:-:S02]  /*1e5d0*/  IADD3 R235, P3, R235, UR6, RZ ;  /* 0x00000006ebeb7c10 */ /* 0x000fc4000ff7e0ff */
[----:B------:R-:W-:Y:S01]  /*1e5e0*/  IADD3.X R238, R238, UR5, RZ, P4, !PT ;  /* 0x00000005eeee7c10 */ /* 0x000fe2000a7fe4ff */
[----:B------:R-:W-:Y:S04]  /*1e5f0*/  STL [R1+0x594], R232 ;  /* 0x000594e801007387 */ /* 0x000fe80000100800 */
[----:B------:R-:W-:Y:S04]  /*1e600*/  STL [R1+0x58c], R237 ;  /* 0x00058ced01007387 */ /* 0x000fe80000100800 */
[----:B------:R-:W-:Y:S04]  /*1e610*/  STL [R1+0x560], R235 ;  /* 0x000560eb01007387 */ /* 0x000fe80000100800 */
[----:B------:R-:W-:Y:S01]  /*1e620*/  STL [R1+0x584], R238 ;  /* 0x000584ee01007387 */ /* 0x000fe20000100800 */
[----:B----4-:R-:W-:-:S02]  /*1e630*/  IADD3 R236, P4, R236, UR6, RZ ;  /* 0x00000006ecec7c10 */ /* 0x010fc4000ff9e0ff */
[----:B------:R-:W-:Y:S02]  /*1e640*/  IADD3.X R245, R245, UR5, RZ, P5, !PT ;  /* 0x00000005f5f57c10 */ /* 0x000fe4000affe4ff */
[----:B------:R-:W-:Y:S01]  /*1e650*/  IADD3 R241, P5, R241, UR6, RZ ;  /* 0x00000006f1f17c10 */ /* 0x000fe2000ffbe0ff */
[----:B------:R-:W-:Y:S01]  /*1e660*/  STL [R1+0x558], R236 ;  /* 0x000558ec01007387 */ /* 0x000fe20000100800 */
[----:B------:R-:W-:Y:S02]  /*1e670*/  IADD3.X R243, R243, UR5, RZ, P6, !PT ;  /* 0x00000005f3f37c10 */ /* 0x000fe4000b7fe4ff */
[----:B------:R-:W-:-:S03]  /*1e680*/  IADD3 R246, P6, R246, UR6, RZ ;  /* 0x00000006f6f67c10 */ /* 0x000fc6000ffde0ff */
[----:B------:R0:W-:Y:S04]  /*1e690*/  STL [R1+0x574], R243 ;  /* 0x000574f301007387 */ /* 0x0001e80000100800 */
[----:B------:R-:W-:Y:S04]  /*1e6a0*/  STL [R1+0x57c], R245 ;  /* 0x00057cf501007387 */ /* 0x000fe80000100800 */
[----:B0-----:R-:W4:Y:S04]  /*1e6b0*/  LDL.LU R243, [R1+0x544] ;  /* 0x0005440001f37983 */ /* 0x001f280000300800 */
[----:B------:R-:W-:Y:S01]  /*1e6c0*/  STL [R1+0x550], R241 ;  /* 0x000550f101007387 */ /* 0x000fe20000100800 */
[----:B------:R-:W-:-:S05]  /*1e6d0*/  IADD3.X R244, R244, UR5, RZ, P1, !PT ;  /* 0x00000005f4f47c10 */ /* 0x000fca0008ffe4ff */
[----:B------:R0:W-:Y:S04]  /*1e6e0*/  STL [R1+0x56c], R244 ;  /* 0x00056cf401007387 */ /* 0x0001e80000100800 */
[----:B0-----:R-:W4:Y:S04]  /*1e6f0*/  LDL.LU R244, [R1+0x518] ;  /* 0x0005180001f47983 */ /* 0x001f280000300800 */
[----:B------:R-:W-:Y:S01]  /*1e700*/  STL [R1+0x548], R246 ;  /* 0x000548f601007387 */ /* 0x000fe20000100800 */
[----:B------:R-:W-:-:S05]  /*1e710*/  IADD3 R247, P1, R247, UR6, RZ ;  /* 0x00000006f7f77c10 */ /* 0x000fca000ff3e0ff */
[----:B------:R0:W-:Y:S04]  /*1e720*/  STL [R1+0x540], R247 ;  /* 0x000540f701007387 */ /* 0x0001e80000100800 */
[----:B0-----:R-:W4:Y:S01]  /*1e730*/  LDL.LU R247, [R1+0x53c] ;  /* 0x00053c0001f77983 */ /* 0x001f220000300800 */
[----:B------:R-:W-:Y:S02]  /*1e740*/  IADD3.X R250, R250, UR5, RZ, P2, !PT ;  /* 0x00000005fafa7c10 */ /* 0x000fe400097fe4ff */
[----:B------:R-:W-:Y:S02]  /*1e750*/  IADD3 R242, P2, R242, UR6, RZ ;  /* 0x00000006f2f27c10 */ /* 0x000fe4000ff5e0ff */
[----:B------:R-:W-:Y:S02]  /*1e760*/  IADD3.X R252, R252, UR5, RZ, P3, !PT ;  /* 0x00000005fcfc7c10 */ /* 0x000fe40009ffe4ff */
[----:B------:R-:W-:Y:S01]  /*1e770*/  IADD3 R249, P3, R249, UR6, RZ ;  /* 0x00000006f9f97c10 */ /* 0x000fe2000ff7e0ff */
[----:B------:R0:W-:Y:S01]  /*1e780*/  STL [R1+0x564], R250 ;  /* 0x000564fa01007387 */ /* 0x0001e20000100800 */
[----:B------:R-:W-:-:S03]  /*1e790*/  IADD3.X R251, R251, UR5, RZ, P4, !PT ;  /* 0x00000005fbfb7c10 */ /* 0x000fc6000a7fe4ff */
[----:B0-----:R-:W4:Y:S04]  /*1e7a0*/  LDL.LU R250, [R1+0x510] ;  /* 0x0005100001fa7983 */ /* 0x001f280000300800 */
[----:B------:R-:W-:Y:S04]  /*1e7b0*/  STL [R1+0x538], R242 ;  /* 0x000538f201007387 */ /* 0x000fe80000100800 */
[----:B------:R-:W-:Y:S01]  /*1e7c0*/  STL [R1+0x55c], R252 ;  /* 0x00055cfc01007387 */ /* 0x000fe20000100800 */
[----:B------:R-:W-:-:S03]  /*1e7d0*/  IADD3 R248, P4, R248, UR6, RZ ;  /* 0x00000006f8f87c10 */ /* 0x000fc6000ff9e0ff */
[----:B------:R-:W4:Y:S04]  /*1e7e0*/  LDL.LU R227, [R1+0x534] ;  /* 0x0005340001e37983 */ /* 0x000f280000300800 */
[----:B------:R-:W-:Y:S04]  /*1e7f0*/  STL [R1+0x530], R249 ;  /* 0x000530f901007387 */ /* 0x000fe80000100800 */
[----:B------:R-:W4:Y:S04]  /*1e800*/  LDL.LU R230, [R1+0x508] ;  /* 0x0005080001e67983 */ /* 0x000f280000300800 */
[----:B------:R-:W-:Y:S04]  /*1e810*/  STL [R1+0x554], R251 ;  /* 0x000554fb01007387 */ /* 0x000fe80000100800 */
[----:B------:R-:W4:Y:S04]  /*1e820*/  LDL.LU R228, [R1+0x52c] ;  /* 0x00052c0001e47983 */ /* 0x000f280000300800 */
[----:B------:R0:W-:Y:S04]  /*1e830*/  STL [R1+0x528], R248 ;  /* 0x000528f801007387 */ /* 0x0001e80000100800 */
[----:B------:R-:W4:Y:S04]  /*1e840*/  LDL.LU R233, [R1+0x500] ;  /* 0x0005000001e97983 */ /* 0x000f280000300800 */
[----:B------:R-:W4:Y:S04]  /*1e850*/  LDL.LU R231, [R1+0x524] ;  /* 0x0005240001e77983 */ /* 0x000f280000300800 */
[----:B0-----:R-:W4:Y:S04]  /*1e860*/  LDL.LU R248, [R1+0x4f8] ;  /* 0x0004f80001f87983 */ /* 0x001f280000300800 */
[----:B------:R-:W4:Y:S04]  /*1e870*/  LDL.LU R234, [R1+0x51c] ;  /* 0x00051c0001ea7983 */ /* 0x000f280000300800 */
[----:B------:R-:W4:Y:S01]  /*1e880*/  LDL.LU R232, [R1+0x4f0] ;  /* 0x0004f00001e87983 */ /* 0x000f220000300800 */
[----:B--2---:R-:W-:-:S05]  /*1e890*/  IADD3.X R239, R239, UR5, RZ, P5, !PT ;  /* 0x00000005efef7c10 */ /* 0x004fca000affe4ff */
[----:B------:R0:W-:Y:S04]  /*1e8a0*/  STL [R1+0x54c], R239 ;  /* 0x00054cef01007387 */ /* 0x0001e80000100800 */
[----:B0-----:R-:W2:Y:S04]  /*1e8b0*/  LDL.LU R239, [R1+0x514] ;  /* 0x0005140001ef7983 */ /* 0x001ea80000300800 */
[----:B------:R-:W2:Y:S04]  /*1e8c0*/  LDL.LU R237, [R1+0x4e8] ;  /* 0x0004e80001ed7983 */ /* 0x000ea80000300800 */
[----:B------:R-:W2:Y:S04]  /*1e8d0*/  LDL.LU R235, [R1+0x50c] ;  /* 0x00050c0001eb7983 */ /* 0x000ea80000300800 */
[----:B------:R-:W2:Y:S01]  /*1e8e0*/  LDL.LU R238, [R1+0x4e0] ;  /* 0x0004e00001ee7983 */ /* 0x000ea20000300800 */
[----:B---3--:R-:W-:-:S05]  /*1e8f0*/  IADD3 R240, P5, R240, UR6, RZ ;  /* 0x00000006f0f07c10 */ /* 0x008fca000ffbe0ff */
[----:B------:R0:W-:Y:S04]  /*1e900*/  STL [R1+0x520], R240 ;  /* 0x000520f001007387 */ /* 0x0001e80000100800 */
[----:B------:R-:W3:Y:S04]  /*1e910*/  LDL.LU R236, [R1+0x504] ;  /* 0x0005040001ec7983 */ /* 0x000ee80000300800 */
        /* <DEDUP_REMOVED lines=8> */
[----:B------:R0:W-:Y:S04]  /*1e9a0*/  STL [R1+0x518], R244 ;  /* 0x000518f401007387 */ /* 0x0001e80000100800 */
[----:B0-----:R-:W4:Y:S01]  /*1e9b0*/  LDL.LU R244, [R1+0x4ec] ;  /* 0x0004ec0001f47983 */ /* 0x001f220000300800 */
[----:B------:R-:W-:-:S05]  /*1e9c0*/  IADD3.X R247, R247, UR5, RZ, P1, !PT ;  /* 0x00000005f7f77c10 */ /* 0x000fca0008ffe4ff */
[----:B------:R0:W-:Y:S04]  /*1e9d0*/  STL [R1+0x53c], R247 ;  /* 0x00053cf701007387 */ /* 0x0001e80000100800 */
[----:B0-----:R-:W4:Y:S04]  /*1e9e0*/  LDL.LU R247, [R1+0x4c0] ;  /* 0x0004c00001f77983 */ /* 0x001f280000300800 */
[----:B------:R-:W4:Y:S04]  /*1e9f0*/  LDL.LU R242, [R1+0x4e4] ;  /* 0x0004e40001f27983 */ /* 0x000f280000300800 */
[----:B------:R-:W4:Y:S04]  /*1ea00*/  LDL.LU R252, [R1+0x4b8] ;  /* 0x0004b80001fc7983 */ /* 0x000f280000300800 */
[----:B------:R-:W4:Y:S01]  /*1ea10*/  LDL.LU R249, [R1+0x4dc] ;  /* 0x0004dc0001f97983 */ /* 0x000f220000300800 */
[----:B------:R-:W-:-:S02]  /*1ea20*/  IADD3 R250, P1, R250, UR6, RZ ;  /* 0x00000006fafa7c10 */ /* 0x000fc4000ff3e0ff */
[----:B------:R-:W-:-:S03]  /*1ea30*/  IADD3.X R227, R227, UR5, RZ, P2, !PT ;  /* 0x00000005e3e37c10 */ /* 0x000fc600097fe4ff */
[----:B------:R0:W-:Y:S01]  /*1ea40*/  STL [R1+0x510], R250 ;  /* 0x000510fa01007387 */ /* 0x0001e20000100800 */
[----:B------:R-:W-:-:S03]  /*1ea50*/  IADD3 R230, P2, R230, UR6, RZ ;  /* 0x00000006e6e67c10 */ /* 0x000fc6000ff5e0ff */
[----:B------:R-:W4:Y:S01]  /*1ea60*/  LDL.LU R251, [R1+0x4b0] ;  /* 0x0004b00001fb7983 */ /* 0x000f220000300800 */
[----:B------:R-:W-:Y:S02]  /*1ea70*/  IADD3.X R228, R228, UR5, RZ, P3, !PT ;  /* 0x00000005e4e47c10 */ /* 0x000fe40009ffe4ff */
[----:B------:R-:W-:Y:S02]  /*1ea80*/  IADD3.X R231, R231, UR5, RZ, P4, !PT ;  /* 0x00000005e7e77c10 */ /* 0x000fe4000a7fe4ff */
[----:B------:R-:W-:Y:S01]  /*1ea90*/  IADD3 R233, P3, R233, UR6, RZ ;  /* 0x00000006e9e97c10 */ /* 0x000fe2000ff7e0ff */
[----:B0-----:R-:W4:Y:S04]  /*1eaa0*/  LDL.LU R250, [R1+0x4d4] ;  /* 0x0004d40001fa7983 */ /* 0x001f280000300800 */
[----:B------:R-:W-:Y:S01]  /*1eab0*/  STL [R1+0x534], R227 ;  /* 0x000534e301007387 */ /* 0x000fe20000100800 */
[----:B------:R-:W-:-:S03]  /*1eac0*/  IADD3 R248, P4, R248, UR6, RZ ;  /* 0x00000006f8f87c10 */ /* 0x000fc6000ff9e0ff */
[----:B------:R-:W-:Y:S04]  /*1ead0*/  STL [R1+0x508], R230 ;  /* 0x000508e601007387 */ /* 0x000fe80000100800 */
[----:B------:R-:W-:Y:S01]  /*1eae0*/  STL [R1+0x52c], R228 ;  /* 0x00052ce401007387 */ /* 0x000fe20000100800 */
[----:B------:R-:W-:-:S03]  /*1eaf0*/  IADD3.X R234, R234, UR5, RZ, P5, !PT ;  /* 0x00000005eaea7c10 */ /* 0x000fc6000affe4ff */
[----:B------:R0:W-:Y:S04]  /*1eb00*/  STL [R1+0x4f8], R248 ;  /* 0x0004f8f801007387 */ /* 0x0001e80000100800 */
[----:B------:R-:W-:Y:S01]  /*1eb10*/  STL [R1+0x500], R233 ;  /* 0x000500e901007387 */ /* 0x000fe20000100800 */
[----:B------:R-:W-:-:S03]  /*1eb20*/  IADD3 R232, P5, R232, UR6, RZ ;  /* 0x00000006e8e87c10 */ /* 0x000fc6000ffbe0ff */
[----:B0-----:R-:W4:Y:S04]  /*1eb30*/  LDL.LU R248, [R1+0x4a8] ;  /* 0x0004a80001f87983 */ /* 0x001f280000300800 */
[----:B------:R-:W-:Y:S01]  /*1eb40*/  STL [R1+0x524], R231 ;  /* 0x000524e701007387 */ /* 0x000fe20000100800 */
[----:B--2---:R-:W-:Y:S02]  /*1eb50*/  IADD3.X R239, R239, UR5, RZ, P6, !PT ;  /* 0x00000005efef7c10 */ /* 0x004fe4000b7fe4ff */
[----:B------:R-:W-:Y:S02]  /*1eb60*/  IADD3 R237, P6, R237, UR6, RZ ;  /* 0x00000006eded7c10 */ /* 0x000fe4000ffde0ff */
[----:B------:R-:W-:Y:S02]  /*1eb70*/  IADD3.X R235, R235, UR5, RZ, P1, !PT ;  /* 0x00000005ebeb7c10 */ /* 0x000fe40008ffe4ff */
[----:B------:R-:W-:Y:S01]  /*1eb80*/  IADD3 R238, P1, R238, UR6, RZ ;  /* 0x00000006eeee7c10 */ /* 0x000fe2000ff3e0ff */
[----:B------:R0:W-:Y:S04]  /*1eb90*/  STL [R1+0x514], R239 ;  /* 0x000514ef01007387 */ /* 0x0001e80000100800 */
[----:B------:R-:W-:Y:S04]  /*1eba0*/  STL [R1+0x51c], R234 ;  /* 0x00051cea01007387 */ /* 0x000fe80000100800 */
[----:B0-----:R-:W2:Y:S01]  /*1ebb0*/  LDL.LU R239, [R1+0x4cc] ;  /* 0x0004cc0001ef7983 */ /* 0x001ea20000300800 */
[----:B---3--:R-:W-:-:S02]  /*1ebc0*/  IADD3.X R236, R236, UR5, RZ, P2, !PT ;  /* 0x00000005ecec7c10 */ /* 0x008fc400097fe4ff */
[----:B------:R-:W-:Y:S01]  /*1ebd0*/  IADD3.X R241, R241, UR5, RZ, P3, !PT ;  /* 0x00000005f1f17c10 */ /* 0x000fe20009ffe4ff */
[----:B------:R-:W-:Y:S04]  /*1ebe0*/  STL [R1+0x4f0], R232 ;  /* 0x0004f0e801007387 */ /* 0x000fe80000100800 */
[----:B------:R-:W-:Y:S01]  /*1ebf0*/  STL [R1+0x4e8], R237 ;  /* 0x0004e8ed01007387 */ /* 0x000fe20000100800 */
[----:B------:R-:W-:-:S03]  /*1ec00*/  IADD3 R245, P2, R245, UR6, RZ ;  /* 0x00000006f5f57c10 */ /* 0x000fc6000ff5e0ff */
[----:B------:R-:W-:Y:S01]  /*1ec10*/  STL [R1+0x50c], R235 ;  /* 0x00050ceb01007387 */ /* 0x000fe20000100800 */
[----:B------:R-:W-:-:S03]  /*1ec20*/  IADD3 R240, P3, R240, UR6, RZ ;  /* 0x00000006f0f07c10 */ /* 0x000fc6000ff7e0ff */
[----:B------:R-:W-:Y:S04]  /*1ec30*/  STL [R1+0x4e0], R238 ;  /* 0x0004e0ee01007387 */ /* 0x000fe80000100800 */
[----:B------:R-:W-:Y:S04]  /*1ec40*/  STL [R1+0x504], R236 ;  /* 0x000504ec01007387 */ /* 0x000fe80000100800 */
        /* <DEDUP_REMOVED lines=10> */
[----:B------:R0:W-:Y:S04]  /*1ecf0*/  STL [R1+0x4ec], R244 ;  /* 0x0004ecf401007387 */ /* 0x0001e80000100800 */
[----:B0-----:R-:W4:Y:S01]  /*1ed00*/  LDL.LU R244, [R1+0x498] ;  /* 0x0004980001f47983 */ /* 0x001f220000300800 */
[----:B------:R-:W-:Y:S02]  /*1ed10*/  IADD3 R247, P5, R247, UR6, RZ ;  /* 0x00000006f7f77c10 */ /* 0x000fe4000ffbe0ff */
[----:B------:R-:W-:Y:S02]  /*1ed20*/  IADD3.X R242, R242, UR5, RZ, P6, !PT ;  /* 0x00000005f2f27c10 */ /* 0x000fe4000b7fe4ff */
[----:B------:R-:W-:Y:S02]  /*1ed30*/  IADD3 R252, P6, R252, UR6, RZ ;  /* 0x00000006fcfc7c10 */ /* 0x000fe4000ffde0ff */
[----:B------:R-:W-:Y:S01]  /*1ed40*/  IADD3.X R249, R249, UR5, RZ, P1, !PT ;  /* 0x00000005f9f97c10 */ /* 0x000fe20008ffe4ff */
[----:B------:R0:W-:Y:S04]  /*1ed50*/  STL [R1+0x4c0], R247 ;  /* 0x0004c0f701007387 */ /* 0x0001e80000100800 */
[----:B0-----:R-:W4:Y:S04]  /*1ed60*/  LDL.LU R247, [R1+0x4bc] ;  /* 0x0004bc0001f77983 */ /* 0x001f280000300800 */
[----:B------:R-:W-:Y:S01]  /*1ed70*/  STL [R1+0x4e4], R242 ;  /* 0x0004e4f201007387 */ /* 0x000fe20000100800 */
[----:B------:R-:W-:-:S03]  /*1ed80*/  IADD3 R251, P1, R251, UR6, RZ ;  /* 0x00000006fbfb7c10 */ /* 0x000fc6000ff3e0ff */
[----:B------:R-:W-:Y:S04]  /*1ed90*/  STL [R1+0x4b8], R252 ;  /* 0x0004b8fc01007387 */ /* 0x000fe80000100800 */
[----:B------:R-:W4:Y:S04]  /*1eda0*/  LDL.LU R227, [R1+0x490] ;  /* 0x0004900001e37983 */ /* 0x000f280000300800 */
[----:B------:R-:W-:Y:S04]  /*1edb0*/  STL [R1+0x4dc], R249 ;  /* 0x0004dcf901007387 */ /* 0x000fe80000100800 */
[----:B------:R-:W4:Y:S04]  /*1edc0*/  LDL.LU R230, [R1+0x4b4] ;  /* 0x0004b40001e67983 */ /* 0x000f280000300800 */
[----:B------:R-:W-:Y:S04]  /*1edd0*/  STL [R1+0x4b0], R251 ;  /* 0x0004b0fb01007387 */ /* 0x000fe80000100800 */
[----:B------:R-:W4:Y:S01]  /*1ede0*/  LDL.LU R228, [R1+0x488] ;  /* 0x0004880001e47983 */ /* 0x000f220000300800 */
[----:B------:R-:W-:-:S05]  /*1edf0*/  IADD3.X R250, R250, UR5, RZ, P2, !PT ;  /* 0x00000005fafa7c10 */ /* 0x000fca00097fe4ff */
[----:B------:R-:W-:Y:S04]  /*1ee00*/  STL [R1+0x4d4], R250 ;  /* 0x0004d4fa01007387 */ /* 0x000fe80000100800 */
[----:B------:R-:W4:Y:S04]  /*1ee10*/  LDL.LU R233, [R1+0x4ac] ;  /* 0x0004ac0001e97983 */ /* 0x000f280000300800 */
[----:B------:R-:W4:Y:S04]  /*1ee20*/  LDL.LU R231, [R1+0x480] ;  /* 0x0004800001e77983 */ /* 0x000f280000300800 */
[----:B------:R-:W4:Y:S04]  /*1ee30*/  LDL.LU R234, [R1+0x4a4] ;  /* 0x0004a40001ea7983 */ /* 0x000f280000300800 */
        /* <DEDUP_REMOVED lines=8> */
[----:B--2---:R-:W-:-:S05]  /*1eec0*/  IADD3.X R239, R239, UR5, RZ, P3, !PT ;  /* 0x00000005efef7c10 */ /* 0x004fca0009ffe4ff */
[----:B------:R0:W-:Y:S04]  /*1eed0*/  STL [R1+0x4cc], R239 ;  /* 0x0004ccef01007387 */ /* 0x0001e80000100800 */
[----:B------:R-:W2:Y:S04]  /*1eee0*/  LDL.LU R245, [R1+0x460] ;  /* 0x0004600001f57983 */ /* 0x000ea80000300800 */
        /* <DEDUP_REMOVED lines=11> */
[----:B------:R0:W-:Y:S04]  /*1efa0*/  STL [R1+0x498], R244 ;  /* 0x000498f401007387 */ /* 0x0001e80000100800 */
[----:B0-----:R-:W4:Y:S04]  /*1efb0*/  LDL.LU R244, [R1+0x46c] ;  /* 0x00046c0001f47983 */ /* 0x001f280000300800 */
[----:B------:R-:W4:Y:S04]  /*1efc0*/  LDL.LU R252, [R1+0x440] ;  /* 0x0004400001fc7983 */ /* 0x000f280000300800 */
[----:B------:R-:W4:Y:S04]  /*1efd0*/  LDL.LU R249, [R1+0x464] ;  /* 0x0004640001f97983 */ /* 0x000f280000300800 */
[----:B------:R-:W4:Y:S01]  /*1efe0*/  LDL.LU R251, [R1+0x438] ;  /* 0x0004380001fb7983 */ /* 0x000f220000300800 */
[----:B------:R-:W-:-:S02]  /*1eff0*/  IADD3.X R247, R247, UR5, RZ, P5, !PT ;  /* 0x00000005f7f77c10 */ /* 0x000fc4000affe4ff */
[----:B------:R-:W-:-:S03]  /*1f000*/  IADD3 R227, P5, R227, UR6, RZ ;  /* 0x00000006e3e37c10 */ /* 0x000fc6000ffbe0ff */
[----:B------:R0:W-:Y:S04]  /*1f010*/  STL [R1+0x4bc], R247 ;  /* 0x0004bcf701007387 */ /* 0x0001e80000100800 */
[----:B------:R-:W4:Y:S01]  /*1f020*/  LDL.LU R250, [R1+0x45c] ;  /* 0x00045c0001fa7983 */ /* 0x000f220000300800 */
[----:B------:R-:W-:Y:S02]  /*1f030*/  IADD3.X R230, R230, UR5, RZ, P6, !PT ;  /* 0x00000005e6e67c10 */ /* 0x000fe4000b7fe4ff */
[----:B------:R-:W-:Y:S01]  /*1f040*/  IADD3 R228, P6, R228, UR6, RZ ;  /* 0x00000006e4e47c10 */ /* 0x000fe2000ffde0ff */
[----:B0-----:R-:W4:Y:S01]  /*1f050*/  LDL.LU R247, [R1+0x430] ;  /* 0x0004300001f77983 */ /* 0x001f220000300800 */
[----:B------:R-:W-:Y:S02]  /*1f060*/  IADD3.X R233, R233, UR5, RZ, P1, !PT ;  /* 0x00000005e9e97c10 */ /* 0x000fe40008ffe4ff */
[----:B------:R-:W-:Y:S01]  /*1f070*/  IADD3 R231, P1, R231, UR6, RZ ;  /* 0x00000006e7e77c10 */ /* 0x000fe2000ff3e0ff */
[----:B------:R-:W-:Y:S01]  /*1f080*/  STL [R1+0x490], R227 ;  /* 0x000490e301007387 */ /* 0x000fe20000100800 */
[----:B------:R-:W-:-:S02]  /*1f090*/  IADD3.X R234, R234, UR5, RZ, P2, !PT ;  /* 0x00000005eaea7c10 */ /* 0x000fc400097fe4ff */
[----:B------:R-:W-:Y:S01]  /*1f0a0*/  IADD3.X R237, R237, UR5, RZ, P3, !PT ;  /* 0x00000005eded7c10 */ /* 0x000fe20009ffe4ff */
[----:B------:R-:W-:Y:S04]  /*1f0b0*/  STL [R1+0x4b4], R230 ;  /* 0x0004b4e601007387 */ /* 0x000fe80000100800 */
[----:B------:R-:W-:Y:S01]  /*1f0c0*/  STL [R1+0x488], R228 ;  /* 0x000488e401007387 */ /* 0x000fe20000100800 */
[----:B------:R-:W-:-:S03]  /*1f0d0*/  IADD3 R232, P2, R232, UR6, RZ ;  /* 0x00000006e8e87c10 */ /* 0x000fc6000ff5e0ff */
[----:B------:R-:W-:Y:S04]  /*1f0e0*/  STL [R1+0x4ac], R233 ;  /* 0x0004ace901007387 */ /* 0x000fe80000100800 */
[----:B------:R-:W-:Y:S04]  /*1f0f0*/  STL [R1+0x480], R231 ;  /* 0x000480e701007387 */ /* 0x000fe80000100800 */
[----:B------:R-:W-:Y:S01]  /*1f100*/  STL [R1+0x4a4], R234 ;  /* 0x0004a4ea01007387 */ /* 0x000fe20000100800 */
[----:B------:R-:W-:Y:S02]  /*1f110*/  IADD3 R248, P3, R248, UR6, RZ ;  /* 0x00000006f8f87c10 */ /* 0x000fe4000ff7e0ff */
[----:B------:R-:W-:-:S02]  /*1f120*/  IADD3.X R235, R235, UR5, RZ, P4, !PT ;  /* 0x00000005ebeb7c10 */ /* 0x000fc4000a7fe4ff */
[----:B------:R-:W-:Y:S02]  /*1f130*/  IADD3 R238, P4, R238, UR6, RZ ;  /* 0x00000006eeee7c10 */ /* 0x000fe4000ff9e0ff */
[----:B------:R-:W-:Y:S01]  /*1f140*/  IADD3.X R236, R236, UR5, RZ, P5, !PT ;  /* 0x00000005ecec7c10 */ /* 0x000fe2000affe4ff */
[----:B------:R0:W-:Y:S04]  /*1f150*/  STL [R1+0x470], R248 ;  /* 0x000470f801007387 */ /* 0x0001e80000100800 */
[----:B------:R-:W-:Y:S04]  /*1f160*/  STL [R1+0x478], R232 ;  /* 0x000478e801007387 */ /* 0x000fe80000100800 */
[----:B0-----:R-:W4:Y:S04]  /*1f170*/  LDL.LU R248, [R1+0x454] ;  /* 0x0004540001f87983 */ /* 0x001f280000300800 */
[----:B------:R-:W-:Y:S04]  /*1f180*/  STL [R1+0x49c], R237 ;  /* 0x00049ced01007387 */ /* 0x000fe80000100800 */
[----:B------:R-:W-:Y:S04]  /*1f190*/  STL [R1+0x494], R235 ;  /* 0x000494eb01007387 */ /* 0x000fe80000100800 */
[----:B------:R-:W-:Y:S04]  /*1f1a0*/  STL [R1+0x468], R238 ;  /* 0x000468ee01007387 */ /* 0x000fe80000100800 */
[----:B------:R-:W-:Y:S01]  /*1f1b0*/  STL [R1+0x48c], R236 ;  /* 0x00048cec01007387 */ /* 0x000fe20000100800 */
[----:B--2---:R-:W-:-:S02]  /*1f1c0*/  IADD3 R245, P5, R245, UR6, RZ ;  /* 0x00000006f5f57c10 */ /* 0x004fc4000ffbe0ff */
[----:B------:R-:W-:Y:S02]  /*1f1d0*/  IADD3.X R241, R241, UR5, RZ, P6, !PT ;  /* 0x00000005f1f17c10 */ /* 0x000fe4000b7fe4ff */
[----:B------:R-:W-:Y:S01]  /*1f1e0*/  IADD3 R246, P6, R246, UR6, RZ ;  /* 0x00000006f6f67c10 */ /* 0x000fe2000ffde0ff */
[----:B------:R-:W-:Y:S01]  /*1f1f0*/  STL [R1+0x460], R245 ;  /* 0x000460f501007387 */ /* 0x000fe20000100800 */
        /* <DEDUP_REMOVED lines=14> */
[----:B------:R-:W-:Y:S02]  /*1f2e0*/  IADD3 R252, P3, R252, UR6, RZ ;  /* 0x00000006fcfc7c10 */ /* 0x000fe4000ff7e0ff */
[----:B------:R-:W-:Y:S02]  /*1f2f0*/  IADD3.X R249, R249, UR5, RZ, P4, !PT ;  /* 0x00000005f9f97c10 */ /* 0x000fe4000a7fe4ff */
[----:B------:R-:W-:Y:S01]  /*1f300*/  IADD3 R251, P4, R251, UR7, RZ ;  /* 0x00000007fbfb7c10 */ /* 0x000fe2000ff9e0ff */
[----:B------:R0:W-:Y:S04]  /*1f310*/  STL [R1+0x46c], R244 ;  /* 0x00046cf401007387 */ /* 0x0001e80000100800 */
[----:B0-----:R-:W4:Y:S01]  /*1f320*/  LDL.LU R244, [R1+0x444] ;  /* 0x0004440001f47983 */ /* 0x001f220000300800 */
[----:B------:R-:W-:-:S03]  /*1f330*/  IADD3.X R250, R250, UR5, RZ, P5, !PT ;  /* 0x00000005fafa7c10 */ /* 0x000fc6000affe4ff */
[----:B------:R-:W-:Y:S04]  /*1f340*/  STL [R1+0x440], R252 ;  /* 0x000440fc01007387 */ /* 0x000fe80000100800 */
[----:B------:R-:W-:Y:S04]  /*1f350*/  STL [R1+0x464], R249 ;  /* 0x000464f901007387 */ /* 0x000fe80000100800 */
[----:B------:R-:W4:Y:S04]  /*1f360*/  LDL.LU R229, [R1+0x418] ;  /* 0x0004180001e57983 */ /* 0x000f280000300800 */
[----:B------:R-:W-:Y:S04]  /*1f370*/  STL [R1+0x438], R251 ;  /* 0x000438fb01007387 */ /* 0x000fe80000100800 */
[----:B------:R-:W4:Y:S04]  /*1f380*/  LDL.LU R227, [R1+0x43c] ;  /* 0x00043c0001e37983 */ /* 0x000f280000300800 */
[----:B------:R-:W-:Y:S04]  /*1f390*/  STL [R1+0x45c], R250 ;  /* 0x00045cfa01007387 */ /* 0x000fe80000100800 */
[----:B------:R-:W4:Y:S01]  /*1f3a0*/  LDL.LU R230, [R1+0x410] ;  /* 0x0004100001e67983 */ /* 0x000f220000300800 */
[----:B------:R-:W-:-:S05]  /*1f3b0*/  IADD3 R247, P5, R247, UR7, RZ ;  /* 0x00000007f7f77c10 */ /* 0x000fca000ffbe0ff */
[----:B------:R0:W-:Y:S04]  /*1f3c0*/  STL [R1+0x430], R247 ;  /* 0x000430f701007387 */ /* 0x0001e80000100800 */
[----:B------:R-:W4:Y:S04]  /*1f3d0*/  LDL.LU R228, [R1+0x434] ;  /* 0x0004340001e47983 */ /* 0x000f280000300800 */
[----:B------:R-:W4:Y:S04]  /*1f3e0*/  LDL.LU R233, [R1+0x408] ;  /* 0x0004080001e97983 */ /* 0x000f280000300800 */
[----:B------:R-:W4:Y:S04]  /*1f3f0*/  LDL.LU R231, [R1+0x42c] ;  /* 0x00042c0001e77983 */ /* 0x000f280000300800 */
[----:B------:R-:W4:Y:S04]  /*1f400*/  LDL.LU R234, [R1+0x400] ;  /* 0x0004000001ea7983 */ /* 0x000f280000300800 */
[----:B------:R-:W4:Y:S04]  /*1f410*/  LDL.LU R232, [R1+0x424] ;  /* 0x0004240001e87983 */ /* 0x000f280000300800 */
[----:B------:R-:W4:Y:S04]  /*1f420*/  LDL.LU R237, [R1+0x3f8] ;  /* 0x0003f80001ed7983 */ /* 0x000f280000300800 */
        /* <DEDUP_REMOVED lines=11> */
[----:B--2---:R-:W-:-:S05]  /*1f4e0*/  IADD3 R239, P6, R239, UR7, RZ ;  /* 0x00000007efef7c10 */ /* 0x004fca000ffde0ff */
[----:B------:R0:W-:Y:S04]  /*1f4f0*/  STL [R1+0x428], R239 ;  /* 0x000428ef01007387 */ /* 0x0001e80000100800 */
[----:B0-----:R-:W2:Y:S01]  /*1f500*/  LDL.LU R239, [R1+0x3cc] ;  /* 0x0003cc0001ef7983 */ /* 0x001ea20000300800 */
[----:B---3--:R-:W-:-:S05]  /*1f510*/  IADD3.X R240, R240, UR5, RZ, P1, !PT ;  /* 0x00000005f0f07c10 */ /* 0x008fca0008ffe4ff */
[----:B------:R0:W-:Y:S04]  /*1f520*/  STL [R1+0x44c], R240 ;  /* 0x00044cf001007387 */ /* 0x0001e80000100800 */
[----:B0-----:R-:W3:Y:S01]  /*1f530*/  LDL.LU R240, [R1+0x3f4] ;  /* 0x0003f40001f07983 */ /* 0x001ee20000300800 */
[----:B----4-:R-:W-:-:S05]  /*1f540*/  IADD3 R243, P1, R243, UR7, RZ ;  /* 0x00000007f3f37c10 */ /* 0x010fca000ff3e0ff */
        /* <DEDUP_REMOVED lines=15> */
[----:B------:R-:W-:-:S03]  /*1f640*/  IADD3.X R231, R231, UR4, RZ, P5, !PT ;  /* 0x00000004e7e77c10 */ /* 0x000fc6000affe4ff */
[----:B------:R-:W-:Y:S01]  /*1f650*/  STL [R1+0x43c], R227 ;  /* 0x00043ce301007387 */ /* 0x000fe20000100800 */
[----:B------:R-:W-:-:S03]  /*1f660*/  IADD3 R234, P5, R234, UR7, RZ ;  /* 0x00000007eaea7c10 */ /* 0x000fc6000ffbe0ff */
[----:B------:R-:W-:Y:S04]  /*1f670*/  STL [R1+0x410], R230 ;  /* 0x000410e601007387 */ /* 0x000fe80000100800 */
[----:B------:R-:W-:Y:S01]  /*1f680*/  STL [R1+0x434], R228 ;  /* 0x000434e401007387 */ /* 0x000fe20000100800 */
[----:B------:R-:W-:Y:S02]  /*1f690*/  IADD3.X R232, R232, UR4, RZ, P6, !PT ;  /* 0x00000004e8e87c10 */ /* 0x000fe4000b7fe4ff */
[----:B------:R-:W-:Y:S01]  /*1f6a0*/  IADD3.X R247, R247, UR4, RZ, P1, !PT ;  /* 0x00000004f7f77c10 */ /* 0x000fe20008ffe4ff */
[----:B------:R-:W-:Y:S01]  /*1f6b0*/  STL [R1+0x408], R233 ;  /* 0x000408e901007387 */ /* 0x000fe20000100800 */
[----:B------:R-:W-:-:S03]  /*1f6c0*/  IADD3 R237, P6, R237, UR7, RZ ;  /* 0x00000007eded7c10 */ /* 0x000fc6000ffde0ff */
[----:B------:R-:W-:Y:S04]  /*1f6d0*/  STL [R1+0x42c], R231 ;  /* 0x00042ce701007387 */ /* 0x000fe80000100800 */
[----:B------:R-:W-:Y:S01]  /*1f6e0*/  STL [R1+0x400], R234 ;  /* 0x000400ea01007387 */ /* 0x000fe20000100800 */
[----:B------:R-:W-:-:S03]  /*1f6f0*/  IADD3 R235, P1, R235, UR7, RZ ;  /* 0x00000007ebeb7c10 */ /* 0x000fc6000ff3e0ff */
[----:B------:R0:W-:Y:S01]  /*1f700*/  STL [R1+0x41c], R247 ;  /* 0x00041cf701007387 */ /* 0x0001e20000100800 */
[----:B------:R-:W-:-:S03]  /*1f710*/  IADD3.X R238, R238, UR4, RZ, P2, !PT ;  /* 0x00000004eeee7c10 */ /* 0x000fc600097fe4ff */
[----:B------:R-:W-:Y:S01]  /*1f720*/  STL [R1+0x424], R232 ;  /* 0x000424e801007387 */ /* 0x000fe20000100800 */
[----:B------:R-:W-:-:S03]  /*1f730*/  IADD3 R236, P2, R236, UR7, RZ ;  /* 0x00000007ecec7c10 */ /* 0x000fc6000ff5e0ff */
[----:B0-----:R-:W4:Y:S04]  /*1f740*/  LDL.LU R247, [R1+0x3ac] ;  /* 0x0003ac0001f77983 */ /* 0x001f280000300800 */
[----:B------:R-:W-:Y:S04]  /*1f750*/  STL [R1+0x3f8], R237 ;  /* 0x0003f8ed01007387 */ /* 0x000fe80000100800 */
[----:B------:R-:W-:Y:S04]  /*1f760*/  STL [R1+0x3f0], R235 ;  /* 0x0003f0eb01007387 */ /* 0x000fe80000100800 */
[----:B------:R-:W-:Y:S04]  /*1f770*/  STL [R1+0x414], R238 ;  /* 0x000414ee01007387 */ /* 0x000fe80000100800 */
[----:B------:R-:W-:Y:S01]  /*1f780*/  STL [R1+0x3e4], R236 ;  /* 0x0003e4ec01007387 */ /* 0x000fe20000100800 */
[----:B------:R-:W-:-:S02]  /*1f790*/  IADD3.X R245, R245, UR4, RZ, P3, !PT ;  /* 0x00000004f5f57c10 */ /* 0x000fc40009ffe4ff */
[----:B------:R-:W-:Y:S02]  /*1f7a0*/  IADD3.X R246, R246, UR4, RZ, P4, !PT ;  /* 0x00000004f6f67c10 */ /* 0x000fe4000a7fe4ff */
[----:B------:R-:W-:Y:S01]  /*1f7b0*/  IADD3 R241, P3, R241, UR7, RZ ;  /* 0x00000007f1f17c10 */ /* 0x000fe2000ff7e0ff */
[----:B------:R-:W-:Y:S01]  /*1f7c0*/  STL [R1+0x40c], R245 ;  /* 0x00040cf501007387 */ /* 0x000fe20000100800 */
[----:B------:R-:W-:Y:S02]  /*1f7d0*/  IADD3 R248, P4, R248, UR7, RZ ;  /* 0x00000007f8f87c10 */ /* 0x000fe4000ff9e0ff */
[----:B------:R-:W-:-:S03]  /*1f7e0*/  IADD3.X R242, R242, UR4, RZ, P5, !PT ;  /* 0x00000004f2f27c10 */ /* 0x000fc6000affe4ff */
[----:B------:R0:W-:Y:S04]  /*1f7f0*/  STL [R1+0x3d4], R248 ;  /* 0x0003d4f801007387 */ /* 0x0001e80000100800 */
[----:B------:R-:W-:Y:S04]  /*1f800*/  STL [R1+0x3dc], R241 ;  /* 0x0003dcf101007387 */ /* 0x000fe80000100800 */
[----:B0-----:R-:W4:Y:S04]  /*1f810*/  LDL.LU R248, [R1+0x3d0] ;  /* 0x0003d00001f87983 */ /* 0x001f280000300800 */
[----:B------:R-:W-:Y:S01]  /*1f820*/  STL [R1+0x404], R246 ;  /* 0x000404f601007387 */ /* 0x000fe20000100800 */
[----:B--2---:R-:W-:-:S05]  /*1f830*/  IADD3 R239, P5, R239, UR7, RZ ;  /* 0x00000007efef7c10 */ /* 0x004fca000ffbe0ff */
[----:B------:R0:W-:Y:S04]  /*1f840*/  STL [R1+0x3cc], R239 ;  /* 0x0003ccef01007387 */ /* 0x0001e80000100800 */
[----:B0-----:R-:W2:Y:S04]  /*1f850*/  LDL.LU R239, [R1+0x3a4] ;  /* 0x0003a40001ef7983 */ /* 0x001ea80000300800 */
[----:B------:R-:W-:Y:S01]  /*1f860*/  STL [R1+0x3fc], R242 ;  /* 0x0003fcf201007387 */ /* 0x000fe20000100800 */
[----:B---3--:R-:W-:-:S05]  /*1f870*/  IADD3.X R240, R240, UR4, RZ, P6, !PT ;  /* 0x00000004f0f07c10 */ /* 0x008fca000b7fe4ff */
[----:B------:R0:W-:Y:S04]  /*1f880*/  STL [R1+0x3f4], R240 ;  /* 0x0003f4f001007387 */ /* 0x0001e80000100800 */
[----:B0-----:R-:W3:Y:S01]  /*1f890*/  LDL.LU R240, [R1+0x3c8] ;  /* 0x0003c80001f07983 */ /* 0x001ee20000300800 */
[----:B----4-:R-:W-:Y:S02]  /*1f8a0*/  IADD3 R243, P6, R243, UR7, RZ ;  /* 0x00000007f3f37c10 */ /* 0x010fe4000ffde0ff */
[----:B------:R-:W-:Y:S02]  /*1f8b0*/  IADD3.X R252, R252, UR4, RZ, P1, !PT ;  /* 0x00000004fcfc7c10 */ /* 0x000fe40008ffe4ff */
[----:B------:R-:W-:Y:S02]  /*1f8c0*/  IADD3 R249, P1, R249, UR7, RZ ;  /* 0x00000007f9f97c10 */ /* 0x000fe4000ff3e0ff */
[----:B------:R-:W-:Y:S01]  /*1f8d0*/  IADD3.X R251, R251, UR4, RZ, P2, !PT ;  /* 0x00000004fbfb7c10 */ /* 0x000fe200097fe4ff */
[----:B------:R0:W-:Y:S01]  /*1f8e0*/  STL [R1+0x3c4], R243 ;  /* 0x0003c4f301007387 */ /* 0x0001e20000100800 */
[----:B------:R-:W-:-:S03]  /*1f8f0*/  IADD3 R250, P2, R250, UR7, RZ ;  /* 0x00000007fafa7c10 */ /* 0x000fc6000ff5e0ff */
[----:B0-----:R-:W4:Y:S04]  /*1f900*/  LDL.LU R243, [R1+0x39c] ;  /* 0x00039c0001f37983 */ /* 0x001f280000300800 */
[----:B------:R-:W-:Y:S04]  /*1f910*/  STL [R1+0x3e8], R252 ;  /* 0x0003e8fc01007387 */ /* 0x000fe80000100800 */
[----:B------:R-:W-:Y:S04]  /*1f920*/  STL [R1+0x3bc], R249 ;  /* 0x0003bcf901007387 */ /* 0x000fe80000100800 */
[----:B------:R-:W4:Y:S04]  /*1f930*/  LDL.LU R229, [R1+0x3c0] ;  /* 0x0003c00001e57983 */ /* 0x000f280000300800 */
[----:B------:R-:W-:Y:S04]  /*1f940*/  STL [R1+0x3e0], R251 ;  /* 0x0003e0fb01007387 */ /* 0x000fe80000100800 */
[----:B------:R-:W4:Y:S01]  /*1f950*/  LDL.LU R227, [R1+0x394] ;  /* 0x0003940001e37983 */ /* 0x000f220000300800 */
[----:B------:R-:W-:-:S03]  /*1f960*/  IADD3.X R244, R244, UR4, RZ, P3, !PT ;  /* 0x00000004f4f47c10 */ /* 0x000fc60009ffe4ff */
[----:B------:R-:W-:Y:S04]  /*1f970*/  STL [R1+0x3b4], R250 ;  /* 0x0003b4fa01007387 */ /* 0x000fe80000100800 */
[----:B------:R-:W4:Y:S04]  /*1f980*/  LDL.LU R230, [R1+0x3b8] ;  /* 0x0003b80001e67983 */ /* 0x000f280000300800 */
        /* <DEDUP_REMOVED lines=20> */
[----:B0-----:R-:W4:Y:S04]  /*1fad0*/  LDL.LU R248, [R1+0x378] ;  /* 0x0003780001f87983 */ /* 0x001f280000300800 */
[----:B------:R-:W4:Y:S01]  /*1fae0*/  LDL.LU R252, [R1+0x34c] ;  /* 0x00034c0001fc7983 */ /* 0x000f220000300800 */
[----:B--2---:R-:W-:Y:S02]  /*1faf0*/  IADD3 R239, P4, R239, UR7, RZ ;  /* 0x00000007efef7c10 */ /* 0x004fe4000ff9e0ff */
[----:B---3--:R-:W-:-:S05]  /*1fb00*/  IADD3.X R240, R240, UR4, RZ, P5, !PT ;  /* 0x00000004f0f07c10 */ /* 0x008fca000affe4ff */
[----:B------:R0:W-:Y:S04]  /*1fb10*/  STL [R1+0x3c8], R240 ;  /* 0x0003c8f001007387 */ /* 0x0001e80000100800 */
[----:B------:R1:W-:Y:S04]  /*1fb20*/  STL [R1+0x3a4], R239 ;  /* 0x0003a4ef01007387 */ /* 0x0003e80000100800 */
[----:B0-----:R-:W2:Y:S04]  /*1fb30*/  LDL.LU R240, [R1+0x370] ;  /* 0x0003700001f07983 */ /* 0x001ea80000300800 */
[----:B------:R-:W3:Y:S04]  /*1fb40*/  LDL.LU R249, [R1+0x344] ;  /* 0x0003440001f97983 */ /* 0x000ee80000300800 */
[----:B------:R-:W3:Y:S04]  /*1fb50*/  LDL.LU R251, [R1+0x368] ;  /* 0x0003680001fb7983 */ /* 0x000ee80000300800 */
[----:B------:R-:W3:Y:S01]  /*1fb60*/  LDL.LU R250, [R1+0x33c] ;  /* 0x00033c0001fa7983 */ /* 0x000ee20000300800 */
[----:B----4-:R-:W-:-:S02]  /*1fb70*/  IADD3 R243, P5, R243, UR7, RZ ;  /* 0x00000007f3f37c10 */ /* 0x010fc4000ffbe0ff */
[----:B------:R-:W-:Y:S02]  /*1fb80*/  IADD3.X R229, R229, UR4, RZ, P6, !PT ;  /* 0x00000004e5e57c10 */ /* 0x000fe4000b7fe4ff */
[----:B------:R-:W-:Y:S01]  /*1fb90*/  IADD3 R227, P6, R227, UR7, RZ ;  /* 0x00000007e3e37c10 */ /* 0x000fe2000ffde0ff */
[----:B------:R0:W-:Y:S04]  /*1fba0*/  STL [R1+0x39c], R243 ;  /* 0x00039cf301007387 */ /* 0x0001e80000100800 */
[----:B-1----:R-:W4:Y:S01]  /*1fbb0*/  LDL.LU R239, [R1+0x360] ;  /* 0x0003600001ef7983 */ /* 0x002f220000300800 */
[----:B------:R-:W-:Y:S02]  /*1fbc0*/  IADD3.X R230, R230, UR4, RZ, P1, !PT ;  /* 0x00000004e6e67c10 */ /* 0x000fe40008ffe4ff */
[----:B------:R-:W-:-:S02]  /*1fbd0*/  IADD3 R228, P1, R228, UR7, RZ ;  /* 0x00000007e4e47c10 */ /* 0x000fc4000ff3e0ff */
[----:B------:R-:W-:Y:S02]  /*1fbe0*/  IADD3.X R233, R233, UR4, RZ, P2, !PT ;  /* 0x00000004e9e97c10 */ /* 0x000fe400097fe4ff */
[----:B------:R-:W-:Y:S02]  /*1fbf0*/  IADD3 R231, P2, R231, UR7, RZ ;  /* 0x00000007e7e77c10 */ /* 0x000fe4000ff5e0ff */
[----:B------:R-:W-:Y:S01]  /*1fc00*/  IADD3.X R234, R234, UR4, RZ, P3, !PT ;  /* 0x00000004eaea7c10 */ /* 0x000fe20009ffe4ff */
[----:B0-----:R-:W4:Y:S04]  /*1fc10*/  LDL.LU R243, [R1+0x334] ;  /* 0x0003340001f37983 */ /* 0x001f280000300800 */
[----:B------:R-:W-:Y:S04]  /*1fc20*/  STL [R1+0x3c0], R229 ;  /* 0x0003c0e501007387 */ /* 0x000fe80000100800 */
[----:B------:R-:W-:Y:S01]  /*1fc30*/  STL [R1+0x394], R227 ;  /* 0x000394e301007387 */ /* 0x000fe20000100800 */
[----:B------:R-:W-:-:S03]  /*1fc40*/  IADD3.X R237, R237, UR4, RZ, P4, !PT ;  /* 0x00000004eded7c10 */ /* 0x000fc6000a7fe4ff */
[----:B------:R-:W-:Y:S01]  /*1fc50*/  STL [R1+0x3b8], R230 ;  /* 0x0003b8e601007387 */ /* 0x000fe20000100800 */
[----:B------:R-:W-:-:S03]  /*1fc60*/  IADD3 R244, P4, R244, UR7, RZ ;  /* 0x00000007f4f47c10 */ /* 0x000fc6000ff9e0ff */
[----:B------:R-:W-:Y:S01]  /*1fc70*/  STL [R1+0x38c], R228 ;  /* 0x00038ce401007387 */ /* 0x000fe20000100800 */
[----:B------:R-:W-:-:S03]  /*1fc80*/  IADD3 R232, P3, R232, UR7, RZ ;  /* 0x00000007e8e87c10 */ /* 0x000fc6000ff7e0ff */
[----:B------:R-:W-:Y:S04]  /*1fc90*/  STL [R1+0x3b0], R233 ;  /* 0x0003b0e901007387 */ /* 0x000fe80000100800 */
[----:B------:R-:W-:Y:S04]  /*1fca0*/  STL [R1+0x384], R231 ;  /* 0x000384e701007387 */ /* 0x000fe80000100800 */
[----:B------:R-:W-:Y:S01]  /*1fcb0*/  STL [R1+0x3a8], R234 ;  /* 0x0003a8ea01007387 */ /* 0x000fe20000100800 */
[----:B------:R-:W-:-:S03]  /*1fcc0*/  IADD3.X R235, R235, UR4, RZ, P5, !PT ;  /* 0x00000004ebeb7c10 */ /* 0x000fc6000affe4ff */
[----:B------:R0:W-:Y:S01]  /*1fcd0*/  STL [R1+0x374], R244 ;  /* 0x000374f401007387 */ /* 0x0001e20000100800 */
[----:B------:R-:W-:-:S03]  /*1fce0*/  IADD3 R238, P5, R238, UR7, RZ ;  /* 0x00000007eeee7c10 */ /* 0x000fc6000ffbe0ff */
[----:B------:R-:W-:Y:S01]  /*1fcf0*/  STL [R1+0x37c], R232 ;  /* 0x00037ce801007387 */ /* 0x000fe20000100800 */
[----:B------:R-:W-:-:S03]  /*1fd00*/  IADD3.X R236, R236, UR4, RZ, P6, !PT ;  /* 0x00000004ecec7c10 */ /* 0x000fc6000b7fe4ff */
[----:B0-----:R-:W4:Y:S01]  /*1fd10*/  LDL.LU R244, [R1+0x358] ;  /* 0x0003580001f47983 */ /* 0x001f220000300800 */
[----:B------:R-:W-:-:S03]  /*1fd20*/  IADD3 R245, P6, R245, UR7, RZ ;  /* 0x00000007f5f57c10 */ /* 0x000fc6000ffde0ff */
        /* <DEDUP_REMOVED lines=13> */
[----:B------:R-:W-:Y:S02]  /*1fe00*/  IADD3.X R248, R248, UR4, RZ, P3, !PT ;  /* 0x00000004f8f87c10 */ /* 0x000fe40009ffe4ff */
[----:B------:R-:W-:-:S03]  /*1fe10*/  IADD3 R252, P3, R252, UR7, RZ ;  /* 0x00000007fcfc7c10 */ /* 0x000fc6000ff7e0ff */
[----:B------:R0:W-:Y:S04]  /*1fe20*/  STL [R1+0x378], R248 ;  /* 0x000378f801007387 */ /* 0x0001e80000100800 */
[----:B0-----:R-:W4:Y:S04]  /*1fe30*/  LDL.LU R248, [R1+0x350] ;  /* 0x0003500001f87983 */ /* 0x001f280000300800 */
[----:B------:R-:W-:Y:S01]  /*1fe40*/  STL [R1+0x354], R242 ;  /* 0x000354f201007387 */ /* 0x000fe20000100800 */
[----:B--2---:R-:W-:-:S05]  /*1fe50*/  IADD3.X R240, R240, UR4, RZ, P4, !PT ;  /* 0x00000004f0f07c10 */ /* 0x004fca000a7fe4ff */
[----:B------:R0:W-:Y:S04]  /*1fe60*/  STL [R1+0x370], R240 ;  /* 0x000370f001007387 */ /* 0x0001e80000100800 */
[----:B------:R-:W-:Y:S04]  /*1fe70*/  STL [R1+0x34c], R252 ;  /* 0x00034cfc01007387 */ /* 0x000fe80000100800 */
[----:B0-----:R-:W2:Y:S01]  /*1fe80*/  LDL.LU R240, [R1+0x324] ;  /* 0x0003240001f07983 */ /* 0x001ea20000300800 */
[----:B---3--:R-:W-:Y:S02]  /*1fe90*/  IADD3 R249, P4, R249, UR7, RZ ;  /* 0x00000007f9f97c10 */ /* 0x008fe4000ff9e0ff */
[----:B------:R-:W-:-:S02]  /*1fea0*/  IADD3.X R251, R251, UR4, RZ, P5, !PT ;  /* 0x00000004fbfb7c10 */ /* 0x000fc4000affe4ff */
[----:B------:R-:W-:Y:S01]  /*1feb0*/  IADD3 R250, P5, R250, UR7, RZ ;  /* 0x00000007fafa7c10 */ /* 0x000fe2000ffbe0ff */
[----:B------:R-:W-:Y:S04]  /*1fec0*/  STL [R1+0x344], R249 ;  /* 0x000344f901007387 */ /* 0x000fe80000100800 */
[----:B------:R-:W-:Y:S04]  /*1fed0*/  STL [R1+0x368], R251 ;  /* 0x000368fb01007387 */ /* 0x000fe80000100800 */
[----:B------:R-:W3:Y:S04]  /*1fee0*/  LDL.LU R209, [R1+0x348] ;  /* 0x0003480001d17983 */ /* 0x000ee80000300800 */
[----:B------:R-:W-:Y:S04]  /*1fef0*/  STL [R1+0x33c], R250 ;  /* 0x00033cfa01007387 */ /* 0x000fe80000100800 */
[----:B------:R-:W3:Y:S01]  /*1ff00*/  LDL.LU R229, [R1+0x31c] ;  /* 0x00031c0001e57983 */ /* 0x000ee20000300800 */
[----:B----4-:R-:W-:-:S05]  /*1ff10*/  IADD3.X R239, R239, UR4, RZ, P6, !PT ;  /* 0x00000004efef7c10 */ /* 0x010fca000b7fe4ff */
        /* <DEDUP_REMOVED lines=23> */
[----:B0-----:R-:W4:Y:S04]  /*20090*/  LDL.LU R247, [R1+0x300] ;  /* 0x0003000001f77983 */ /* 0x001f280000300800 */
[----:B------:R-:W4:Y:S04]  /*200a0*/  LDL.LU R242, [R1+0x2d4] ;  /* 0x0002d40001f27983 */ /* 0x000f280000300800 */
[----:B------:R-:W4:Y:S01]  /*200b0*/  LDL.LU R252, [R1+0x2f8] ;  /* 0x0002f80001fc7983 */ /* 0x000f220000300800 */
[----:B------:R-:W-:-:S05]  /*200c0*/  IADD3.X R248, R248, UR4, RZ, P2, !PT ;  /* 0x00000004f8f87c10 */ /* 0x000fca00097fe4ff */
[----:B------:R0:W-:Y:S04]  /*200d0*/  STL [R1+0x350], R248 ;  /* 0x000350f801007387 */ /* 0x0001e80000100800 */
[----:B0-----:R-:W4:Y:S04]  /*200e0*/  LDL.LU R248, [R1+0x2cc] ;  /* 0x0002cc0001f87983 */ /* 0x001f280000300800 */
[----:B------:R-:W4:Y:S04]  /*200f0*/  LDL.LU R249, [R1+0x2f0] ;  /* 0x0002f00001f97983 */ /* 0x000f280000300800 */
[----:B------:R-:W4:Y:S04]  /*20100*/  LDL.LU R251, [R1+0x2c4] ;  /* 0x0002c40001fb7983 */ /* 0x000f280000300800 */
[----:B------:R-:W4:Y:S01]  /*20110*/  LDL.LU R250, [R1+0x2e8] ;  /* 0x0002e80001fa7983 */ /* 0x000f220000300800 */
[----:B--2---:R-:W-:-:S05]  /*20120*/  IADD3 R240, P2, R240, UR7, RZ ;  /* 0x00000007f0f07c10 */ /* 0x004fca000ff5e0ff */
[----:B------:R0:W-:Y:S04]  /*20130*/  STL [R1+0x324], R240 ;  /* 0x000324f001007387 */ /* 0x0001e80000100800 */
[----:B------:R-:W2:Y:S04]  /*20140*/  LDL.LU R239, [R1+0x2bc] ;  /* 0x0002bc0001ef7983 */ /* 0x000ea80000300800 */
[----:B0-----:R-:W2:Y:S01]  /*20150*/  LDL.LU R240, [R1+0x2e0] ;  /* 0x0002e00001f07983 */ /* 0x001ea20000300800 */
[----:B---3--:R-:W-:Y:S02]  /*20160*/  IADD3.X R209, R209, UR4, RZ, P3, !PT ;  /* 0x00000004d1d17c10 */ /* 0x008fe40009ffe4ff */
[----:B------:R-:W-:-:S03]  /*20170*/  IADD3 R229, P3, R229, UR7, RZ ;  /* 0x00000007e5e57c10 */ /* 0x000fc6000ff7e0ff */
[----:B------:R-:W-:Y:S04]  /*20180*/  STL [R1+0x348], R209 ;  /* 0x000348d101007387 */ /* 0x000fe80000100800 */
[----:B------:R-:W-:Y:S01]  /*20190*/  STL [R1+0x31c], R229 ;  /* 0x00031ce501007387 */ /* 0x000fe20000100800 */
[----:B----4-:R-:W-:-:S05]  /*201a0*/  IADD3.X R227, R227, UR4, RZ, P4, !PT ;  /* 0x00000004e3e37c10 */ /* 0x010fca000a7fe4ff */
[----:B------:R-:W-:Y:S01]  /*201b0*/  STL [R1+0x340], R227 ;  /* 0x000340e301007387 */ /* 0x000fe20000100800 */
[----:B------:R-:W-:Y:S02]  /*201c0*/  IADD3 R230, P4, R230, UR7, RZ ;  /* 0x00000007e6e67c10 */ /* 0x000fe4000ff9e0ff */
[----:B------:R-:W-:Y:S02]  /*201d0*/  IADD3.X R228, R228, UR4, RZ, P5, !PT ;  /* 0x00000004e4e47c10 */ /* 0x000fe4000affe4ff */
[----:B------:R-:W-:Y:S02]  /*201e0*/  IADD3 R233, P5, R233, UR7, RZ ;  /* 0x00000007e9e97c10 */ /* 0x000fe4000ffbe0ff */
[----:B------:R-:W-:Y:S02]  /*201f0*/  IADD3.X R231, R231, UR4, RZ, P6, !PT ;  /* 0x00000004e7e77c10 */ /* 0x000fe4000b7fe4ff */
[----:B------:R-:W-:Y:S01]  /*20200*/  IADD3.X R232, R232, UR4, RZ, P1, !PT ;  /* 0x00000004e8e87c10 */ /* 0x000fe20008ffe4ff */
[----:B------:R-:W-:Y:S01]  /*20210*/  STL [R1+0x314], R230 ;  /* 0x000314e601007387 */ /* 0x000fe20000100800 */
[----:B------:R-:W-:-:S02]  /*20220*/  IADD3 R234, P6, R234, UR7, RZ ;  /* 0x00000007eaea7c10 */ /* 0x000fc4000ffde0ff */
[----:B------:R-:W-:Y:S01]  /*20230*/  IADD3 R243, P1, R243, UR7, RZ ;  /* 0x00000007f3f37c10 */ /* 0x000fe2000ff3e0ff */
[----:B------:R-:W-:Y:S04]  /*20240*/  STL [R1+0x338], R228 ;  /* 0x000338e401007387 */ /* 0x000fe80000100800 */
[----:B------:R-:W-:Y:S04]  /*20250*/  STL [R1+0x30c], R233 ;  /* 0x00030ce901007387 */ /* 0x000fe80000100800 */
[----:B------:R-:W-:Y:S01]  /*20260*/  STL [R1+0x330], R231 ;  /* 0x000330e701007387 */ /* 0x000fe20000100800 */
[----:B------:R-:W-:-:S03]  /*20270*/  IADD3.X R237, R237, UR4, RZ, P2, !PT ;  /* 0x00000004eded7c10 */ /* 0x000fc600097fe4ff */
[----:B------:R0:W-:Y:S01]  /*20280*/  STL [R1+0x2fc], R243 ;  /* 0x0002fcf301007387 */ /* 0x0001e20000100800 */
[----:B------:R-:W-:-:S03]  /*20290*/  IADD3 R235, P2, R235, UR7, RZ ;  /* 0x00000007ebeb7c10 */ /* 0x000fc6000ff5e0ff */
[----:B------:R-:W-:Y:S01]  /*202a0*/  STL [R1+0x304], R234 ;  /* 0x000304ea01007387 */ /* 0x000fe20000100800 */
[----:B------:R-:W-:Y:S02]  /*202b0*/  IADD3.X R238, R238, UR4, RZ, P3, !PT ;  /* 0x00000004eeee7c10 */ /* 0x000fe40009ffe4ff */
[----:B------:R-:W-:Y:S01]  /*202c0*/  IADD3 R236, P3, R236, UR7, RZ ;  /* 0x00000007ecec7c10 */ /* 0x000fe2000ff7e0ff */
[----:B0-----:R-:W3:Y:S04]  /*202d0*/  LDL.LU R243, [R1+0x2b4] ;  /* 0x0002b40001f37983 */ /* 0x001ee80000300800 */
[----:B------:R-:W-:Y:S04]  /*202e0*/  STL [R1+0x328], R232 ;  /* 0x000328e801007387 */ /* 0x000fe80000100800 */
[----:B------:R-:W-:Y:S01]  /*202f0*/  STL [R1+0x320], R237 ;  /* 0x000320ed01007387 */ /* 0x000fe20000100800 */
[----:B------:R-:W-:-:S03]  /*20300*/  IADD3.X R245, R245, UR4, RZ, P4, !PT ;  /* 0x00000004f5f57c10 */ /* 0x000fc6000a7fe4ff */
[----:B------:R-:W-:Y:S01]  /*20310*/  STL [R1+0x2f4], R235 ;  /* 0x0002f4eb01007387 */ /* 0x000fe20000100800 */
[----:B------:R-:W-:Y:S02]  /*20320*/  IADD3.X R244, R244, UR4, RZ, P5, !PT ;  /* 0x00000004f4f47c10 */ /* 0x000fe4000affe4ff */
[----:B------:R-:W-:Y:S01]  /*20330*/  IADD3 R241, P4, R241, UR7, RZ ;  /* 0x00000007f1f17c10 */ /* 0x000fe2000ff9e0ff */
[----:B------:R-:W-:Y:S04]  /*20340*/  STL [R1+0x318], R238 ;  /* 0x000318ee01007387 */ /* 0x000fe80000100800 */
[----:B------:R-:W-:Y:S04]  /*20350*/  STL [R1+0x2ec], R236 ;  /* 0x0002ecec01007387 */ /* 0x000fe80000100800 */
[----:B------:R0:W-:Y:S04]  /*20360*/  STL [R1+0x308], R244 ;  /* 0x000308f401007387 */ /* 0x0001e80000100800 */
[----:B------:R-:W-:Y:S01]  /*20370*/  STL [R1+0x310], R245 ;  /* 0x000310f501007387 */ /* 0x000fe20000100800 */
[----:B------:R-:W-:-:S03]  /*20380*/  IADD3 R246, P5, R246, UR7, RZ ;  /* 0x00000007f6f67c10 */ /* 0x000fc6000ffbe0ff */
[----:B0-----:R-:W4:Y:S04]  /*20390*/  LDL.LU R244, [R1+0x2d8] ;  /* 0x0002d80001f47983 */ /* 0x001f280000300800 */
[----:B------:R-:W-:Y:S01]  /*203a0*/  STL [R1+0x2e4], R241 ;  /* 0x0002e4f101007387 */ /* 0x000fe20000100800 */
[----:B------:R-:W-:Y:S02]  /*203b0*/  IADD3.X R247, R247, UR4, RZ, P6, !PT ;  /* 0x00000004f7f77c10 */ /* 0x000fe4000b7fe4ff */
[----:B------:R-:W-:Y:S02]  /*203c0*/  IADD3.X R252, R252, UR4, RZ, P1, !PT ;  /* 0x00000004fcfc7c10 */ /* 0x000fe40008ffe4ff */
[----:B------:R-:W-:Y:S01]  /*203d0*/  IADD3 R242, P6, R242, UR7, RZ ;  /* 0x00000007f2f27c10 */ /* 0x000fe2000ffde0ff */
[----:B------:R0:W-:Y:S04]  /*203e0*/  STL [R1+0x300], R247 ;  /* 0x000300f701007387 */ /* 0x0001e80000100800 */
[----:B0-----:R-:W4:Y:S04]  /*203f0*/  LDL.LU R247, [R1+0x2ac] ;  /* 0x0002ac0001f77983 */ /* 0x001f280000300800 */
[----:B------:R-:W-:Y:S01]  /*20400*/  STL [R1+0x2dc], R246 ;  /* 0x0002dcf601007387 */ /* 0x000fe20000100800 */
[----:B------:R-:W-:-:S02]  /*20410*/  IADD3 R248, P1, R248, UR7, RZ ;  /* 0x00000007f8f87c10 */ /* 0x000fc4000ff3e0ff */
[----:B------:R-:W-:Y:S02]  /*20420*/  IADD3.X R249, R249, UR4, RZ, P2, !PT ;  /* 0x00000004f9f97c10 */ /* 0x000fe400097fe4ff */
[----:B------:R-:W-:Y:S02]  /*20430*/  IADD3 R251, P2, R251, UR7, RZ ;  /* 0x00000007fbfb7c10 */ /* 0x000fe4000ff5e0ff */
[----:B------:R-:W-:Y:S01]  /*20440*/  IADD3.X R250, R250, UR4, RZ, P3, !PT ;  /* 0x00000004fafa7c10 */ /* 0x000fe20009ffe4ff */
[----:B------:R0:W-:Y:S04]  /*20450*/  STL [R1+0x2cc], R248 ;  /* 0x0002ccf801007387 */ /* 0x0001e80000100800 */
[----:B------:R1:W-:Y:S04]  /*20460*/  STL [R1+0x2d4], R242 ;  /* 0x0002d4f201007387 */ /* 0x0003e80000100800 */
[----:B0-----:R-:W4:Y:S04]  /*20470*/  LDL.LU R248, [R1+0x2d0] ;  /* 0x0002d00001f87983 */ /* 0x001f280000300800 */
[----:B------:R0:W-:Y:S04]  /*20480*/  STL [R1+0x2f8], R252 ;  /* 0x0002f8fc01007387 */ /* 0x0001e80000100800 */
[----:B------:R0:W-:Y:S04]  /*20490*/  STL [R1+0x2f0], R249 ;  /* 0x0002f0f901007387 */ /* 0x0001e80000100800 */
[----:B------:R4:W-:Y:S04]  /*204a0*/  STL [R1+0x2c4], R251 ;  /* 0x0002c4fb01007387 */ /* 0x0009e80000100800 */
[----:B------:R-:W4:Y:S04]  /*204b0*/  LDL.LU R209, [R1+0x2a4] ;  /* 0x0002a40001d17983 */ /* 0x000f280000300800 */
[----:B------:R4:W-:Y:S04]  /*204c0*/  STL [R1+0x2e8], R250 ;  /* 0x0002e8fa01007387 */ /* 0x0009e80000100800 */
[----:B------:R-:W4:Y:S01]  /*204d0*/  LDL.LU R229, [R1+0x2c8] ;  /* 0x0002c80001e57983 */ /* 0x000f220000300800 */
[----:B--2---:R-:W-:-:S05]  /*204e0*/  IADD3 R239, P3, R239, UR7, RZ ;  /* 0x00000007efef7c10 */ /* 0x004fca000ff7e0ff */
[----:B------:R2:W-:Y:S04]  /*204f0*/  STL [R1+0x2bc], R239 ;  /* 0x0002bcef01007387 */ /* 0x0005e80000100800 */
[----:B------:R-:W2:Y:S01]  /*20500*/  LDL.LU R227, [R1+0x29c] ;  /* 0x00029c0001e37983 */ /* 0x000ea20000300800 */
[----:B------:R-:W-:-:S05]  /*20510*/  IADD3.X R240, R240, UR4, RZ, P4, !PT ;  /* 0x00000004f0f07c10 */ /* 0x000fca000a7fe4ff */
[----:B------:R2:W-:Y:S04]  /*20520*/  STL [R1+0x2e0], R240 ;  /* 0x0002e0f001007387 */ /* 0x0005e80000100800 */
[----:B------:R-:W2:Y:S04]  /*20530*/  LDL.LU R230, [R1+0x2c0] ;  /* 0x0002c00001e67983 */ /* 0x000ea80000300800 */
        /* <DEDUP_REMOVED lines=14> */
[----:B-1----:R-:W3:Y:S04]  /*20620*/  LDL.LU R242, [R1+0x288] ;  /* 0x0002880001f27983 */ /* 0x002ee80000300800 */
[----:B0-----:R-:W3:Y:S04]  /*20630*/  LDL.LU R252, [R1+0x280] ;  /* 0x0002800001fc7983 */ /* 0x001ee80000300800 */
[----:B------:R-:W3:Y:S01]  /*20640*/  LDL.LU R249, [R1+0x254] ;  /* 0x0002540001f97983 */ /* 0x000ee20000300800 */
[----:B----4-:R-:W-:-:S05]  /*20650*/  IADD3.X R244, R244, UR4, RZ, P5, !PT ;  /* 0x00000004f4f47c10 */ /* 0x010fca000affe4ff */
[----:B------:R0:W-:Y:S04]  /*20660*/  STL [R1+0x2d8], R244 ;  /* 0x0002d8f401007387 */ /* 0x0001e80000100800 */
[----:B------:R-:W4:Y:S04]  /*20670*/  LDL.LU R251, [R1+0x24c] ;  /* 0x00024c0001fb7983 */ /* 0x000f280000300800 */
[----:B------:R-:W4:Y:S04]  /*20680*/  LDL.LU R250, [R1+0x270] ;  /* 0x0002700001fa7983 */ /* 0x000f280000300800 */
[----:B--2---:R-:W2:Y:S01]  /*20690*/  LDL.LU R239, [R1+0x244] ;  /* 0x0002440001ef7983 */ /* 0x004ea20000300800 */
[----:B------:R-:W-:-:S05]  /*206a0*/  IADD3 R247, P5, R247, UR7, RZ ;  /* 0x00000007f7f77c10 */ /* 0x000fca000ffbe0ff */
[----:B------:R1:W-:Y:S04]  /*206b0*/  STL [R1+0x2ac], R247 ;  /* 0x0002acf701007387 */ /* 0x0003e80000100800 */
[----:B------:R-:W2:Y:S04]  /*206c0*/  LDL.LU R240, [R1+0x23c] ;  /* 0x00023c0001f07983 */ /* 0x000ea80000300800 */
[----:B---3--:R-:W3:Y:S04]  /*206d0*/  LDL.LU R243, [R1+0x260] ;  /* 0x0002600001f37983 */ /* 0x008ee80000300800 */
[----:B0-----:R-:W3:Y:S01]  /*206e0*/  LDL.LU R244, [R1+0x258] ;  /* 0x0002580001f47983 */ /* 0x001ee20000300800 */
[----:B------:R-:W-:-:S02]  /*206f0*/  IADD3.X R248, R248, UR4, RZ, P6, !PT ;  /* 0x00000004f8f87c10 */ /* 0x000fc4000b7fe4ff */
[----:B------:R-:W-:-:S03]  /*20700*/  IADD3 R209, P6, R209, UR7, RZ ;  /* 0x00000007d1d17c10 */ /* 0x000fc6000ffde0ff */
[----:B------:R0:W-:Y:S01]  /*20710*/  STL [R1+0x2d0], R248 ;  /* 0x0002d0f801007387 */ /* 0x0001e20000100800 */
[----:B------:R-:W-:-:S03]  /*20720*/  IADD3.X R229, R229, UR4, RZ, P1, !PT ;  /* 0x00000004e5e57c10 */ /* 0x000fc60008ffe4ff */
[----:B-1----:R-:W3:Y:S04]  /*20730*/  LDL.LU R247, [R1+0x250] ;  /* 0x0002500001f77983 */ /* 0x002ee80000300800 */
[----:B0-----:R-:W3:Y:S04]  /*20740*/  LDL.LU R248, [R1+0x248] ;  /* 0x0002480001f87983 */ /* 0x001ee80000300800 */
[----:B------:R-:W-:Y:S04]  /*20750*/  STL [R1+0x2a4], R209 ;  /* 0x0002a4d101007387 */ /* 0x000fe80000100800 */
[----:B------:R-:W-:Y:S01]  /*20760*/  STL [R1+0x2c8], R229 ;  /* 0x0002c8e501007387 */ /* 0x000fe20000100800 */
[----:B------:R-:W-:-:S05]  /*20770*/  IADD3 R227, P1, R227, UR7, RZ ;  /* 0x00000007e3e37c10 */ /* 0x000fca000ff3e0ff */
[----:B------:R-:W-:Y:S01]  /*20780*/  STL [R1+0x29c], R227 ;  /* 0x00029ce301007387 */ /* 0x000fe20000100800 */
[----:B------:R-:W-:Y:S02]  /*20790*/  IADD3.X R230, R230, UR4, RZ, P2, !PT ;  /* 0x00000004e6e67c10 */ /* 0x000fe400097fe4ff */
[----:B------:R-:W-:Y:S02]  /*207a0*/  IADD3 R228, P2, R228, UR7, RZ ;  /* 0x00000007e4e47c10 */ /* 0x000fe4000ff5e0ff */
[----:B------:R-:W-:Y:S02]  /*207b0*/  IADD3.X R233, R233, UR4, RZ, P3, !PT ;  /* 0x00000004e9e97c10 */ /* 0x000fe40009ffe4ff */
[----:B------:R-:W-:Y:S02]  /*207c0*/  IADD3 R231, P3, R231, UR7, RZ ;  /* 0x00000007e7e77c10 */ /* 0x000fe4000ff7e0ff */
[----:B------:R-:W-:Y:S01]  /*207d0*/  IADD3.X R234, R234, UR4, RZ, P4, !PT ;  /* 0x00000004eaea7c10 */ /* 0x000fe2000a7fe4ff */
[----:B------:R-:W-:Y:S01]  /*207e0*/  STL [R1+0x2c0], R230 ;  /* 0x0002c0e601007387 */ /* 0x000fe20000100800 */
[----:B------:R-:W-:-:S02]  /*207f0*/  IADD3.X R237, R237, UR4, RZ, P5, !PT ;  /* 0x00000004eded7c10 */ /* 0x000fc4000affe4ff */
[----:B------:R-:W-:Y:S01]  /*20800*/  IADD3 R0, P5, R0, UR7, RZ ;  /* 0x0000000700007c10 */ /* 0x000fe2000ffbe0ff */
[----:B------:R-:W-:Y:S01]  /*20810*/  STL [R1+0x294], R228 ;  /* 0x000294e401007387 */ /* 0x000fe20000100800 */
[----:B------:R-:W-:-:S03]  /*20820*/  IADD3 R232, P4, R232, UR7, RZ ;  /* 0x00000007e8e87c10 */ /* 0x000fc6000ff9e0ff */
[----:B------:R-:W-:Y:S04]  /*20830*/  STL [R1+0x2b8], R233 ;  /* 0x0002b8e901007387 */ /* 0x000fe80000100800 */
[----:B------:R-:W-:Y:S04]  /*20840*/  STL [R1+0x28c], R231 ;  /* 0x00028ce701007387 */ /* 0x000fe80000100800 */
[----:B------:R-:W-:Y:S04]  /*20850*/  STL [R1+0x2b0], R234 ;  /* 0x0002b0ea01007387 */ /* 0x000fe80000100800 */
[----:B------:R0:W-:Y:S04]  /*20860*/  STL [R1+0x27c], R0 ;  /* 0x00027c0001007387 */ /* 0x0001e80000100800 */
[----:B------:R-:W-:Y:S04]  /*20870*/  STL [R1+0x284], R232 ;  /* 0x000284e801007387 */ /* 0x000fe80000100800 */
[----:B0-----:R-:W4:Y:S01]  /*20880*/  LDL.LU R0, [R1+0xd64] ;  /* 0x000d640001007983 */ /* 0x001f220000300800 */
[----:B------:R-:W-:-:S02]  /*20890*/  IADD3.X R235, R235, UR4, RZ, P6, !PT ;  /* 0x00000004ebeb7c10 */ /* 0x000fc4000b7fe4ff */
[----:B------:R-:W-:Y:S02]  /*208a0*/  IADD3 R238, P6, R238, UR7, RZ ;  /* 0x00000007eeee7c10 */ /* 0x000fe4000ffde0ff */
[----:B------:R-:W-:Y:S01]  /*208b0*/  IADD3.X R236, R236, UR4, RZ, P1, !PT ;  /* 0x00000004ecec7c10 */ /* 0x000fe20008ffe4ff */
[----:B------:R-:W-:Y:S04]  /*208c0*/  STL [R1+0x2a8], R237 ;  /* 0x0002a8ed01007387 */ /* 0x000fe80000100800 */
[----:B------:R-:W-:Y:S04]  /*208d0*/  STL [R1+0x2a0], R235 ;  /* 0x0002a0eb01007387 */ /* 0x000fe80000100800 */
[----:B------:R-:W-:Y:S04]  /*208e0*/  STL [R1+0x274], R238 ;  /* 0x000274ee01007387 */ /* 0x000fe80000100800 */
[----:B------:R-:W-:Y:S01]  /*208f0*/  STL [R1+0x298], R236 ;  /* 0x000298ec01007387 */ /* 0x000fe20000100800 */
[----:B------:R-:W-:-:S02]  /*20900*/  IADD3 R245, P1, R245, UR7, RZ ;  /* 0x00000007f5f57c10 */ /* 0x000fc4000ff3e0ff */
[----:B------:R-:W-:Y:S02]  /*20910*/  IADD3.X R241, R241, UR4, RZ, P2, !PT ;  /* 0x00000004f1f17c10 */ /* 0x000fe400097fe4ff */
[----:B------:R-:W-:Y:S02]  /*20920*/  IADD3.X R242, R242, UR4, RZ, P3, !PT ;  /* 0x00000004f2f27c10 */ /* 0x000fe40009ffe4ff */
[----:B------:R-:W-:Y:S01]  /*20930*/  IADD3 R246, P2, R246, UR7, RZ ;  /* 0x00000007f6f67c10 */ /* 0x000fe2000ff5e0ff */
[----:B------:R-:W-:Y:S04]  /*20940*/  STL [R1+0x26c], R245 ;  /* 0x00026cf501007387 */ /* 0x000fe80000100800 */
[----:B------:R-:W-:Y:S01]  /*20950*/  STL [R1+0x290], R241 ;  /* 0x000290f101007387 */ /* 0x000fe20000100800 */
[----:B----4-:R-:W-:-:S05]  /*20960*/  IADD3 R0, P3, R0, UR7, RZ ;  /* 0x0000000700007c10 */ /* 0x010fca000ff7e0ff */
[----:B------:R0:W-:Y:S04]  /*20970*/  STL [R1+0x25c], R0 ;  /* 0x00025c0001007387 */ /* 0x0001e80000100800 */
[----:B------:R-:W-:Y:S04]  /*20980*/  STL [R1+0x264], R246 ;  /* 0x000264f601007387 */ /* 0x000fe80000100800 */
[----:B0-----:R-:W4:Y:S01]  /*20990*/  LDL.LU R0, [R1+0xd60] ;  /* 0x000d600001007983 */ /* 0x001f220000300800 */
[----:B------:R-:W-:Y:S02]  /*209a0*/  IADD3.X R2, R2, UR4, RZ, P5, !PT ;  /* 0x0000000402027c10 */ /* 0x000fe4000affe4ff */
[----:B------:R-:W-:-:S02]  /*209b0*/  IADD3.X R252, R252, UR4, RZ, P4, !PT ;  /* 0x00000004fcfc7c10 */ /* 0x000fc4000a7fe4ff */
[----:B------:R-:W-:Y:S01]  /*209c0*/  IADD3 R249, P4, R249, UR7, RZ ;  /* 0x00000007f9f97c10 */ /* 0x000fe2000ff9e0ff */
[----:B------:R-:W-:Y:S01]  /*209d0*/  STL [R1+0x288], R242 ;  /* 0x000288f201007387 */ /* 0x000fe20000100800 */
[----:B------:R-:W-:-:S03]  /*209e0*/  IADD3 R251, P5, R251, UR7, RZ ;  /* 0x00000007fbfb7c10 */ /* 0x000fc6000ffbe0ff */
[----:B------:R0:W-:Y:S04]  /*209f0*/  STL [R1+0x278], R2 ;  /* 0x0002780201007387 */ /* 0x0001e80000100800 */
[----:B------:R-:W-:Y:S01]  /*20a00*/  STL [R1+0x280], R252 ;  /* 0x000280fc01007387 */ /* 0x000fe20000100800 */
[----:B------:R-:W-:-:S03]  /*20a10*/  IADD3.X R250, R250, UR4, RZ, P6, !PT ;  /* 0x00000004fafa7c10 */ /* 0x000fc6000b7fe4ff */
[----:B0-----:R-:W3:Y:S04]  /*20a20*/  LDL.LU R2, [R1+0xd5c] ;  /* 0x000d5c0001027983 */ /* 0x001ee80000300800 */
[----:B------:R-:W-:Y:S04]  /*20a30*/  STL [R1+0x254], R249 ;  /* 0x000254f901007387 */ /* 0x000fe80000100800 */
[----:B------:R-:W-:Y:S01]  /*20a40*/  STL [R1+0x24c], R251 ;  /* 0x00024cfb01007387 */ /* 0x000fe20000100800 */
[----:B------:R-:W-:Y:S01]  /*20a50*/  UMOV UR26, UR22 ;  /* 0x00000016001a7c82 */ /* 0x000fe20008000000 */
[----:B------:R-:W-:-:S02]  /*20a60*/  UMOV UR27, UR23 ;  /* 0x00000017001b7c82 */ /* 0x000fc40008000000 */
[----:B------:R-:W-:Y:S01]  /*20a70*/  QGMMA.64x64x32.F32.E4M3.E4M3 R56, gdesc[UR24], R56 ;  /* 0x00e00000183879f3 */ /* 0x000fe20008700838 */
[----:B------:R-:W-:Y:S01]  /*20a80*/  UMOV UR30, UR10 ;  /* 0x0000000a001e7c82 */ /* 0x000fe20008000000 */
[----:B------:R-:W-:Y:S02]  /*20a90*/  UMOV UR31, UR11 ;  /* 0x0000000b001f7c82 */ /* 0x000fe40008000000 */
[----:B------:R-:W-:Y:S01]  /*20aa0*/  QGMMA.64x64x32.F32.E4M3.E4M3 R56, gdesc[UR28], R56 ;  /* 0x00e000001c3879f3 */ /* 0x000fe20008700838 */
[----:B----4-:R-:W-:-:S05]  /*20ab0*/  IADD3.X R0, R0, UR4, RZ, P1, !PT ;  /* 0x0000000400007c10 */ /* 0x010fca0008ffe4ff */
[----:B------:R0:W-:Y:S04]  /*20ac0*/  STL [R1+0x268], R0 ;  /* 0x0002680001007387 */ /* 0x0001e80000100800 */
[----:B------:R-:W-:Y:S04]  /*20ad0*/  STL [R1+0x270], R250 ;  /* 0x000270fa01007387 */ /* 0x000fe80000100800 */
[----:B0-----:R-:W4:Y:S01]  /*20ae0*/  LDL.LU R0, [R1+0xd58] ;  /* 0x000d580001007983 */ /* 0x001f220000300800 */
[----:B------:R-:W-:Y:S01]  /*20af0*/  UMOV UR34, UR14 ;  /* 0x0000000e00227c82 */ /* 0x000fe20008000000 */
[----:B------:R-:W-:-:S02]  /*20b00*/  UMOV UR35, UR15 ;  /* 0x0000000f00237c82 */ /* 0x000fc40008000000 */
[----:B------:R-:W-:Y:S01]  /*20b10*/  QGMMA.64x64x32.F32.E4M3.E4M3 R56, gdesc[UR32], R56 ;  /* 0x00e00000203879f3 */ /* 0x000fe20008700838 */
[----:B------:R-:W-:Y:S01]  /*20b20*/  UMOV UR38, UR18 ;  /* 0x0000001200267c82 */ /* 0x000fe20008000000 */
[----:B------:R-:W-:Y:S01]  /*20b30*/  UMOV UR39, UR19 ;  /* 0x0000001300277c82 */ /* 0x000fe20008000000 */
[----:B--2---:R-:W-:Y:S01]  /*20b40*/  IADD3 R239, P6, R239, UR7, RZ ;  /* 0x00000007efef7c10 */ /* 0x004fe2000ffde0ff */
[----:B------:R-:W-:Y:S01]  /*20b50*/  UMOV UR42, UR22 ;  /* 0x00000016002a7c82 */ /* 0x000fe20008000000 */
[----:B------:R-:W-:Y:S01]  /*20b60*/  UMOV UR43, UR23 ;  /* 0x00000017002b7c82 */ /* 0x000fe20008000000 */
[----:B------:R-:W-:Y:S02]  /*20b70*/  IADD3 R240, P1, R240, UR7, RZ ;  /* 0x00000007f0f07c10 */ /* 0x000fe4000ff3e0ff */
[----:B---3--:R-:W-:Y:S02]  /*20b80*/  IADD3.X R243, R243, UR4, RZ, P2, !PT ;  /* 0x00000004f3f37c10 */ /* 0x008fe400097fe4ff */
[----:B------:R-:W-:-:S02]  /*20b90*/  IADD3.X R244, R244, UR4, RZ, P3, !PT ;  /* 0x00000004f4f47c10 */ /* 0x000fc40009ffe4ff */
[----:B------:R-:W-:Y:S01]  /*20ba0*/  IADD3.X R2, R2, UR4, RZ, P6, !PT ;  /* 0x0000000402027c10 */ /* 0x000fe2000b7fe4ff */
[----:B------:R-:W-:Y:S01]  /*20bb0*/  STL [R1+0x244], R239 ;  /* 0x000244ef01007387 */ /* 0x000fe20000100800 */
[----:B------:R-:W-:-:S03]  /*20bc0*/  IADD3.X R247, R247, UR4, RZ, P4, !PT ;  /* 0x00000004f7f77c10 */ /* 0x000fc6000a7fe4ff */
[----:B------:R-:W-:Y:S01]  /*20bd0*/  STL [R1+0x23c], R240 ;  /* 0x00023cf001007387 */ /* 0x000fe20000100800 */
[----:B------:R-:W-:-:S03]  /*20be0*/  IADD3.X R248, R248, UR4, RZ, P5, !PT ;  /* 0x00000004f8f87c10 */ /* 0x000fc6000affe4ff */
[----:B------:R-:W-:Y:S04]  /*20bf0*/  STL [R1+0x260], R243 ;  /* 0x000260f301007387 */ /* 0x000fe80000100800 */
[----:B------:R-:W-:Y:S04]  /*20c00*/  STL [R1+0x258], R244 ;  /* 0x000258f401007387 */ /* 0x000fe80000100800 */
[----:B------:R0:W-:Y:S04]  /*20c10*/  STL [R1+0x240], R2 ;  /* 0x0002400201007387 */ /* 0x0001e80000100800 */
[----:B------:R-:W-:Y:S04]  /*20c20*/  STL [R1+0x250], R247 ;  /* 0x000250f701007387 */ /* 0x000fe80000100800 */
[----:B0-----:R0:W5:Y:S04]  /*20c30*/  LDL.LU R2, [R1+0xd54] ;  /* 0x000d540001027983 */ /* 0x0011680000300800 */
[----:B------:R-:W-:Y:S01]  /*20c40*/  STL [R1+0x248], R248 ;  /* 0x000248f801007387 */ /* 0x000fe20000100800 */
[----:B------:R-:W-:Y:S04]  /*20c50*/  QGMMA.64x64x32.F32.E4M3.E4M3 R56, gdesc[UR36], R56 ;  /* 0x00e00000243879f3 */ /* 0x000fe80008700838 */
[----:B------:R-:W-:Y:S01]  /*20c60*/  QGMMA.64x64x32.F32.E4M3.E4M3 R24, gdesc[UR40], R24 ;  /* 0x00e00000281879f3 */ /* 0x000fe20008700818 */
[----:B------:R-:W-:Y:S01]  /*20c70*/  UMOV UR46, UR10 ;  /* 0x0000000a002e7c82 */ /* 0x000fe20008000000 */
[----:B------:R-:W-:-:S02]  /*20c80*/  UMOV UR47, UR11 ;  /* 0x0000000b002f7c82 */ /* 0x000fc40008000000 */
[----:B------:R-:W-:Y:S01]  /*20c90*/  QGMMA.64x64x32.F32.E4M3.E4M3 R24, gdesc[UR44], R24 ;  /* 0x00e000002c1879f3 */ /* 0x000fe20008700818 */
[----:B----4-:R-:W-:-:S05]  /*20ca0*/  IADD3.X R0, R0, UR4, RZ, P1, !PT ;  /* 0x0000000400007c10 */ /* 0x010fca0008ffe4ff */
[----:B------:R1:W-:Y:S04]  /*20cb0*/  STL [R1+0x238], R0 ;  /* 0x0002380001007387 */ /* 0x0003e80000100800 */
[----:B-1----:R0:W5:Y:S01]  /*20cc0*/  LDL.LU R0, [R1+0xd50] ;  /* 0x000d500001007983 */ /* 0x0021620000300800 */
[----:B------:R-:W-:Y:S01]  /*20cd0*/  UMOV UR50, UR14 ;  /* 0x0000000e00327c82 */ /* 0x000fe20008000000 */
[----:B------:R-:W-:Y:S02]  /*20ce0*/  UMOV UR51, UR15 ;  /* 0x0000000f00337c82 */ /* 0x000fe40008000000 */
[----:B------:R-:W-:Y:S01]  /*20cf0*/  QGMMA.64x64x32.F32.E4M3.E4M3 R24, gdesc[UR48], R24 ;  /* 0x00e00000301879f3 */ /* 0x000fe20008700818 */
[----:B------:R-:W-:Y:S01]  /*20d00*/  UMOV UR54, UR18 ;  /* 0x0000001200367c82 */ /* 0x000fe20008000000 */
[----:B------:R-:W-:-:S02]  /*20d10*/  UMOV UR55, UR19 ;  /* 0x0000001300377c82 */ /* 0x000fc40008000000 */
[----:B------:R-:W-:Y:S03]  /*20d20*/  QGMMA.64x64x32.F32.E4M3.E4M3 R24, gdesc[UR52], R24, gsb0 ;  /* 0x00e00000341879f3 */ /* 0x000fe60008000818 */
[----:B------:R-:W-:Y:S02]  /*20d30*/  WARPGROUP.DEPBAR.LE gsb0, 0x0 ;  /* 0x00008000000079c5 */ /* 0x000fe40000010000 */
[----:B0-----:R-:W-:Y:S05]  /*20d40*/  @P0 BRA `(.L_x_2) ;  /* 0xfffffea000700947 */ /* 0x001fea000383ffff */
.L_x_1:
[----:B------:R-:W2:Y:S01]  /*20d50*/  LDL.LU R7, [R1+0xd4c] ;  /* 0x000d4c0001077983 */ /* 0x000ea20000300800 */
[----:B------:R-:W-:Y:S01]  /*20d60*/  F2FP.SATFINITE.E4M3.F32.PACK_AB_MERGE_C R120, R121, R120, RZ ;  /* 0x000000787978723e */ /* 0x000fe200048070ff */
[C---:B-----5:R-:W-:Y:S01]  /*20d70*/  VIADD R4, R0.reuse, 0x3f ;  /* 0x0000003f00047836 */ /* 0x060fe20000000000 */
[----:B------:R-:W-:Y:S01]  /*20d80*/  F2FP.SATFINITE.E4M3.F32.PACK_AB_MERGE_C R56, R57, R56, RZ ;  /* 0x000000383938723e */ /* 0x000fe200048070ff */
[----:B------:R-:W0:Y:S01]  /*20d90*/  S2R R3, SR_TID.X ;  /* 0x0000000000037919 */ /* 0x000e220000002100 */
[----:B------:R-:W-:Y:S01]  /*20da0*/  VIADD R5, R0, 0x1 ;  /* 0x0000000100057836 */ /* 0x000fe20000000000 */
[----:B------:R-:W-:Y:S01]  /*20db0*/  F2FP.SATFINITE.E4M3.F32.PACK_AB_MERGE_C R88, R89, R88, RZ ;  /* 0x000000585958723e */ /* 0x000fe200048070ff */
[----:B------:R-:W-:Y:S01]  /*20dc0*/  ULDC.64 UR26, c[0x0][0x228] ;  /* 0x00008a00001a7ab9 */ /* 0x000fe20000000a00 */
[----:B------:R-:W-:Y:S01]  /*20dd0*/  F2FP.SATFINITE.E4M3.F32.PACK_AB_MERGE_C R24, R25, R24, RZ ;  /* 0x000000181918723e */ /* 0x000fe200048070ff */
[----:B------:R-:W-:Y:S01]  /*20de0*/  ULDC UR4, c[0x0][0x22c] ;  /* 0x00008b0000047ab9 */ /* 0x000fe20000000800 */
[----:B------:R-:W-:Y:S01]  /*20df0*/  LOP3.LUT R120, R120, 0xffff, RZ, 0xc0, !PT ;  /* 0x0000ffff78787812 */ /* 0x000fe200078ec0ff */
[----:B------:R-:W-:Y:S01]  /*20e00*/  VIADD R10, R0, 0x2 ;  /* 0x00000002000a7836 */ /* 0x000fe20000000000 */
[----:B------:R-:W-:Y:S01]  /*20e10*/  LOP3.LUT R9, R56, 0xffff, RZ, 0xc0, !PT ;  /* 0x0000ffff38097812 */ /* 0x000fe200078ec0ff */
[----:B------:R-:W3:Y:S01]  /*20e20*/  LDL.LU R152, [R1+0xb4] ;  /* 0x0000b40001987983 */ /* 0x000ee20000300800 */
[----:B------:R-:W-:Y:S01]  /*20e30*/  F2FP.SATFINITE.E4M3.F32.PACK_AB_MERGE_C R122, R123, R122, RZ ;  /* 0x0000007a7b7a723e */ /* 0x000fe200048070ff */
[----:B------:R-:W-:Y:S01]  /*20e40*/  ULDC UR24, c[0x0][0x248] ;  /* 0x0000920000187ab9 */ /* 0x000fe20000000800 */
[----:B------:R-:W-:Y:S01]  /*20e50*/  F2FP.SATFINITE.E4M3.F32.PACK_AB_MERGE_C R90, R91, R90, RZ ;  /* 0x0000005a5b5a723e */ /* 0x000fe200048070ff */
[----:B------:R-:W-:Y:S01]  /*20e60*/  ULDC.64 UR6, c[0x0][0x228] ;  /* 0x00008a0000067ab9 */ /* 0x000fe20000000a00 */
[----:B------:R-:W-:Y:S01]  /*20e70*/  F2FP.SATFINITE.E4M3.F32.PACK_AB_MERGE_C R58, R59, R58, RZ ;  /* 0x0000003a3b3a723e */ /* 0x000fe200048070ff */
[----:B------:R-:W-:Y:S01]  /*20e80*/  ULDC.64 UR28, c[0x0][0x228] ;  /* 0x00008a00001c7ab9 */ /* 0x000fe20000000a00 */
[----:B------:R-:W-:Y:S01]  /*20e90*/  ISETP.GE.AND P0, PT, R4, UR27, PT ;  /* 0x0000001b04007c0c */ /* 0x000fe2000bf06270 */
[----:B------:R-:W-:Y:S01]  /*20ea0*/  ULDC.64 UR10, c[0x0][0x228] ;  /* 0x00008a00000a7ab9 */ /* 0x000fe20000000a00 */
[----:B------:R-:W-:Y:S01]  /*20eb0*/  ISETP.GE.AND P2, PT, R5, UR4, PT ;  /* 0x0000000405007c0c */ /* 0x000fe2000bf46270 */
[----:B------:R-:W-:Y:S01]  /*20ec0*/  ULDC UR4, c[0x0][0x22c] ;  /* 0x00008b0000047ab9 */ /* 0x000fe20000000800 */
[----:B------:R-:W-:Y:S01]  /*20ed0*/  LOP3.LUT R88, R88, 0xffff, RZ, 0xc0, !PT ;  /* 0x0000ffff58587812 */ /* 0x000fe200078ec0ff */
[----:B------:R-:W-:Y:S01]  /*20ee0*/  ULDC.64 UR8, c[0x0][0x228] ;  /* 0x00008a0000087ab9 */ /* 0x000fe20000000a00 */
[----:B------:R-:W-:Y:S01]  /*20ef0*/  LOP3.LUT R13, R24, 0xffff, RZ, 0xc0, !PT ;  /* 0x0000ffff180d7812 */ /* 0x000fe200078ec0ff */
[----:B------:R-:W-:Y:S01]  /*20f00*/  ULDC.64 UR14, c[0x0][0x228] ;  /* 0x00008a00000e7ab9 */ /* 0x000fe20000000a00 */
[----:B------:R-:W-:Y:S01]  /*20f10*/  SHF.R.U32.HI R4, RZ, 0x8, R120 ;  /* 0x00000008ff047819 */ /* 0x000fe20000011678 */
[----:B------:R-:W-:Y:S01]  /*20f20*/  ULDC.64 UR12, c[0x0][0x228] ;  /* 0x00008a00000c7ab9 */ /* 0x000fe20000000a00 */
[----:B------:R-:W-:Y:S01]  /*20f30*/  SHF.R.U32.HI R5, RZ, 0x8, R9 ;  /* 0x00000008ff057819 */ /* 0x000fe20000011609 */
[----:B------:R-:W-:Y:S01]  /*20f40*/  ULDC.64 UR18, c[0x0][0x228] ;  /* 0x00008a0000127ab9 */ /* 0x000fe20000000a00 */
[----:B------:R-:W-:Y:S01]  /*20f50*/  F2FP.SATFINITE.E4M3.F32.PACK_AB_MERGE_C R26, R27, R26, RZ ;  /* 0x0000001a1b1a723e */ /* 0x000fe200048070ff */
[----:B------:R-:W-:Y:S01]  /*20f60*/  ULDC.64 UR16, c[0x0][0x228] ;  /* 0x00008a0000107ab9 */ /* 0x000fe20000000a00 */
[----:B------:R-:W-:Y:S01]  /*20f70*/  F2FP.SATFINITE.E4M3.F32.PACK_AB_MERGE_C R37, R37, R36, RZ ;  /* 0x000000242525723e */ /* 0x000fe200048070ff */
[----:B------:R-:W-:Y:S01]  /*20f80*/  ULDC.64 UR22, c[0x0][0x228] ;  /* 0x00008a0000167ab9 */ /* 0x000fe20000000a00 */
[----:B------:R-:W-:Y:S01]  /*20f90*/  LOP3.LUT R122, R122, 0xffff, RZ, 0xc0, !PT ;  /* 0x0000ffff7a7a7812 */ /* 0x000fe200078ec0ff */
[----:B------:R-:W-:Y:S01]  /*20fa0*/  ULDC.64 UR20, c[0x0][0x228] ;  /* 0x00008a0000147ab9 */ /* 0x000fe20000000a00 */
[----:B------:R-:W-:Y:S01]  /*20fb0*/  ISETP.GE.AND P3, PT, R10, UR4, PT ;  /* 0x000000040a007c0c */ /* 0x000fe2000bf66270 */
[----:B0-----:R-:W-:Y:S01]  /*20fc0*/  IMAD.SHL.U32 R15, R3, 0x8, RZ ;  /* 0x00000008030f7824 */ /* 0x001fe200078e00ff */
[----:B------:R-:W-:Y:S01]  /*20fd0*/  LOP3.LUT R90, R90, 0xffff, RZ, 0xc0, !PT ;  /* 0x0000ffff5a5a7812 */ /* 0x000fe200078ec0ff */
[----:B------:R-:W-:Y:S01]  /*20fe0*/  ULDC.64 UR4, c[0x0][0x220] ;  /* 0x0000880000047ab9 */ /* 0x000fe20000000a00 */
[----:B------:R-:W-:-:S02]  /*20ff0*/  LOP3.LUT R8, R4, 0xffff, RZ, 0xc0, !PT ;  /* 0x0000ffff04087812 */ /* 0x000fc400078ec0ff */
[----:B------:R-:W-:Y:S02]  /*21000*/  LOP3.LUT R5, R5, 0xffff, RZ, 0xc0, !PT ;  /* 0x0000ffff05057812 */ /* 0x000fe400078ec0ff */
[----:B------:R-:W-:Y:S02]  /*21010*/  SHF.R.U32.HI R10, RZ, 0x8, R88 ;  /* 0x00000008ff0a7819 */ /* 0x000fe40000011658 */
[----:B------:R-:W-:Y:S02]  /*21020*/  PRMT R4, R120, 0x3340, R9 ;  /* 0x0000334078047816 */ /* 0x000fe40000000009 */
[----:B------:R-:W-:Y:S02]  /*21030*/  LOP3.LUT R17, R26, 0xffff, RZ, 0xc0, !PT ;  /* 0x0000ffff1a117812 */ /* 0x000fe400078ec0ff */
[----:B------:R-:W-:Y:S02]  /*21040*/  SHF.R.U32.HI R9, RZ, 0x8, R122 ;  /* 0x00000008ff097819 */ /* 0x000fe4000001167a */
[----:B------:R-:W-:-:S02]  /*21050*/  SHF.R.U32.HI R11, RZ, 0x8, R90 ;  /* 0x00000008ff0b7819 */ /* 0x000fc4000001165a */
[----:B------:R-:W-:Y:S02]  /*21060*/  F2FP.SATFINITE.E4M3.F32.PACK_AB_MERGE_C R124, R125, R124, RZ ;  /* 0x0000007c7d7c723e */ /* 0x000fe400048070ff */
[----:B------:R-:W-:Y:S02]  /*21070*/  PRMT R5, R8, 0x3340, R5 ;  /* 0x0000334008057816 */ /* 0x000fe40000000005 */
[----:B------:R-:W-:Y:S02]  /*21080*/  LOP3.LUT R10, R10, 0xffff, RZ, 0xc0, !PT ;  /* 0x0000ffff0a0a7812 */ /* 0x000fe400078ec0ff */
[----:B------:R-:W-:Y:S02]  /*21090*/  F2FP.SATFINITE.E4M3.F32.PACK_AB_MERGE_C R60, R61, R60, RZ ;  /* 0x0000003c3d3c723e */ /* 0x000fe400048070ff */
[----:B------:R-:W-:Y:S02]  /*210a0*/  SHF.R.U32.HI R14, RZ, 0x8, R17 ;  /* 0x00000008ff0e7819 */ /* 0x000fe40000011611 */
[----:B------:R-:W-:-:S02]  /*210b0*/  F2FP.SATFINITE.E4M3.F32.PACK_AB_MERGE_C R126, R127, R126, RZ ;  /* 0x0000007e7f7e723e */ /* 0x000fc400048070ff */
[----:B------:R-:W-:Y:S02]  /*210c0*/  F2FP.SATFINITE.E4M3.F32.PACK_AB_MERGE_C R62, R63, R62, RZ ;  /* 0x0000003e3f3e723e */ /* 0x000fe400048070ff */
[----:B------:R-:W-:Y:S02]  /*210d0*/  LOP3.LUT R16, R9, 0xffff, RZ, 0xc0, !PT ;  /* 0x0000ffff09107812 */ /* 0x000fe400078ec0ff */
[----:B------:R-:W-:Y:S02]  /*210e0*/  F2FP.SATFINITE.E4M3.F32.PACK_AB_MERGE_C R92, R93, R92, RZ ;  /* 0x0000005c5d5c723e */ /* 0x000fe400048070ff */
[----:B------:R-:W-:Y:S02]  /*210f0*/  LOP3.LUT R124, R124, 0xffff, RZ, 0xc0, !PT ;  /* 0x0000ffff7c7c7812 */ /* 0x000fe400078ec0ff */
[----:B------:R-:W-:Y:S02]  /*21100*/  F2FP.SATFINITE.E4M3.F32.PACK_AB_MERGE_C R28, R29, R28, RZ ;  /* 0x0000001c1d1c723e */ /* 0x000fe400048070ff */
[----:B------:R-:W-:-:S02]  /*21110*/  LOP3.LUT R14, R14, 0xffff, RZ, 0xc0, !PT ;  /* 0x0000ffff0e0e7812 */ /* 0x000fc400078ec0ff */
[----:B------:R-:W-:Y:S02]  /*21120*/  F2FP.SATFINITE.E4M3.F32.PACK_AB_MERGE_C R94, R95, R94, RZ ;  /* 0x0000005e5f5e723e */ /* 0x000fe400048070ff */
[----:B------:R-:W-:Y:S02]  /*21130*/  F2FP.SATFINITE.E4M3.F32.PACK_AB_MERGE_C R30, R31, R30, RZ ;  /* 0x0000001e1f1e723e */ /* 0x000fe400048070ff */
[----:B------:R-:W-:Y:S02]  /*21140*/  LOP3.LUT R15, R15, 0x300, RZ, 0xc0, !PT ;  /* 0x000003000f0f7812 */ /* 0x000fe400078ec0ff */
[----:B------:R-:W-:Y:S02]  /*21150*/  LOP3.LUT R126, R126, 0xffff, RZ, 0xc0, !PT ;  /* 0x0000ffff7e7e7812 */ /* 0x000fe400078ec0ff */
[----:B------:R-:W-:Y:S02]  /*21160*/  LOP3.LUT R21, R62, 0xffff, RZ, 0xc0, !PT ;  /* 0x0000ffff3e157812 */ /* 0x000fe400078ec0ff */
[----:B------:R-:W-:-:S02]  /*21170*/  LOP3.LUT R92, R92, 0xffff, RZ, 0xc0, !PT ;  /* 0x0000ffff5c5c7812 */ /* 0x000fc400078ec0ff */
[----:B------:R-:W-:Y:S02]  /*21180*/  LOP3.LUT R19, R28, 0xffff, RZ, 0xc0, !PT ;  /* 0x0000ffff1c137812 */ /* 0x000fe400078ec0ff */
[----:B------:R-:W-:Y:S02]  /*21190*/  LOP3.LUT R94, R94, 0xffff, RZ, 0xc0, !PT ;  /* 0x0000ffff5e5e7812 */ /* 0x000fe400078ec0ff */
[----:B------:R-:W-:Y:S02]  /*211a0*/  LOP3.LUT R23, R30, 0xffff, RZ, 0xc0, !PT ;  /* 0x0000ffff1e177812 */ /* 0x000fe400078ec0ff */
[----:B------:R-:W-:Y:S02]  /*211b0*/  SHF.R.U32.HI R18, RZ, 0x8, R92 ;  /* 0x00000008ff127819 */ /* 0x000fe4000001165c */
[----:B------:R-:W-:Y:S02]  /*211c0*/  SHF.R.U32.HI R22, RZ, 0x8, R19 ;  /* 0x00000008ff167819 */ /* 0x000fe40000011613 */
[----:B------:R-:W-:-:S02]  /*211d0*/  F2FP.SATFINITE.E4M3.F32.PACK_AB_MERGE_C R128, R129, R128, RZ ;  /* 0x000000808180723e */ /* 0x000fc400048070ff */
[----:B------:R-:W-:Y:S02]  /*211e0*/  F2FP.SATFINITE.E4M3.F32.PACK_AB_MERGE_C R130, R131, R130, RZ ;  /* 0x000000828382723e */ /* 0x000fe400048070ff */
[----:B------:R-:W-:Y:S02]  /*211f0*/  F2FP.SATFINITE.E4M3.F32.PACK_AB_MERGE_C R96, R97, R96, RZ ;  /* 0x000000606160723e */ /* 0x000fe400048070ff */
[----:B------:R-:W-:Y:S02]  /*21200*/  F2FP.SATFINITE.E4M3.F32.PACK_AB_MERGE_C R32, R33, R32, RZ ;  /* 0x000000202120723e */ /* 0x000fe400048070ff */
[----:B------:R-:W-:Y:S02]  /*21210*/  F2FP.SATFINITE.E4M3.F32.PACK_AB_MERGE_C R64, R65, R64, RZ ;  /* 0x000000404140723e */ /* 0x000fe400048070ff */
[----:B------:R-:W-:Y:S02]  /*21220*/  LOP3.LUT R128, R128, 0xffff, RZ, 0xc0, !PT ;  /* 0x0000ffff80807812 */ /* 0x000fe400078ec0ff */
[----:B------:R-:W-:-:S02]  /*21230*/  F2FP.SATFINITE.E4M3.F32.PACK_AB_MERGE_C R66, R67, R66, RZ ;  /* 0x000000424342723e */ /* 0x000fc400048070ff */
[----:B------:R-:W-:Y:S02]  /*21240*/  LOP3.LUT R130, R130, 0xffff, RZ, 0xc0, !PT ;  /* 0x0000ffff82827812 */ /* 0x000fe400078ec0ff */
[----:B------:R-:W-:Y:S02]  /*21250*/  LOP3.LUT R96, R96, 0xffff, RZ, 0xc0, !PT ;  /* 0x0000ffff60607812 */ /* 0x000fe400078ec0ff */
[----:B------:R-:W-:Y:S02]  /*21260*/  F2FP.SATFINITE.E4M3.F32.PACK_AB_MERGE_C R98, R99, R98, RZ ;  /* 0x000000626362723e */ /* 0x000fe400048070ff */
[----:B------:R-:W-:Y:S02]  /*21270*/  F2FP.SATFINITE.E4M3.F32.PACK_AB_MERGE_C R34, R35, R34, RZ ;  /* 0x000000222322723e */ /* 0x000fe400048070ff */
[----:B------:R-:W-:Y:S02]  /*21280*/  SHF.R.U32.HI R24, RZ, 0x8, R128 ;  /* 0x00000008ff187819 */ /* 0x000fe40000011680 */
[----:B------:R-:W-:-:S02]  /*21290*/  LOP3.LUT R29, R66, 0xffff, RZ, 0xc0, !PT ;  /* 0x0000ffff421d7812 */ /* 0x000fc400078ec0ff */
[----:B------:R-:W-:Y:S02]  /*212a0*/  SHF.R.U32.HI R26, RZ, 0x8, R96 ;  /* 0x00000008ff1a7819 */ /* 0x000fe40000011660 */
[----:B------:R-:W-:Y:S02]  /*212b0*/  LOP3.LUT R98, R98, 0xffff, RZ, 0xc0, !PT ;  /* 0x0000ffff62627812 */ /* 0x000fe400078ec0ff */
[----:B------:R-:W-:Y:S02]  /*212c0*/  LOP3.LUT R31, R34, 0xffff, RZ, 0xc0, !PT ;  /* 0x0000ffff221f7812 */ /* 0x000fe400078ec0ff */
[----:B------:R-:W-:Y:S02]  /*212d0*/  LOP3.LUT R33, R24, 0xffff, RZ, 0xc0, !PT ;  /* 0x0000ffff18217812 */ /* 0x000fe400078ec0ff */
[----:B------:R-:W-:Y:S02]  /*212e0*/  F2FP.SATFINITE.E4M3.F32.PACK_AB_MERGE_C R132, R133, R132, RZ ;  /* 0x000000848584723e */ /* 0x000fe400048070ff */
[----:B------:R-:W-:-:S02]  /*212f0*/  F2FP.SATFINITE.E4M3.F32.PACK_AB_MERGE_C R68, R69, R68, RZ ;  /* 0x000000444544723e */ /* 0x000fc400048070ff */
[----:B------:R-:W-:Y:S02]  /*21300*/  F2FP.SATFINITE.E4M3.F32.PACK_AB_MERGE_C R134, R135, R134, RZ ;  /* 0x000000868786723e */ /* 0x000fe400048070ff */
[----:B------:R-:W-:Y:S02]  /*21310*/  SHF.R.U32.HI R27, RZ, 0x8, R98 ;  /* 0x00000008ff1b7819 */ /* 0x000fe40000011662 */
[----:B------:R-:W-:Y:S02]  /*21320*/  F2FP.SATFINITE.E4M3.F32.PACK_AB_MERGE_C R100, R101, R100, RZ ;  /* 0x000000646564723e */ /* 0x000fe400048070ff */
[----:B------:R-:W-:Y:S02]  /*21330*/  F2FP.SATFINITE.E4M3.F32.PACK_AB_MERGE_C R40, R41, R40, RZ ;  /* 0x000000282928723e */ /* 0x000fe400048070ff */
[----:B------:R-:W-:Y:S02]  /*21340*/  LOP3.LUT R132, R132, 0xffff, RZ, 0xc0, !PT ;  /* 0x0000ffff84847812 */ /* 0x000fe400078ec0ff */
[----:B------:R-:W-:-:S02]  /*21350*/  F2FP.SATFINITE.E4M3.F32.PACK_AB_MERGE_C R70, R71, R70, RZ ;  /* 0x000000464746723e */ /* 0x000fc400048070ff */
[----:B------:R-:W-:Y:S02]  /*21360*/  LOP3.LUT R134, R134, 0xffff, RZ, 0xc0, !PT ;  /* 0x0000ffff86867812 */ /* 0x000fe400078ec0ff */
[----:B------:R-:W-:Y:S02]  /*21370*/  F2FP.SATFINITE.E4M3.F32.PACK_AB_MERGE_C R38, R39, R38, RZ ;  /* 0x000000262726723e */ /* 0x000fe400048070ff */
[----:B------:R-:W-:Y:S02]  /*21380*/  LOP3.LUT R100, R100, 0xffff, RZ, 0xc0, !PT ;  /* 0x0000ffff64647812 */ /* 0x000fe400078ec0ff */
[----:B------:R-:W-:Y:S02]  /*21390*/  F2FP.SATFINITE.E4M3.F32.PACK_AB_MERGE_C R102, R103, R102, RZ ;  /* 0x000000666766723e */ /* 0x000fe400048070ff */
[----:B------:R-:W-:Y:S02]  /*213a0*/  F2FP.SATFINITE.E4M3.F32.PACK_AB_MERGE_C R42, R43, R42, RZ ;  /* 0x0000002a2b2a723e */ /* 0x000fe400048070ff */
[----:B------:R-:W-:-:S02]  /*213b0*/  LOP3.LUT R102, R102, 0xffff, RZ, 0xc0, !PT ;  /* 0x0000ffff66667812 */ /* 0x000fc400078ec0ff */
[----:B------:R-:W-:Y:S02]  /*213c0*/  F2FP.SATFINITE.E4M3.F32.PACK_AB_MERGE_C R44, R45, R44, RZ ;  /* 0x0000002c2d2c723e */ /* 0x000fe400048070ff */
[----:B------:R-:W-:Y:S02]  /*213d0*/  F2FP.SATFINITE.E4M3.F32.PACK_AB_MERGE_C R46, R47, R46, RZ ;  /* 0x0000002e2f2e723e */ /* 0x000fe400048070ff */
[----:B------:R-:W-:Y:S02]  /*213e0*/  F2FP.SATFINITE.E4M3.F32.PACK_AB_MERGE_C R136, R137, R136, RZ ;  /* 0x000000888988723e */ /* 0x000fe400048070ff */
[----:B------:R-:W-:Y:S02]  /*213f0*/  F2FP.SATFINITE.E4M3.F32.PACK_AB_MERGE_C R72, R73, R72, RZ ;  /* 0x000000484948723e */ /* 0x000fe400048070ff */
[----:B------:R-:W-:Y:S02]  /*21400*/  F2FP.SATFINITE.E4M3.F32.PACK_AB_MERGE_C R138, R139, R138, RZ ;  /* 0x0000008a8b8a723e */ /* 0x000fe400048070ff */
[----:B------:R-:W-:-:S02]  /*21410*/  F2FP.SATFINITE.E4M3.F32.PACK_AB_MERGE_C R104, R105, R104, RZ ;  /* 0x000000686968723e */ /* 0x000fc400048070ff */
[----:B------:R-:W-:Y:S02]  /*21420*/  LOP3.LUT R136, R136, 0xffff, RZ, 0xc0, !PT ;  /* 0x0000ffff88887812 */ /* 0x000fe400078ec0ff */
[----:B------:R-:W-:Y:S02]  /*21430*/  F2FP.SATFINITE.E4M3.F32.PACK_AB_MERGE_C R74, R75, R74, RZ ;  /* 0x0000004a4b4a723e */ /* 0x000fe400048070ff */
[----:B------:R-:W-:Y:S02]  /*21440*/  LOP3.LUT R138, R138, 0xffff, RZ, 0xc0, !PT ;  /* 0x0000ffff8a8a7812 */ /* 0x000fe400078ec0ff */
[----:B------:R-:W-:Y:S02]  /*21450*/  LOP3.LUT R104, R104, 0xffff, RZ, 0xc0, !PT ;  /* 0x0000ffff68687812 */ /* 0x000fe400078ec0ff */
[----:B------:R-:W-:Y:S02]  /*21460*/  F2FP.SATFINITE.E4M3.F32.PACK_AB_MERGE_C R106, R107, R106, RZ ;  /* 0x0000006a6b6a723e */ /* 0x000fe400048070ff */
[----:B------:R-:W-:-:S02]  /*21470*/  F2FP.SATFINITE.E4M3.F32.PACK_AB_MERGE_C R52, R53, R52, RZ ;  /* 0x000000343534723e */ /* 0x000fc400048070ff */
[----:B------:R-:W-:Y:S02]  /*21480*/  LOP3.LUT R106, R106, 0xffff, RZ, 0xc0, !PT ;  /* 0x0000ffff6a6a7812 */ /* 0x000fe400078ec0ff */
        /* <DEDUP_REMOVED lines=17> */
[----:B------:R-:W-:Y:S02]  /*215a0*/  F2FP.SATFINITE.E4M3.F32.PACK_AB_MERGE_C R148, R149, R148, RZ ;  /* 0x000000949594723e */ /* 0x000fe400048070ff */
[----:B------:R-:W-:Y:S02]  /*215b0*/  F2FP.SATFINITE.E4M3.F32.PACK_AB_MERGE_C R84, R85, R84, RZ ;  /* 0x000000545554723e */ /* 0x000fe400048070ff */
[----:B------:R-:W-:Y:S02]  /*215c0*/  F2FP.SATFINITE.E4M3.F32.PACK_AB_MERGE_C R114, R115, R114, RZ ;  /* 0x000000727372723e */ /* 0x000fe400048070ff */
[----:B------:R-:W-:Y:S02]  /*215d0*/  F2FP.SATFINITE.E4M3.F32.PACK_AB_MERGE_C R150, R151, R150, RZ ;  /* 0x000000969796723e */ /* 0x000fe400048070ff */
[----:B------:R-:W-:Y:S02]  /*215e0*/  F2FP.SATFINITE.E4M3.F32.PACK_AB_MERGE_C R118, R119, R118, RZ ;  /* 0x000000767776723e */ /* 0x000fe400048070ff */
[----:B------:R-:W-:-:S02]  /*215f0*/  F2FP.SATFINITE.E4M3.F32.PACK_AB_MERGE_C R86, R87, R86, RZ ;  /* 0x000000565756723e */ /* 0x000fc400048070ff */
[----:B------:R-:W-:Y:S02]  /*21600*/  F2FP.SATFINITE.E4M3.F32.PACK_AB_MERGE_C R116, R117, R116, RZ ;  /* 0x000000747574723e */ /* 0x000fe400048070ff */
[----:B--2---:R-:W-:Y:S01]  /*21610*/  LOP3.LUT R6, R7, 0xf0, RZ, 0xc0, !PT ;  /* 0x000000f007067812 */ /* 0x004fe200078ec0ff */
[----:B------:R-:W-:-:S05]  /*21620*/  IMAD.SHL.U32 R7, R3, 0x40, RZ ;  /* 0x0000004003077824 */ /* 0x000fca00078e00ff */
[----:B------:R-:W-:-:S04]  /*21630*/  LOP3.LUT R7, R7, 0x400, RZ, 0xc0, !PT ;  /* 0x0000040007077812 */ /* 0x000fc800078ec0ff */
[----:B------:R-:W-:Y:S02]  /*21640*/  IADD3 R36, R7, UR58, R6 ;  /* 0x0000003a07247c10 */ /* 0x000fe4000fffe006 */
[----:B------:R-:W-:Y:S02]  /*21650*/  LOP3.LUT R7, R58, 0xffff, RZ, 0xc0, !PT ;  /* 0x0000ffff3a077812 */ /* 0x000fe400078ec0ff */
[--C-:B------:R-:W-:Y:S02]  /*21660*/  PRMT R6, R88, 0x3340, R13.reuse ;  /* 0x0000334058067816 */ /* 0x100fe4000000000d */
[----:B------:R-:W-:Y:S02]  /*21670*/  SHF.R.U32.HI R13, RZ, 0x8, R13 ;  /* 0x00000008ff0d7819 */ /* 0x000fe4000001160d */
[----:B------:R-:W-:Y:S02]  /*21680*/  SHF.R.U32.HI R12, RZ, 0x8, R7 ;  /* 0x00000008ff0c7819 */ /* 0x000fe40000011607 */
[----:B------:R-:W-:-:S02]  /*21690*/  LOP3.LUT R13, R13, 0xffff, RZ, 0xc0, !PT ;  /* 0x0000ffff0d0d7812 */ /* 0x000fc400078ec0ff */
[----:B------:R-:W-:Y:S02]  /*216a0*/  PRMT R8, R122, 0x3340, R7 ;  /* 0x000033407a087816 */ /* 0x000fe40000000007 */
[----:B------:R-:W-:Y:S02]  /*216b0*/  PRMT R7, R90, 0x3340, R17 ;  /* 0x000033405a077816 */ /* 0x000fe40000000011 */
[----:B------:R-:W-:Y:S02]  /*216c0*/  LOP3.LUT R9, R12, 0xffff, RZ, 0xc0, !PT ;  /* 0x0000ffff0c097812 */ /* 0x000fe400078ec0ff */
[----:B------:R-:W-:Y:S02]  /*216d0*/  LOP3.LUT R17, R11, 0xffff, RZ, 0xc0, !PT ;  /* 0x0000ffff0b117812 */ /* 0x000fe400078ec0ff */
[----:B------:R-:W-:Y:S02]  /*216e0*/  PRMT R11, R10, 0x3340, R13 ;  /* 0x000033400a0b7816 */ /* 0x000fe4000000000d */
[----:B------:R-:W-:-:S02]  /*216f0*/  LOP3.LUT R13, R60, 0xffff, RZ, 0xc0, !PT ;  /* 0x0000ffff3c0d7812 */ /* 0x000fc400078ec0ff */
[----:B------:R-:W-:Y:S02]  /*21700*/  PRMT R9, R16, 0x3340, R9 ;  /* 0x0000334010097816 */ /* 0x000fe40000000009 */
[----:B------:R-:W-:Y:S02]  /*21710*/  SHF.R.U32.HI R16, RZ, 0x8, R124 ;  /* 0x00000008ff107819 */ /* 0x000fe4000001167c */
[----:B------:R-:W-:Y:S02]  /*21720*/  PRMT R10, R17, 0x3340, R14 ;  /* 0x00003340110a7816 */ /* 0x000fe4000000000e */
[----:B------:R-:W-:Y:S01]  /*21730*/  SHF.R.U32.HI R20, RZ, 0x8, R13 ;  /* 0x00000008ff147819 */ /* 0x000fe2000001160d */
[----:B------:R-:W-:Y:S01]  /*21740*/  IMAD.IADD R36, R15, 0x1, R36 ;  /* 0x000000010f247824 */ /* 0x000fe200078e0224 */
[----:B------:R-:W-:Y:S02]  /*21750*/  SHF.R.U32.HI R17, RZ, 0x8, R126 ;  /* 0x00000008ff117819 */ /* 0x000fe4000001167e */
[----:B------:R-:W-:-:S02]  /*21760*/  PRMT R14, R126, 0x3340, R21 ;  /* 0x000033407e0e7816 */ /* 0x000fc40000000015 */
[----:B------:R-:W-:Y:S02]  /*21770*/  SHF.R.U32.HI R21, RZ, 0x8, R21 ;  /* 0x00000008ff157819 */ /* 0x000fe40000011615 */
[----:B------:R-:W-:Y:S02]  /*21780*/  PRMT R15, R124, 0x3340, R13 ;  /* 0x000033407c0f7816 */ /* 0x000fe4000000000d */
[----:B------:R-:W-:Y:S02]  /*21790*/  LOP3.LUT R25, R16, 0xffff, RZ, 0xc0, !PT ;  /* 0x0000ffff10197812 */ /* 0x000fe400078ec0ff */
[----:B------:R-:W-:Y:S02]  /*217a0*/  PRMT R13, R92, 0x3340, R19 ;  /* 0x000033405c0d7816 */ /* 0x000fe40000000013 */
[----:B------:R-:W-:Y:S02]  /*217b0*/  LOP3.LUT R16, R20, 0xffff, RZ, 0xc0, !PT ;  /* 0x0000ffff14107812 */ /* 0x000fe400078ec0ff */
[----:B------:R-:W-:-:S02]  /*217c0*/  SHF.R.U32.HI R19, RZ, 0x8, R94 ;  /* 0x00000008ff137819 */ /* 0x000fc4000001165e */
[--C-:B------:R-:W-:Y:S02]  /*217d0*/  PRMT R12, R94, 0x3340, R23.reuse ;  /* 0x000033405e0c7816 */ /* 0x100fe40000000017 */
[----:B------:R-:W-:Y:S02]  /*217e0*/  LOP3.LUT R20, R17, 0xffff, RZ, 0xc0, !PT ;  /* 0x0000ffff11147812 */ /* 0x000fe400078ec0ff */
[----:B------:R-:W-:Y:S02]  /*217f0*/  SHF.R.U32.HI R23, RZ, 0x8, R23 ;  /* 0x00000008ff177819 */ /* 0x000fe40000011617 */
[----:B------:R-:W-:Y:S02]  /*21800*/  LOP3.LUT R17, R21, 0xffff, RZ, 0xc0, !PT ;  /* 0x0000ffff15117812 */ /* 0x000fe400078ec0ff */
[----:B------:R-:W-:Y:S02]  /*21810*/  LOP3.LUT R21, R18, 0xffff, RZ, 0xc0, !PT ;  /* 0x0000ffff12157812 */ /* 0x000fe400078ec0ff */
[----:B------:R-:W-:-:S02]  /*21820*/  LOP3.LUT R18, R22, 0xffff, RZ, 0xc0, !PT ;  /* 0x0000ffff16127812 */ /* 0x000fc400078ec0ff */
[----:B------:R-:W-:Y:S02]  /*21830*/  LOP3.LUT R22, R19, 0xffff, RZ, 0xc0, !PT ;  /* 0x0000ffff13167812 */ /* 0x000fe400078ec0ff */
[----:B------:R-:W-:Y:S02]  /*21840*/  LOP3.LUT R19, R23, 0xffff, RZ, 0xc0, !PT ;  /* 0x0000ffff17137812 */ /* 0x000fe400078ec0ff */
[----:B------:R-:W-:Y:S02]  /*21850*/  LOP3.LUT R23, R32, 0xffff, RZ, 0xc0, !PT ;  /* 0x0000ffff20177812 */ /* 0x000fe400078ec0ff */
[----:B------:R-:W-:Y:S02]  /*21860*/  PRMT R18, R21, 0x3340, R18 ;  /* 0x0000334015127816 */ /* 0x000fe40000000012 */
[----:B------:R-:W-:Y:S02]  /*21870*/  PRMT R16, R25, 0x3340, R16 ;  /* 0x0000334019107816 */ /* 0x000fe40000000010 */
[----:B------:R-:W-:-:S02]  /*21880*/  LOP3.LUT R21, R64, 0xffff, RZ, 0xc0, !PT ;  /* 0x0000ffff40157812 */ /* 0x000fc400078ec0ff */
[----:B------:R-:W-:Y:S02]  /*21890*/  SHF.R.U32.HI R25, RZ, 0x8, R130 ;  /* 0x00000008ff197819 */ /* 0x000fe40000011682 */
[----:B------:R-:W-:Y:S02]  /*218a0*/  SHF.R.U32.HI R30, RZ, 0x8, R23 ;  /* 0x00000008ff1e7819 */ /* 0x000fe40000011617 */
[----:B------:R-:W-:Y:S02]  /*218b0*/  PRMT R17, R20, 0x3340, R17 ;  /* 0x0000334014117816 */ /* 0x000fe40000000011 */
[--C-:B------:R-:W-:Y:S02]  /*218c0*/  PRMT R20, R128, 0x3340, R21.reuse ;  /* 0x0000334080147816 */ /* 0x100fe40000000015 */
[----:B------:R-:W-:Y:S02]  /*218d0*/  SHF.R.U32.HI R28, RZ, 0x8, R21 ;  /* 0x00000008ff1c7819 */ /* 0x000fe40000011615 */
[----:B------:R-:W-:-:S02]  /*218e0*/  PRMT R19, R22, 0x3340, R19 ;  /* 0x0000334016137816 */ /* 0x000fc40000000013 */
[--C-:B------:R-:W-:Y:S02]  /*218f0*/  PRMT R21, R130, 0x3340, R29.reuse ;  /* 0x0000334082157816 */ /* 0x100fe4000000001d */
[----:B------:R-:W-:Y:S02]  /*21900*/  LOP3.LUT R24, R25, 0xffff, RZ, 0xc0, !PT ;  /* 0x0000ffff19187812 */ /* 0x000fe400078ec0ff */
[----:B------:R-:W-:Y:S02]  /*21910*/  SHF.R.U32.HI R29, RZ, 0x8, R29 ;  /* 0x00000008ff1d7819 */ /* 0x000fe4000001161d */
[----:B------:R-:W-:Y:S02]  /*21920*/  PRMT R22, R96, 0x3340, R23 ;  /* 0x0000334060167816 */ /* 0x000fe40000000017 */
[----:B------:R-:W-:Y:S02]  /*21930*/  LOP3.LUT R25, R26, 0xffff, RZ, 0xc0, !PT ;  /* 0x0000ffff1a197812 */ /* 0x000fe400078ec0ff */
[----:B------:R-:W-:-:S02]  /*21940*/  LOP3.LUT R30, R30, 0xffff, RZ, 0xc0, !PT ;  /* 0x0000ffff1e1e7812 */ /* 0x000fc400078ec0ff */
[--C-:B------:R-:W-:Y:S02]  /*21950*/  PRMT R23, R98, 0x3340, R31.reuse ;  /* 0x0000334062177816 */ /* 0x100fe4000000001f */
[----:B------:R-:W-:Y:S02]  /*21960*/  SHF.R.U32.HI R31, RZ, 0x8, R31 ;  /* 0x00000008ff1f7819 */ /* 0x000fe4000001161f */
[----:B------:R-:W-:Y:S02]  /*21970*/  LOP3.LUT R28, R28, 0xffff, RZ, 0xc0, !PT ;  /* 0x0000ffff1c1c7812 */ /* 0x000fe400078ec0ff */
[----:B------:R-:W-:Y:S02]  /*21980*/  LOP3.LUT R29, R29, 0xffff, RZ, 0xc0, !PT ;  /* 0x0000ffff1d1d7812 */ /* 0x000fe400078ec0ff */
[----:B------:R-:W-:Y:S02]  /*21990*/  PRMT R41, R25, 0x3340, R30 ;  /* 0x0000334019297816 */ /* 0x000fe4000000001e */
[----:B------:R-:W-:-:S02]  /*219a0*/  LOP3.LUT R25, R68, 0xffff, RZ, 0xc0, !PT ;  /* 0x0000ffff44197812 */ /* 0x000fc400078ec0ff */
[----:B------:R-:W-:Y:S02]  /*219b0*/  LOP3.LUT R26, R27, 0xffff, RZ, 0xc0, !PT ;  /* 0x0000ffff1b1a7812 */ /* 0x000fe400078ec0ff */
[----:B------:R-:W-:Y:S02]  /*219c0*/  LOP3.LUT R31, R31, 0xffff, RZ, 0xc0, !PT ;  /* 0x0000ffff1f1f7812 */ /* 0x000fe400078ec0ff */
[----:B------:R-:W-:Y:S02]  /*219d0*/  LOP3.LUT R27, R37, 0xffff, RZ, 0xc0, !PT ;  /* 0x0000ffff251b7812 */ /* 0x000fe400078ec0ff */
[----:B------:R-:W-:Y:S02]  /*219e0*/  PRMT R39, R33, 0x3340, R28 ;  /* 0x0000334021277816 */ /* 0x000fe4000000001c */
[----:B------:R-:W-:Y:S02]  /*219f0*/  PRMT R56, R24, 0x3340, R29 ;  /* 0x0000334018387816 */ /* 0x000fe4000000001d */
[----:B------:R-:W-:-:S02]  /*21a00*/  SHF.R.U32.HI R24, RZ, 0x8, R132 ;  /* 0x00000008ff187819 */ /* 0x000fc40000011684 */
[--C-:B------:R-:W-:Y:S02]  /*21a10*/  PRMT R37, R132, 0x3340, R25.reuse ;  /* 0x0000334084257816 */ /* 0x100fe40000000019 */
[----:B------:R-:W-:Y:S02]  /*21a20*/  SHF.R.U32.HI R28, RZ, 0x8, R25 ;  /* 0x00000008ff1c7819 */ /* 0x000fe40000011619 */
[----:B------:R-:W-:Y:S02]  /*21a30*/  PRMT R58, R26, 0x3340, R31 ;  /* 0x000033401a3a7816 */ /* 0x000fe4000000001f */
[----:B------:R-:W-:Y:S02]  /*21a40*/  LOP3.LUT R29, R70, 0xffff, RZ, 0xc0, !PT ;  /* 0x0000ffff461d7812 */ /* 0x000fe400078ec0ff */
[----:B------:R-:W-:Y:S02]  /*21a50*/  SHF.R.U32.HI R25, RZ, 0x8, R134 ;  /* 0x00000008ff197819 */ /* 0x000fe40000011686 */
[----:B------:R-:W-:-:S02]  /*21a60*/  SHF.R.U32.HI R26, RZ, 0x8, R100 ;  /* 0x00000008ff1a7819 */ /* 0x000fc40000011664 */
[----:B------:R-:W-:Y:S02]  /*21a70*/  SHF.R.U32.HI R30, RZ, 0x8, R27 ;  /* 0x00000008ff1e7819 */ /* 0x000fe4000001161b */
[----:B------:R-:W-:Y:S02]  /*21a80*/  LOP3.LUT R31, R38, 0xffff, RZ, 0xc0, !PT ;  /* 0x0000ffff261f7812 */ /* 0x000fe400078ec0ff */
[----:B------:R-:W-:Y:S02]  /*21a90*/  LOP3.LUT R33, R24, 0xffff, RZ, 0xc0, !PT ;  /* 0x0000ffff18217812 */ /* 0x000fe400078ec0ff */
[--C-:B------:R-:W-:Y:S02]  /*21aa0*/  PRMT R43, R134, 0x3340, R29.reuse ;  /* 0x00003340862b7816 */ /* 0x100fe4000000001d */
[----:B------:R-:W-:Y:S02]  /*21ab0*/  LOP3.LUT R24, R25, 0xffff, RZ, 0xc0, !PT ;  /* 0x0000ffff19187812 */ /* 0x000fe400078ec0ff */
[----:B------:R-:W-:-:S02]  /*21ac0*/  SHF.R.U32.HI R29, RZ, 0x8, R29 ;  /* 0x00000008ff1d7819 */ /* 0x000fc4000001161d */
[----:B------:R-:W-:Y:S02]  /*21ad0*/  LOP3.LUT R25, R26, 0xffff, RZ, 0xc0, !PT ;  /* 0x0000ffff1a197812 */ /* 0x000fe400078ec0ff */
[----:B------:R-:W-:Y:S02]  /*21ae0*/  LOP3.LUT R30, R30, 0xffff, RZ, 0xc0, !PT ;  /* 0x0000ffff1e1e7812 */ /* 0x000fe400078ec0ff */
[----:B------:R-:W-:Y:S02]  /*21af0*/  PRMT R45, R100, 0x3340, R27 ;  /* 0x00003340642d7816 */ /* 0x000fe4000000001b */
[--C-:B------:R-:W-:Y:S02]  /*21b00*/  PRMT R47, R102, 0x3340, R31.reuse ;  /* 0x00003340662f7816 */ /* 0x100fe4000000001f */
[----:B------:R-:W-:Y:S02]  /*21b10*/  SHF.R.U32.HI R27, RZ, 0x8, R102 ;  /* 0x00000008ff1b7819 */ /* 0x000fe40000011666 */
[----:B------:R-:W-:-:S02]  /*21b20*/  SHF.R.U32.HI R31, RZ, 0x8, R31 ;  /* 0x00000008ff1f7819 */ /* 0x000fc4000001161f */
[----:B------:R-:W-:Y:S02]  /*21b30*/  LOP3.LUT R28, R28, 0xffff, RZ, 0xc0, !PT ;  /* 0x0000ffff1c1c7812 */ /* 0x000fe400078ec0ff */
[----:B------:R-:W-:Y:S02]  /*21b40*/  LOP3.LUT R29, R29, 0xffff, RZ, 0xc0, !PT ;  /* 0x0000ffff1d1d7812 */ /* 0x000fe400078ec0ff */
[----:B------:R-:W-:Y:S02]  /*21b50*/  PRMT R62, R25, 0x3340, R30 ;  /* 0x00003340193e7816 */ /* 0x000fe4000000001e */
[----:B------:R-:W-:Y:S02]  /*21b60*/  LOP3.LUT R25, R72, 0xffff, RZ, 0xc0, !PT ;  /* 0x0000ffff48197812 */ /* 0x000fe400078ec0ff */
[----:B------:R-:W-:Y:S02]  /*21b70*/  LOP3.LUT R26, R27, 0xffff, RZ, 0xc0, !PT ;  /* 0x0000ffff1b1a7812 */ /* 0x000fe400078ec0ff */
[----:B------:R-:W-:-:S02]  /*21b80*/  LOP3.LUT R31, R31, 0xffff, RZ, 0xc0, !PT ;  /* 0x0000ffff1f1f7812 */ /* 0x000fc400078ec0ff */
[----:B------:R-:W-:Y:S02]  /*21b90*/  LOP3.LUT R27, R40, 0xffff, RZ, 0xc0, !PT ;  /* 0x0000ffff281b7812 */ /* 0x000fe400078ec0ff */
[----:B------:R-:W-:Y:S02]  /*21ba0*/  PRMT R38, R33, 0x3340, R28 ;  /* 0x0000334021267816 */ /* 0x000fe4000000001c */
[----:B------:R-:W-:Y:S02]  /*21bb0*/  PRMT R60, R24, 0x3340, R29 ;  /* 0x00003340183c7816 */ /* 0x000fe4000000001d */
[----:B------:R-:W-:Y:S02]  /*21bc0*/  SHF.R.U32.HI R24, RZ, 0x8, R136 ;  /* 0x00000008ff187819 */ /* 0x000fe40000011688 */
[--C-:B------:R-:W-:Y:S02]  /*21bd0*/  PRMT R40, R136, 0x3340, R25.reuse ;  /* 0x0000334088287816 */ /* 0x100fe40000000019 */
[----:B------:R-:W-:-:S02]  /*21be0*/  SHF.R.U32.HI R28, RZ, 0x8, R25 ;  /* 0x00000008ff1c7819 */ /* 0x000fc40000011619 */
[----:B------:R-:W-:Y:S02]  /*21bf0*/  PRMT R64, R26, 0x3340, R31 ;  /* 0x000033401a407816 */ /* 0x000fe4000000001f */
[----:B------:R-:W-:Y:S02]  /*21c00*/  LOP3.LUT R29, R74, 0xffff, RZ, 0xc0, !PT ;  /* 0x0000ffff4a1d7812 */ /* 0x000fe400078ec0ff */
[----:B------:R-:W-:Y:S02]  /*21c10*/  SHF.R.U32.HI R25, RZ, 0x8, R138 ;  /* 0x00000008ff197819 */ /* 0x000fe4000001168a */
[----:B------:R-:W-:Y:S02]  /*21c20*/  SHF.R.U32.HI R26, RZ, 0x8, R104 ;  /* 0x00000008ff1a7819 */ /* 0x000fe40000011668 */
[----:B------:R-:W-:Y:S02]  /*21c30*/  SHF.R.U32.HI R30, RZ, 0x8, R27 ;  /* 0x00000008ff1e7819 */ /* 0x000fe4000001161b */
[----:B------:R-:W-:-:S02]  /*21c40*/  LOP3.LUT R31, R42, 0xffff, RZ, 0xc0, !PT ;  /* 0x0000ffff2a1f7812 */ /* 0x000fc400078ec0ff */
[----:B------:R-:W-:Y:S02]  /*21c50*/  LOP3.LUT R33, R24, 0xffff, RZ, 0xc0, !PT ;  /* 0x0000ffff18217812 */ /* 0x000fe400078ec0ff */
[--C-:B------:R-:W-:Y:S02]  /*21c60*/  PRMT R42, R138, 0x3340, R29.reuse ;  /* 0x000033408a2a7816 */ /* 0x100fe4000000001d */
[----:B------:R-:W-:Y:S02]  /*21c70*/  LOP3.LUT R24, R25, 0xffff, RZ, 0xc0, !PT ;  /* 0x0000ffff19187812 */ /* 0x000fe400078ec0ff */
[----:B------:R-:W-:Y:S02]  /*21c80*/  SHF.R.U32.HI R29, RZ, 0x8, R29 ;  /* 0x00000008ff1d7819 */ /* 0x000fe4000001161d */
[----:B------:R-:W-:Y:S02]  /*21c90*/  LOP3.LUT R25, R26, 0xffff, RZ, 0xc0, !PT ;  /* 0x0000ffff1a197812 */ /* 0x000fe400078ec0ff */
[----:B------:R-:W-:-:S02]  /*21ca0*/  LOP3.LUT R30, R30, 0xffff, RZ, 0xc0, !PT ;  /* 0x0000ffff1e1e7812 */ /* 0x000fc400078ec0ff */
[----:B------:R-:W-:Y:S02]  /*21cb0*/  PRMT R53, R104, 0x3340, R27 ;  /* 0x0000334068357816 */ /* 0x000fe4000000001b */
[--C-:B------:R-:W-:Y:S02]  /*21cc0*/  PRMT R55, R106, 0x3340, R31.reuse ;  /* 0x000033406a377816 */ /* 0x100fe4000000001f */
[----:B------:R-:W-:Y:S02]  /*21cd0*/  SHF.R.U32.HI R27, RZ, 0x8, R106 ;  /* 0x00000008ff1b7819 */ /* 0x000fe4000001166a */
[----:B------:R-:W-:Y:S02]  /*21ce0*/  SHF.R.U32.HI R31, RZ, 0x8, R31 ;  /* 0x00000008ff1f7819 */ /* 0x000fe4000001161f */
[----:B------:R-:W-:Y:S02]  /*21cf0*/  LOP3.LUT R28, R28, 0xffff, RZ, 0xc0, !PT ;  /* 0x0000ffff1c1c7812 */ /* 0x000fe400078ec0ff */
[----:B------:R-:W-:-:S02]  /*21d00*/  LOP3.LUT R29, R29, 0xffff, RZ, 0xc0, !PT ;  /* 0x0000ffff1d1d7812 */ /* 0x000fc400078ec0ff */
[----:B------:R-:W-:Y:S02]  /*21d10*/  PRMT R66, R25, 0x3340, R30 ;  /* 0x0000334019427816 */ /* 0x000fe4000000001e */
[----:B------:R-:W-:Y:S02]  /*21d20*/  LOP3.LUT R25, R76, 0xffff, RZ, 0xc0, !PT ;  /* 0x0000ffff4c197812 */ /* 0x000fe400078ec0ff */
[----:B------:R-:W-:Y:S02]  /*21d30*/  LOP3.LUT R26, R27, 0xffff, RZ, 0xc0, !PT ;  /* 0x0000ffff1b1a7812 */ /* 0x000fe400078ec0ff */
[----:B------:R-:W-:Y:S02]  /*21d40*/  LOP3.LUT R31, R31, 0xffff, RZ, 0xc0, !PT ;  /* 0x0000ffff1f1f7812 */ /* 0x000fe400078ec0ff */
[----:B------:R-:W-:Y:S02]  /*21d50*/  LOP3.LUT R27, R44, 0xffff, RZ, 0xc0, !PT ;  /* 0x0000ffff2c1b7812 */ /* 0x000fe400078ec0ff */
[----:B------:R-:W-:-:S02]  /*21d60*/  PRMT R49, R33, 0x3340, R28 ;  /* 0x0000334021317816 */ /* 0x000fc4000000001c */
[----:B------:R-:W-:Y:S02]  /*21d70*/  PRMT R51, R24, 0x3340, R29 ;  /* 0x0000334018337816 */ /* 0x000fe4000000001d */
[----:B------:R-:W-:Y:S02]  /*21d80*/  SHF.R.U32.HI R24, RZ, 0x8, R140 ;  /* 0x00000008ff187819 */ /* 0x000fe4000001168c */
[--C-:B------:R-:W-:Y:S02]  /*21d90*/  PRMT R44, R140, 0x3340, R25.reuse ;  /* 0x000033408c2c7816 */ /* 0x100fe40000000019 */
[----:B------:R-:W-:Y:S02]  /*21da0*/  SHF.R.U32.HI R28, RZ, 0x8, R25 ;  /* 0x00000008ff1c7819 */ /* 0x000fe40000011619 */
[----:B------:R-:W-:Y:S02]  /*21db0*/  PRMT R68, R26, 0x3340, R31 ;  /* 0x000033401a447816 */ /* 0x000fe4000000001f */
[----:B------:R-:W-:-:S02]  /*21dc0*/  LOP3.LUT R29, R78, 0xffff, RZ, 0xc0, !PT ;  /* 0x0000ffff4e1d7812 */ /* 0x000fc400078ec0ff */
[----:B------:R-:W-:Y:S02]  /*21dd0*/  SHF.R.U32.HI R25, RZ, 0x8, R142 ;  /* 0x00000008ff197819 */ /* 0x000fe4000001168e */
[----:B------:R-:W-:Y:S02]  /*21de0*/  SHF.R.U32.HI R26, RZ, 0x8, R108 ;  /* 0x00000008ff1a7819 */ /* 0x000fe4000001166c */
[----:B------:R-:W-:Y:S02]  /*21df0*/  SHF.R.U32.HI R30, RZ, 0x8, R27 ;  /* 0x00000008ff1e7819 */ /* 0x000fe4000001161b */
[----:B------:R-:W-:Y:S02]  /*21e00*/  LOP3.LUT R110, R110, 0xffff, RZ, 0xc0, !PT ;  /* 0x0000ffff6e6e7812 */ /* 0x000fe400078ec0ff */
[----:B------:R-:W-:Y:S02]  /*21e10*/  LOP3.LUT R31, R46, 0xffff, RZ, 0xc0, !PT ;  /* 0x0000ffff2e1f7812 */ /* 0x000fe400078ec0ff */
[----:B------:R-:W-:-:S02]  /*21e20*/  LOP3.LUT R33, R24, 0xffff, RZ, 0xc0, !PT ;  /* 0x0000ffff18217812 */ /* 0x000fc400078ec0ff */
[--C-:B------:R-:W-:Y:S02]  /*21e30*/  PRMT R46, R142, 0x3340, R29.reuse ;  /* 0x000033408e2e7816 */ /* 0x100fe4000000001d */
[----:B------:R-:W-:Y:S02]  /*21e40*/  LOP3.LUT R24, R25, 0xffff, RZ, 0xc0, !PT ;  /* 0x0000ffff19187812 */ /* 0x000fe400078ec0ff */
[----:B------:R-:W-:Y:S02]  /*21e50*/  SHF.R.U32.HI R29, RZ, 0x8, R29 ;  /* 0x00000008ff1d7819 */ /* 0x000fe4000001161d */
[----:B------:R-:W-:Y:S02]  /*21e60*/  LOP3.LUT R25, R26, 0xffff, RZ, 0xc0, !PT ;  /* 0x0000ffff1a197812 */ /* 0x000fe400078ec0ff */
[----:B------:R-:W-:Y:S02]  /*21e70*/  LOP3.LUT R30, R30, 0xffff, RZ, 0xc0, !PT ;  /* 0x0000ffff1e1e7812 */ /* 0x000fe400078ec0ff */
[----:B------:R-:W-:-:S02]  /*21e80*/  PRMT R61, R108, 0x3340, R27 ;  /* 0x000033406c3d7816 */ /* 0x000fc4000000001b */
[--C-:B------:R-:W-:Y:S02]  /*21e90*/  PRMT R63, R110, 0x3340, R31.reuse ;  /* 0x000033406e3f7816 */ /* 0x100fe4000000001f */
[----:B------:R-:W-:Y:S02]  /*21ea0*/  SHF.R.U32.HI R27, RZ, 0x8, R110 ;  /* 0x00000008ff1b7819 */ /* 0x000fe4000001166e */
[----:B------:R-:W-:Y:S02]  /*21eb0*/  SHF.R.U32.HI R31, RZ, 0x8, R31 ;  /* 0x00000008ff1f7819 */ /* 0x000fe4000001161f */
[----:B------:R-:W-:Y:S02]  /*21ec0*/  PRMT R4, R4, 0x5410, R5 ;  /* 0x0000541004047816 */ /* 0x000fe40000000005 */
[----:B------:R-:W-:Y:S02]  /*21ed0*/  PRMT R5, R8, 0x5410, R9 ;  /* 0x0000541008057816 */ /* 0x000fe40000000009 */
[----:B------:R-:W-:-:S02]  /*21ee0*/  PRMT R6, R6, 0x5410, R11 ;  /* 0x0000541006067816 */ /* 0x000fc4000000000b */
[----:B------:R-:W-:Y:S01]  /*21ef0*/  PRMT R7, R7, 0x5410, R10 ;  /* 0x0000541007077816 */ /* 0x000fe2000000000a */
[----:B------:R-:W-:Y:S01]  /*21f00*/  BAR.SYNC.DEFER_BLOCKING 0x0 ;  /* 0x0000000000007b1d */ /* 0x000fe20000010000 */
[----:B------:R-:W-:Y:S02]  /*21f10*/  LOP3.LUT R28, R28, 0xffff, RZ, 0xc0, !PT ;  /* 0x0000ffff1c1c7812 */ /* 0x000fe400078ec0ff */
[----:B------:R-:W-:Y:S02]  /*21f20*/  LOP3.LUT R29, R29, 0xffff, RZ, 0xc0, !PT ;  /* 0x0000ffff1d1d7812 */ /* 0x000fe400078ec0ff */
[----:B------:R-:W-:Y:S02]  /*21f30*/  PRMT R70, R25, 0x3340, R30 ;  /* 0x0000334019467816 */ /* 0x000fe4000000001e */
[----:B------:R-:W-:Y:S02]  /*21f40*/  LOP3.LUT R144, R144, 0xffff, RZ, 0xc0, !PT ;  /* 0x0000ffff90907812 */ /* 0x000fe400078ec0ff */
[----:B------:R-:W-:-:S02]  /*21f50*/  LOP3.LUT R25, R80, 0xffff, RZ, 0xc0, !PT ;  /* 0x0000ffff50197812 */ /* 0x000fc400078ec0ff */
[----:B------:R-:W-:Y:S02]  /*21f60*/  LOP3.LUT R26, R27, 0xffff, RZ, 0xc0, !PT ;  /* 0x0000ffff1b1a7812 */ /* 0x000fe400078ec0ff */
[----:B------:R-:W-:Y:S02]  /*21f70*/  LOP3.LUT R31, R31, 0xffff, RZ, 0xc0, !PT ;  /* 0x0000ffff1f1f7812 */ /* 0x000fe400078ec0ff */
[----:B------:R-:W-:Y:S02]  /*21f80*/  LOP3.LUT R146, R146, 0xffff, RZ, 0xc0, !PT ;  /* 0x0000ffff92927812 */ /* 0x000fe400078ec0ff */
[----:B------:R-:W-:Y:S02]  /*21f90*/  LOP3.LUT R112, R112, 0xffff, RZ, 0xc0, !PT ;  /* 0x0000ffff70707812 */ /* 0x000fe400078ec0ff */
[----:B------:R-:W-:Y:S02]  /*21fa0*/  LOP3.LUT R27, R48, 0xffff, RZ, 0xc0, !PT ;  /* 0x0000ffff301b7812 */ /* 0x000fe400078ec0ff */
[----:B------:R-:W-:-:S02]  /*21fb0*/  PRMT R57, R33, 0x3340, R28 ;  /* 0x0000334021397816 */ /* 0x000fc4000000001c */
[----:B------:R-:W-:Y:S01]  /*21fc0*/  PRMT R59, R24, 0x3340, R29 ;  /* 0x00003340183b7816 */ /* 0x000fe2000000001d */
[----:B------:R0:W-:Y:S01]  /*21fd0*/  STSM.16.M88.4 [R36], R4 ;  /* 0x0000000424007844 */ /* 0x0001e20000000200 */
[----:B------:R-:W-:Y:S02]  /*21fe0*/  LOP3.LUT R29, R82, 0xffff, RZ, 0xc0, !PT ;  /* 0x0000ffff521d7812 */ /* 0x000fe400078ec0ff */
[----:B------:R-:W-:Y:S02]  /*21ff0*/  SHF.R.U32.HI R24, RZ, 0x8, R144 ;  /* 0x00000008ff187819 */ /* 0x000fe40000011690 */
[--C-:B------:R-:W-:Y:S02]  /*22000*/  PRMT R48, R144, 0x3340, R25.reuse ;  /* 0x0000334090307816 */ /* 0x100fe40000000019 */
[----:B------:R-:W-:Y:S02]  /*22010*/  SHF.R.U32.HI R28, RZ, 0x8, R25 ;  /* 0x00000008ff1c7819 */ /* 0x000fe40000011619 */
[----:B------:R-:W-:-:S02]  /*22020*/  PRMT R72, R26, 0x3340, R31 ;  /* 0x000033401a487816 */ /* 0x000fc4000000001f */
[----:B------:R-:W-:Y:S02]  /*22030*/  SHF.R.U32.HI R25, RZ, 0x8, R146 ;  /* 0x00000008ff197819 */ /* 0x000fe40000011692 */
[----:B------:R-:W-:Y:S02]  /*22040*/  SHF.R.U32.HI R26, RZ, 0x8, R112 ;  /* 0x00000008ff1a7819 */ /* 0x000fe40000011670 */
[----:B------:R-:W-:Y:S01]  /*22050*/  SHF.R.U32.HI R30, RZ, 0x8, R27 ;  /* 0x00000008ff1e7819 */ /* 0x000fe2000001161b */
[----:B0-----:R-:W0:Y:S01]  /*22060*/  LDC R5, c[0x0][0x244] ;  /* 0x00009100ff057b82 */ /* 0x001e220000000800 */
[----:B------:R-:W-:Y:S02]  /*22070*/  LOP3.LUT R31, R50, 0xffff, RZ, 0xc0, !PT ;  /* 0x0000ffff321f7812 */ /* 0x000fe400078ec0ff */
[----:B------:R-:W-:Y:S02]  /*22080*/  PRMT R50, R146, 0x3340, R29 ;  /* 0x0000334092327816 */ /* 0x000fe4000000001d */
[----:B------:R-:W-:-:S02]  /*22090*/  LOP3.LUT R33, R24, 0xffff, RZ, 0xc0, !PT ;  /* 0x0000ffff18217812 */ /* 0x000fc400078ec0ff */
[----:B------:R-:W-:Y:S02]  /*220a0*/  SHF.R.U32.HI R29, RZ, 0x8, R29 ;  /* 0x00000008ff1d7819 */ /* 0x000fe4000001161d */
[----:B------:R-:W-:Y:S02]  /*220b0*/  LOP3.LUT R24, R25, 0xffff, RZ, 0xc0, !PT ;  /* 0x0000ffff19187812 */ /* 0x000fe400078ec0ff */
[----:B------:R-:W-:Y:S02]  /*220c0*/  LOP3.LUT R25, R26, 0xffff, RZ, 0xc0, !PT ;  /* 0x0000ffff1a197812 */ /* 0x000fe400078ec0ff */
[----:B------:R-:W-:Y:S02]  /*220d0*/  LOP3.LUT R30, R30, 0xffff, RZ, 0xc0, !PT ;  /* 0x0000ffff1e1e7812 */ /* 0x000fe400078ec0ff */
[----:B------:R-:W-:Y:S02]  /*220e0*/  LOP3.LUT R29, R29, 0xffff, RZ, 0xc0, !PT ;  /* 0x0000ffff1d1d7812 */ /* 0x000fe400078ec0ff */
[----:B------:R-:W-:-:S02]  /*220f0*/  LOP3.LUT R28, R28, 0xffff, RZ, 0xc0, !PT ;  /* 0x0000ffff1c1c7812 */ /* 0x000fc400078ec0ff */
[----:B------:R-:W-:Y:S02]  /*22100*/  PRMT R74, R25, 0x3340, R30 ;  /* 0x00003340194a7816 */ /* 0x000fe4000000001e */
[----:B------:R-:W-:Y:S02]  /*22110*/  LOP3.LUT R148, R148, 0xffff, RZ, 0xc0, !PT ;  /* 0x0000ffff94947812 */ /* 0x000fe400078ec0ff */
[----:B------:R-:W-:Y:S02]  /*22120*/  LOP3.LUT R25, R84, 0xffff, RZ, 0xc0, !PT ;  /* 0x0000ffff54197812 */ /* 0x000fe400078ec0ff */
[----:B------:R-:W-:Y:S02]  /*22130*/  PRMT R67, R24, 0x3340, R29 ;  /* 0x0000334018437816 */ /* 0x000fe4000000001d */
[----:B------:R-:W-:Y:S02]  /*22140*/  PRMT R65, R33, 0x3340, R28 ;  /* 0x0000334021417816 */ /* 0x000fe4000000001c */
[----:B------:R-:W-:-:S02]  /*22150*/  SHF.R.U32.HI R24, RZ, 0x8, R148 ;  /* 0x00000008ff187819 */ /* 0x000fc40000011694 */
[----:B------:R-:W-:Y:S02]  /*22160*/  SHF.R.U32.HI R28, RZ, 0x8, R25 ;  /* 0x00000008ff1c7819 */ /* 0x000fe40000011619 */
[----:B------:R-:W-:Y:S02]  /*22170*/  LOP3.LUT R3, R3, 0x7f, RZ, 0xc0, !PT ;  /* 0x0000007f03037812 */ /* 0x000fe400078ec0ff */
[----:B------:R-:W-:Y:S02]  /*22180*/  LOP3.LUT R33, R24, 0xffff, RZ, 0xc0, !PT ;  /* 0x0000ffff18217812 */ /* 0x000fe400078ec0ff */
[----:B------:R-:W-:Y:S02]  /*22190*/  LOP3.LUT R28, R28, 0xffff, RZ, 0xc0, !PT ;  /* 0x0000ffff1c1c7812 */ /* 0x000fe400078ec0ff */
[----:B------:R-:W-:Y:S02]  /*221a0*/  LEA R3, R3, UR58, 0x4 ;  /* 0x0000003a03037c11 */ /* 0x000fe4000f8e20ff */
[----:B------:R-:W-:Y:S01]  /*221b0*/  PRMT R73, R33, 0x3340, R28 ;  /* 0x0000334021497816 */ /* 0x000fe2000000001c */
[----:B------:R-:W-:Y:S01]  /*221c0*/  BAR.SYNC.DEFER_BLOCKING 0x0 ;  /* 0x0000000000007b1d */ /* 0x000fe20000010000 */
[----:B------:R-:W-:-:S02]  /*221d0*/  PRMT R16, R15, 0x5410, R16 ;  /* 0x000054100f107816 */ /* 0x000fc40000000010 */
[----:B------:R-:W-:-:S03]  /*221e0*/  PRMT R17, R14, 0x5410, R17 ;  /* 0x000054100e117816 */ /* 0x000fc60000000011 */
[----:B------:R-:W1:Y:S01]  /*221f0*/  LDS.128 R32, [R3] ;  /* 0x0000000003207984 */ /* 0x000e620000000c00 */
[----:B------:R-:W-:Y:S02]  /*22200*/  PRMT R18, R13, 0x5410, R18 ;  /* 0x000054100d127816 */ /* 0x000fe40000000012 */
[----:B------:R-:W-:Y:S01]  /*22210*/  PRMT R19, R12, 0x5410, R19 ;  /* 0x000054100c137816 */ /* 0x000fe20000000013 */
[----:B------:R-:W-:Y:S01]  /*22220*/  BAR.SYNC.DEFER_BLOCKING 0x0 ;  /* 0x0000000000007b1d */ /* 0x000fe20000010000 */
[----:B------:R-:W-:Y:S02]  /*22230*/  LOP3.LUT R114, R114, 0xffff, RZ, 0xc0, !PT ;  /* 0x0000ffff72727812 */ /* 0x000fe400078ec0ff */
[----:B------:R-:W-:Y:S02]  /*22240*/  PRMT R69, R112, 0x3340, R27 ;  /* 0x0000334070457816 */ /* 0x000fe4000000001b */
[----:B------:R-:W-:Y:S02]  /*22250*/  PRMT R71, R114, 0x3340, R31 ;  /* 0x0000334072477816 */ /* 0x000fe4000000001f */
[----:B------:R-:W-:-:S02]  /*22260*/  SHF.R.U32.HI R27, RZ, 0x8, R114 ;  /* 0x00000008ff1b7819 */ /* 0x000fc40000011672 */
[----:B------:R-:W-:Y:S02]  /*22270*/  SHF.R.U32.HI R31, RZ, 0x8, R31 ;  /* 0x00000008ff1f7819 */ /* 0x000fe4000001161f */
[----:B------:R-:W-:Y:S02]  /*22280*/  LOP3.LUT R26, R27, 0xffff, RZ, 0xc0, !PT ;  /* 0x0000ffff1b1a7812 */ /* 0x000fe400078ec0ff */
[----:B------:R-:W-:Y:S01]  /*22290*/  LOP3.LUT R31, R31, 0xffff, RZ, 0xc0, !PT ;  /* 0x0000ffff1f1f7812 */ /* 0x000fe200078ec0ff */
[----:B------:R-:W-:Y:S01]  /*222a0*/  STSM.16.M88.4 [R36], R16 ;  /* 0x0000001024007844 */ /* 0x000fe20000000200 */
[----:B------:R-:W-:Y:S02]  /*222b0*/  BAR.SYNC.DEFER_BLOCKING 0x0 ;  /* 0x0000000000007b1d */ /* 0x000fe40000010000 */
[----:B------:R-:W-:Y:S02]  /*222c0*/  PRMT R76, R26, 0x3340, R31 ;  /* 0x000033401a4c7816 */ /* 0x000fe4000000001f */
[----:B------:R-:W-:-:S02]  /*222d0*/  LOP3.LUT R150, R150, 0xffff, RZ, 0xc0, !PT ;  /* 0x0000ffff96967812 */ /* 0x000fc400078ec0ff */
[----:B------:R-:W-:Y:S02]  /*222e0*/  LOP3.LUT R118, R118, 0xffff, RZ, 0xc0, !PT ;  /* 0x0000ffff76767812 */ /* 0x000fe400078ec0ff */
[----:B------:R-:W-:Y:S02]  /*222f0*/  LOP3.LUT R29, R86, 0xffff, RZ, 0xc0, !PT ;  /* 0x0000ffff561d7812 */ /* 0x000fe400078ec0ff */
[----:B------:R-:W-:Y:S02]  /*22300*/  LOP3.LUT R31, R54, 0xffff, RZ, 0xc0, !PT ;  /* 0x0000ffff361f7812 */ /* 0x000fe400078ec0ff */
[----:B------:R-:W-:Y:S02]  /*22310*/  LOP3.LUT R116, R116, 0xffff, RZ, 0xc0, !PT ;  /* 0x0000ffff74747812 */ /* 0x000fe400078ec0ff */
[----:B------:R-:W-:Y:S02]  /*22320*/  LOP3.LUT R27, R52, 0xffff, RZ, 0xc0, !PT ;  /* 0x0000ffff341b7812 */ /* 0x000fe400078ec0ff */
[----:B------:R-:W-:-:S02]  /*22330*/  PRMT R52, R148, 0x3340, R25 ;  /* 0x0000334094347816 */ /* 0x000fc40000000019 */
[----:B------:R-:W-:Y:S02]  /*22340*/  SHF.R.U32.HI R25, RZ, 0x8, R150 ;  /* 0x00000008ff197819 */ /* 0x000fe40000011696 */
[----:B------:R-:W-:Y:S02]  /*22350*/  PRMT R54, R150, 0x3340, R29 ;  /* 0x0000334096367816 */ /* 0x000fe4000000001d */
[----:B------:R-:W-:Y:S02]  /*22360*/  PRMT R79, R118, 0x3340, R31 ;  /* 0x00003340764f7816 */ /* 0x000fe4000000001f */
[----:B------:R-:W-:Y:S02]  /*22370*/  SHF.R.U32.HI R29, RZ, 0x8, R29 ;  /* 0x00000008ff1d7819 */ /* 0x000fe4000001161d */
[----:B------:R-:W-:Y:S02]  /*22380*/  SHF.R.U32.HI R26, RZ, 0x8, R116 ;  /* 0x00000008ff1a7819 */ /* 0x000fe40000011674 */
[----:B------:R-:W-:-:S02]  /*22390*/  PRMT R77, R116, 0x3340, R27 ;  /* 0x00003340744d7816 */ /* 0x000fc4000000001b */
[----:B------:R-:W-:Y:S02]  /*223a0*/  SHF.R.U32.HI R30, RZ, 0x8, R27 ;  /* 0x00000008ff1e7819 */ /* 0x000fe4000001161b */
[----:B------:R-:W-:Y:S02]  /*223b0*/  SHF.R.U32.HI R31, RZ, 0x8, R31 ;  /* 0x00000008ff1f7819 */ /* 0x000fe4000001161f */
        /* <DEDUP_REMOVED lines=9> */
[----:B------:R-:W-:-:S02]  /*22450*/  PRMT R80, R26, 0x3340, R31 ;  /* 0x000033401a507816 */ /* 0x000fc4000000001f */
[----:B------:R-:W2:Y:S01]  /*22460*/  LDS.128 R28, [R3] ;  /* 0x00000000031c7984 */ /* 0x000ea20000000c00 */
[----:B------:R-:W-:Y:S02]  /*22470*/  PRMT R20, R20, 0x5410, R39 ;  /* 0x0000541014147816 */ /* 0x000fe40000000027 */
[----:B------:R-:W-:Y:S02]  /*22480*/  PRMT R21, R21, 0x5410, R56 ;  /* 0x0000541015157816 */ /* 0x000fe40000000038 */
[----:B------:R-:W-:Y:S02]  /*22490*/  PRMT R22, R22, 0x5410, R41 ;  /* 0x0000541016167816 */ /* 0x000fe40000000029 */
[----:B------:R-:W-:Y:S01]  /*224a0*/  PRMT R23, R23, 0x5410, R58 ;  /* 0x0000541017177816 */ /* 0x000fe2000000003a */
[----:B------:R-:W-:Y:S06]  /*224b0*/  BAR.SYNC.DEFER_BLOCKING 0x0 ;  /* 0x0000000000007b1d */ /* 0x000fec0000010000 */
[----:B------:R0:W-:Y:S02]  /*224c0*/  STSM.16.M88.4 [R36], R20 ;  /* 0x0000001424007844 */ /* 0x0001e40000000200 */
[----:B------:R-:W-:Y:S01]  /*224d0*/  BAR.SYNC.DEFER_BLOCKING 0x0 ;  /* 0x0000000000007b1d */ /* 0x000fe20000010000 */
[----:B------:R-:W-:-:S02]  /*224e0*/  PRMT R8, R37, 0x5410, R38 ;  /* 0x0000541025087816 */ /* 0x000fc40000000026 */
[----:B------:R-:W-:-:S03]  /*224f0*/  PRMT R9, R43, 0x5410, R60 ;  /* 0x000054102b097816 */ /* 0x000fc6000000003c */
[----:B------:R-:W4:Y:S01]  /*22500*/  LDS.128 R24, [R3] ;  /* 0x0000000003187984 */ /* 0x000f220000000c00 */
[----:B------:R-:W-:Y:S02]  /*22510*/  PRMT R10, R45, 0x5410, R62 ;  /* 0x000054102d0a7816 */ /* 0x000fe4000000003e */
[----:B------:R-:W-:Y:S01]  /*22520*/  PRMT R11, R47, 0x5410, R64 ;  /* 0x000054102f0b7816 */ /* 0x000fe20000000040 */
[----:B------:R-:W-:Y:S06]  /*22530*/  BAR.SYNC.DEFER_BLOCKING 0x0 ;  /* 0x0000000000007b1d */ /* 0x000fec0000010000 */
[----:B------:R-:W-:Y:S02]  /*22540*/  STSM.16.M88.4 [R36], R8 ;  /* 0x0000000824007844 */ /* 0x000fe40000000200 */
[----:B------:R-:W-:Y:S01]  /*22550*/  BAR.SYNC.DEFER_BLOCKING 0x0 ;  /* 0x0000000000007b1d */ /* 0x000fe20000010000 */
[----:B------:R-:W-:-:S02]  /*22560*/  PRMT R41, R42, 0x5410, R51 ;  /* 0x000054102a297816 */ /* 0x000fc40000000033 */
[----:B------:R-:W-:-:S03]  /*22570*/  PRMT R40, R40, 0x5410, R49 ;  /* 0x0000541028287816 */ /* 0x000fc60000000031 */
[----:B------:R-:W4:Y:S01]  /*22580*/  LDS.128 R16, [R3] ;  /* 0x0000000003107984 */ /* 0x000f220000000c00 */
        /* <DEDUP_REMOVED lines=18> */
[----:B------:R-:W-:Y:S01]  /*226b0*/  BAR.SYNC.DEFER_BLOCKING 0x0 ;  /* 0x0000000000007b1d */ /* 0x000fe20000010000 */
[----:B0-----:R-:W-:-:S05]  /*226c0*/  IMAD R20, R2, R5, RZ ;  /* 0x0000000502147224 */ /* 0x001fca00078e02ff */
[----:B------:R-:W-:Y:S01]  /*226d0*/  STSM.16.M88.4 [R36], R48 ;  /* 0x0000003024007844 */ /* 0x000fe20000000200 */
[----:B------:R-:W-:Y:S01]  /*226e0*/  IMAD R23, R5, 0x80, R20 ;  /* 0x0000008005177824 */ /* 0x000fe200078e0214 */
[----:B------:R-:W-:Y:S01]  /*226f0*/  BAR.SYNC.DEFER_BLOCKING 0x0 ;  /* 0x0000000000007b1d */ /* 0x000fe20000010000 */
[----:B------:R-:W-:Y:S02]  /*22700*/  PRMT R53, R54, 0x5410, R75 ;  /* 0x0000541036357816 */ /* 0x000fe4000000004b */
[----:B------:R-:W-:-:S03]  /*22710*/  PRMT R52, R52, 0x5410, R73 ;  /* 0x0000541034347816 */ /* 0x000fc60000000049 */
[----:B------:R-:W0:Y:S01]  /*22720*/  LDS.128 R4, [R3] ;  /* 0x0000000003047984 */ /* 0x000e220000000c00 */
[----:B------:R-:W-:Y:S02]  /*22730*/  PRMT R54, R77, 0x5410, R78 ;  /* 0x000054104d367816 */ /* 0x000fe4000000004e */
[----:B------:R-:W-:Y:S01]  /*22740*/  PRMT R55, R79, 0x5410, R80 ;  /* 0x000054104f377816 */ /* 0x000fe20000000050 */
[----:B------:R-:W-:Y:S01]  /*22750*/  BAR.SYNC.DEFER_BLOCKING 0x0 ;  /* 0x0000000000007b1d */ /* 0x000fe20000010000 */
[----:B------:R-:W-:Y:S01]  /*22760*/  ISETP.GE.AND P1, PT, R2, UR6, PT ;  /* 0x0000000602007c0c */ /* 0x000fe2000bf26270 */
[----:B------:R-:W-:Y:S01]  /*22770*/  IMAD R37, R0, UR24, RZ ;  /* 0x0000001800257c24 */ /* 0x000fe2000f8e02ff */
[----:B------:R-:W-:Y:S02]  /*22780*/  IADD3 R21, P4, R20, UR4, RZ ;  /* 0x0000000414157c10 */ /* 0x000fe4000ff9e0ff */
[----:B------:R-:W-:Y:S02]  /*22790*/  ISETP.LT.AND P1, PT, R0, UR29, !P1 ;  /* 0x0000001d00007c0c */ /* 0x000fe4000cf21270 */
[----:B------:R-:W-:-:S02]  /*227a0*/  LEA.HI.X.SX32 R20, R20, UR5, 0x1, P4 ;  /* 0x0000000514147c11 */ /* 0x000fc4000a0f0eff */
[----:B---3--:R-:W-:Y:S02]  /*227b0*/  SHF.R.S32.HI R42, RZ, 0x1f, R37 ;  /* 0x0000001fff2a7819 */ /* 0x008fe40000011425 */
[----:B------:R-:W-:Y:S01]  /*227c0*/  IADD3 R38, P4, R37, R21, RZ ;  /* 0x0000001525267210 */ /* 0x000fe20007f9e0ff */
[----:B------:R3:W-:Y:S04]  /*227d0*/  STSM.16.M88.4 [R36], R52 ;  /* 0x0000003424007844 */ /* 0x0007e80000000200 */
[----:B------:R-:W-:Y:S01]  /*227e0*/  IMAD.X R39, R42, 0x1, R20, P4 ;  /* 0x000000012a277824 */ /* 0x000fe200020e0614 */
[----:B------:R-:W-:Y:S01]  /*227f0*/  BAR.SYNC.DEFER_BLOCKING 0x0 ;  /* 0x0000000000007b1d */ /* 0x000fe20000010000 */
[----:B------:R-:W-:Y:S02]  /*22800*/  ISETP.GE.AND P4, PT, R0, UR7, PT ;  /* 0x0000000700007c0c */ /* 0x000fe4000bf86270 */
[----:B-1----:R-:W-:-:S02]  /*22810*/  PRMT R41, R32, 0x7770, RZ ;  /* 0x0000777020297816 */ /* 0x002fc400000000ff */
[----:B------:R-:W-:Y:S01]  /*22820*/  IADD3 R22, P5, R23, UR4, RZ ;  /* 0x0000000417167c10 */ /* 0x000fe2000ffbe0ff */
[----:B------:R-:W-:Y:S02]  /*22830*/  ULDC.64 UR6, c[0x0][0x228] ;  /* 0x00008a0000067ab9 */ /* 0x000fe40000000a00 */
[----:B------:R-:W-:Y:S01]  /*22840*/  ISETP.LT.AND P4, PT, R152, UR6, !P4 ;  /* 0x0000000698007c0c */ /* 0x000fe2000e781270 */
[----:B------:R-:W-:Y:S01]  /*22850*/  VIADD R40, R37, UR24 ;  /* 0x0000001825287c36 */ /* 0x000fe20008000000 */
[----:B------:R-:W-:Y:S01]  /*22860*/  LEA.HI.X.SX32 R23, R23, UR5, 0x1, P5 ;  /* 0x0000000517177c11 */ /* 0x000fe2000a8f0eff */
[----:B------:R-:W-:Y:S01]  /*22870*/  ULDC.64 UR4, c[0x0][0x228] ;  /* 0x00008a0000047ab9 */ /* 0x000fe20000000a00 */
[----:B--2---:R-:W-:Y:S01]  /*22880*/  PRMT R47, R32, 0x7771, RZ ;  /* 0x00007771202f7816 */ /* 0x004fe200000000ff */
[----:B------:R-:W-:Y:S01]  /*22890*/  ULDC UR6, c[0x0][0x228] ;  /* 0x00008a0000067ab9 */ /* 0x000fe20000000800 */
[----:B------:R-:W-:Y:S01]  /*228a0*/  ISETP.LT.AND P5, PT, R2, UR4, !P2 ;  /* 0x0000000402007c0c */ /* 0x000fe2000d7a1270 */
[----:B------:R1:W-:Y:S01]  /*228b0*/  @P1 STG.E.U8 desc[UR56][R38.64], R41 ;  /* 0x0000002926001986 */ /* 0x0003e2000c101138 */
[----:B---3--:R-:W-:-:S02]  /*228c0*/  IADD3 R36, P1, R37, R22, RZ ;  /* 0x0000001625247210 */ /* 0x008fc40007f3e0ff */
[----:B------:R-:W-:Y:S01]  /*228d0*/  PRMT R45, R32, 0x7772, RZ ;  /* 0x00007772202d7816 */ /* 0x000fe200000000ff */
[----:B------:R-:W-:Y:S01]  /*228e0*/  VIADD R44, R40, UR24 ;  /* 0x00000018282c7c36 */ /* 0x000fe20008000000 */
[----:B------:R-:W-:Y:S01]  /*228f0*/  SHF.R.S32.HI R43, RZ, 0x1f, R40 ;  /* 0x0000001fff2b7819 */ /* 0x000fe20000011428 */
[----:B------:R-:W-:Y:S01]  /*22900*/  IMAD.X R37, R42, 0x1, R23, P1 ;  /* 0x000000012a257824 */ /* 0x000fe200008e0617 */
[----:B------:R-:W-:Y:S01]  /*22910*/  ULDC UR4, c[0x0][0x22c] ;  /* 0x00008b0000047ab9 */ /* 0x000fe20000000800 */
[----:B-1----:R-:W-:-:S03]  /*22920*/  IADD3 R38, P6, R40, R21, RZ ;  /* 0x0000001528267210 */ /* 0x002fc60007fde0ff */
[----:B------:R1:W-:Y:S01]  /*22930*/  @P4 STG.E.U8 desc[UR56][R36.64], R47 ;  /* 0x0000002f24004986 */ /* 0x0003e2000c101138 */
[----:B------:R-:W-:Y:S01]  /*22940*/  ISETP.LT.AND P4, PT, R152, UR10, !P2 ;  /* 0x0000000a98007c0c */ /* 0x000fe2000d781270 */
[----:B------:R-:W-:Y:S01]  /*22950*/  IMAD.X R39, R43, 0x1, R20, P6 ;  /* 0x000000012b277824 */ /* 0x000fe200030e0614 */
[----:B------:R-:W-:Y:S01]  /*22960*/  IADD3 R40, P2, R40, R22, RZ ;  /* 0x0000001628287210 */ /* 0x000fe20007f5e0ff */
[----:B------:R-:W-:-:S03]  /*22970*/  VIADD R41, R0, 0x3 ;  /* 0x0000000300297836 */ /* 0x000fc60000000000 */
[----:B------:R2:W-:Y:S01]  /*22980*/  @P5 STG.E.U8 desc[UR56][R38.64], R45 ;  /* 0x0000002d26005986 */ /* 0x0005e2000c101138 */
[----:B------:R-:W-:Y:S01]  /*22990*/  ISETP.LT.AND P5, PT, R2, UR8, !P3 ;  /* 0x0000000802007c0c */ /* 0x000fe2000dfa1270 */
[----:B------:R-:W-:Y:S01]  /*229a0*/  ULDC UR8, c[0x0][0x228] ;  /* 0x00008a0000087ab9 */ /* 0x000fe20000000800 */
[----:B------:R-:W-:Y:S01]  /*229b0*/  ISETP.GE.AND P1, PT, R41, UR4, PT ;  /* 0x0000000429007c0c */ /* 0x000fe2000bf26270 */
[----:B------:R-:W-:Y:S01]  /*229c0*/  IMAD.X R41, R43, 0x1, R23, P2 ;  /* 0x000000012b297824 */ /* 0x000fe200010e0617 */
[----:B------:R-:W-:Y:S02]  /*229d0*/  SHF.R.S32.HI R46, RZ, 0x1f, R44 ;  /* 0x0000001fff2e7819 */ /* 0x000fe4000001142c */
[----:B-1----:R-:W-:Y:S01]  /*229e0*/  PRMT R47, R32, 0x7773, RZ ;  /* 0x00007773202f7816 */ /* 0x002fe200000000ff */
[----:B------:R-:W-:Y:S01]  /*229f0*/  VIADD R36, R0, 0x4 ;  /* 0x0000000400247836 */ /* 0x000fe20000000000 */
[----:B------:R-:W-:Y:S01]  /*22a00*/  IADD3 R42, P6, R44, R21, RZ ;  /* 0x000000152c2a7210 */ /* 0x000fe20007fde0ff */
[----:B------:R-:W-:Y:S01]  /*22a10*/  ULDC UR4, c[0x0][0x22c] ;  /* 0x00008b0000047ab9 */ /* 0x000fe20000000800 */
[----:B--2---:R-:W-:Y:S01]  /*22a20*/  PRMT R45, R33, 0x7770, RZ ;  /* 0x00007770212d7816 */ /* 0x004fe200000000ff */
[----:B------:R1:W-:Y:S02]  /*22a30*/  @P4 STG.E.U8 desc[UR56][R40.64], R47 ;  /* 0x0000002f28004986 */ /* 0x0003e4000c101138 */
[----:B------:R-:W-:Y:S01]  /*22a40*/  IMAD.X R43, R46, 0x1, R20, P6 ;  /* 0x000000012e2b7824 */ /* 0x000fe200030e0614 */
[----:B------:R-:W-:Y:S01]  /*22a50*/  ISETP.LT.AND P4, PT, R152, UR14, !P3 ;  /* 0x0000000e98007c0c */ /* 0x000fe2000df81270 */
[----:B------:R-:W-:Y:S01]  /*22a60*/  VIADD R32, R44, UR24 ;  /* 0x000000182c207c36 */ /* 0x000fe20008000000 */
[----:B------:R-:W-:Y:S01]  /*22a70*/  ISETP.GE.AND P2, PT, R36, UR4, PT ;  /* 0x0000000424007c0c */ /* 0x000fe2000bf46270 */
[----:B------:R-:W-:Y:S01]  /*22a80*/  ULDC UR4, c[0x0][0x22c] ;  /* 0x00008b0000047ab9 */ /* 0x000fe20000000800 */
[----:B------:R-:W-:Y:S01]  /*22a90*/  IADD3 R36, P3, R44, R22, RZ ;  /* 0x000000162c247210 */ /* 0x000fe20007f7e0ff */
[----:B------:R2:W-:Y:S01]  /*22aa0*/  @P5 STG.E.U8 desc[UR56][R42.64], R45 ;  /* 0x0000002d2a005986 */ /* 0x0005e2000c101138 */
[----:B------:R-:W-:-:S02]  /*22ab0*/  ISETP.LT.AND P5, PT, R2, UR12, !P1 ;  /* 0x0000000c02007c0c */ /* 0x000fc4000cfa1270 */
[----:B------:R-:W-:Y:S01]  /*22ac0*/  SHF.R.S32.HI R44, RZ, 0x1f, R32 ;  /* 0x0000001fff2c7819 */ /* 0x000fe20000011420 */
[----:B------:R-:W-:Y:S01]  /*22ad0*/  IMAD.X R37, R46, 0x1, R23, P3 ;  /* 0x000000012e257824 */ /* 0x000fe200018e0617 */
[----:B------:R-:W-:Y:S01]  /*22ae0*/  IADD3 R38, P6, R32, R21, RZ ;  /* 0x0000001520267210 */ /* 0x000fe20007fde0ff */
[----:B-1----:R-:W-:Y:S01]  /*22af0*/  VIADD R40, R0, 0x5 ;  /* 0x0000000500287836 */ /* 0x002fe20000000000 */
[----:B--2---:R-:W-:-:S03]  /*22b00*/  PRMT R45, R33, 0x7771, RZ ;  /* 0x00007771212d7816 */ /* 0x004fc600000000ff */
[----:B------:R-:W-:Y:S01]  /*22b10*/  IMAD.X R39, R44, 0x1, R20, P6 ;  /* 0x000000012c277824 */ /* 0x000fe200030e0614 */
[C---:B------:R-:W-:Y:S01]  /*22b20*/  PRMT R43, R33.reuse, 0x7772, RZ ;  /* 0x00007772212b7816 */ /* 0x040fe200000000ff */
[----:B------:R1:W-:Y:S01]  /*22b30*/  @P4 STG.E.U8 desc[UR56][R36.64], R45 ;  /* 0x0000002d24004986 */ /* 0x0003e2000c101138 */
[----:B------:R-:W-:Y:S01]  /*22b40*/  ISETP.LT.AND P4, PT, R152, UR18, !P1 ;  /* 0x0000001298007c0c */ /* 0x000fe2000cf81270 */
[----:B------:R-:W-:Y:S01]  /*22b50*/  VIADD R42, R32, UR24 ;  /* 0x00000018202a7c36 */ /* 0x000fe20008000000 */
[----:B------:R-:W-:Y:S01]  /*22b60*/  ISETP.GE.AND P3, PT, R40, UR4, PT ;  /* 0x0000000428007c0c */ /* 0x000fe2000bf66270 */
[----:B------:R2:W-:Y:S01]  /*22b70*/  @P5 STG.E.U8 desc[UR56][R38.64], R43 ;  /* 0x0000002b26005986 */ /* 0x0005e2000c101138 */
[----:B------:R-:W-:Y:S01]  /*22b80*/  IADD3 R40, P1, R32, R22, RZ ;  /* 0x0000001620287210 */ /* 0x000fe20007f3e0ff */
[----:B------:R-:W-:Y:S01]  /*22b90*/  ULDC UR4, c[0x0][0x22c] ;  /* 0x00008b0000047ab9 */ /* 0x000fe20000000800 */
[----:B------:R-:W-:Y:S02]  /*22ba0*/  ISETP.LT.AND P5, PT, R2, UR16, !P2 ;  /* 0x0000001002007c0c */ /* 0x000fe4000d7a1270 */
[----:B------:R-:W-:Y:S01]  /*22bb0*/  SHF.R.S32.HI R46, RZ, 0x1f, R42 ;  /* 0x0000001fff2e7819 */ /* 0x000fe2000001142a */
[----:B------:R-:W-:Y:S01]  /*22bc0*/  IMAD.X R41, R44, 0x1, R23, P1 ;  /* 0x000000012c297824 */ /* 0x000fe200008e0617 */
[----:B------:R-:W-:Y:S01]  /*22bd0*/  IADD3 R32, P6, R42, R21, RZ ;  /* 0x000000152a207210 */ /* 0x000fe20007fde0ff */
[----:B-1----:R-:W-:Y:S01]  /*22be0*/  VIADD R36, R0, 0x6 ;  /* 0x0000000600247836 */ /* 0x002fe20000000000 */
[----:B--2---:R-:W-:-:S03]  /*22bf0*/  PRMT R39, R33, 0x7773, RZ ;  /* 0x0000777321277816 */ /* 0x004fc600000000ff */
[----:B------:R-:W-:Y:S01]  /*22c00*/  IMAD.X R33, R46, 0x1, R20, P6 ;  /* 0x000000012e217824 */ /* 0x000fe200030e0614 */
[----:B------:R-:W-:Y:S01]  /*22c10*/  PRMT R45, R34, 0x7770, RZ ;  /* 0x00007770222d7816 */ /* 0x000fe200000000ff */
[----:B------:R-:W-:Y:S01]  /*22c20*/  @P4 STG.E.U8 desc[UR56][R40.64], R39 ;  /* 0x0000002728004986 */ /* 0x000fe2000c101138 */
[----:B------:R-:W-:Y:S01]  /*22c30*/  ISETP.LT.AND P4, PT, R152, UR22, !P2 ;  /* 0x0000001698007c0c */ /* 0x000fe2000d781270 */
[----:B------:R-:W-:Y:S01]  /*22c40*/  VIADD R43, R42, UR24 ;  /* 0x000000182a2b7c36 */ /* 0x000fe20008000000 */
[----:B------:R-:W-:Y:S01]  /*22c50*/  ISETP.GE.AND P1, PT, R36, UR4, PT ;  /* 0x0000000424007c0c */ /* 0x000fe2000bf26270 */
[----:B------:R1:W-:Y:S01]  /*22c60*/  @P5 STG.E.U8 desc[UR56][R32.64], R45 ;  /* 0x0000002d20005986 */ /* 0x0003e2000c101138 */
[----:B------:R-:W-:Y:S02]  /*22c70*/  IADD3 R36, P2, R42, R22, RZ ;  /* 0x000000162a247210 */ /* 0x000fe40007f5e0ff */
[----:B------:R-:W-:Y:S01]  /*22c80*/  PRMT R47, R34, 0x7771, RZ ;  /* 0x00007771222f7816 */ /* 0x000fe200000000ff */
[----:B------:R-:W-:Y:S01]  /*22c90*/  VIADD R44, R0, 0x7 ;  /* 0x00000007002c7836 */ /* 0x000fe20000000000 */
[----:B------:R-:W-:Y:S01]  /*22ca0*/  ISETP.LT.AND P5, PT, R2, UR20, !P3 ;  /* 0x0000001402007c0c */ /* 0x000fe2000dfa1270 */
[----:B------:R-:W-:Y:S01]  /*22cb0*/  IMAD.X R37, R46, 0x1, R23, P2 ;  /* 0x000000012e257824 */ /* 0x000fe200010e0617 */
[----:B------:R-:W-:Y:S01]  /*22cc0*/  SHF.R.S32.HI R42, RZ, 0x1f, R43 ;  /* 0x0000001fff2a7819 */ /* 0x000fe2000001142b */
[----:B------:R-:W-:Y:S01]  /*22cd0*/  ULDC UR4, c[0x0][0x22c] ;  /* 0x00008b0000047ab9 */ /* 0x000fe20000000800 */
[----:B------:R-:W-:-:S02]  /*22ce0*/  IADD3 R38, P6, R43, R21, RZ ;  /* 0x000000152b267210 */ /* 0x000fc40007fde0ff */
[----:B------:R2:W-:Y:S01]  /*22cf0*/  @P4 STG.E.U8 desc[UR56][R36.64], R47 ;  /* 0x0000002f24004986 */ /* 0x0005e2000c101138 */
[----:B-1----:R-:W-:Y:S02]  /*22d00*/  PRMT R45, R34, 0x7772, RZ ;  /* 0x00007772222d7816 */ /* 0x002fe400000000ff */
[----:B------:R-:W-:Y:S01]  /*22d10*/  IMAD.X R39, R42, 0x1, R20, P6 ;  /* 0x000000012a277824 */ /* 0x000fe200030e0614 */
[----:B------:R-:W-:Y:S01]  /*22d20*/  ISETP.LT.AND P4, PT, R152, UR26, !P3 ;  /* 0x0000001a98007c0c */ /* 0x000fe2000df81270 */
[----:B------:R-:W-:Y:S01]  /*22d30*/  VIADD R40, R0, 0x8 ;  /* 0x0000000800287836 */ /* 0x000fe20000000000 */
[C---:B------:R-:W-:Y:S01]  /*22d40*/  IADD3 R32, P3, R43.reuse, R22, RZ ;  /* 0x000000162b207210 */ /* 0x040fe20007f7e0ff */
[----:B------:R-:W-:Y:S01]  /*22d50*/  VIADD R43, R43, UR24 ;  /* 0x000000182b2b7c36 */ /* 0x000fe20008000000 */
[----:B------:R-:W-:Y:S01]  /*22d60*/  ISETP.GE.AND P2, PT, R44, UR4, PT ;  /* 0x000000042c007c0c */ /* 0x000fe2000bf46270 */
[----:B------:R1:W-:Y:S01]  /*22d70*/  @P5 STG.E.U8 desc[UR56][R38.64], R45 ;  /* 0x0000002d26005986 */ /* 0x0003e2000c101138 */
[----:B------:R-:W-:Y:S01]  /*22d80*/  ISETP.LT.AND P5, PT, R2, UR28, !P1 ;  /* 0x0000001c02007c0c */ /* 0x000fe2000cfa1270 */
[----:B------:R-:W-:Y:S01]  /*22d90*/  ULDC UR4, c[0x0][0x22c] ;  /* 0x00008b0000047ab9 */ /* 0x000fe20000000800 */
[----:B------:R-:W-:Y:S01]  /*22da0*/  IMAD.X R33, R42, 0x1, R23, P3 ;  /* 0x000000012a217824 */ /* 0x000fe200018e0617 */
[----:B------:R-:W-:Y:S01]  /*22db0*/  ISETP.GE.AND P3, PT, R40, UR4, PT ;  /* 0x0000000428007c0c */ /* 0x000fe2000bf66270 */
[----:B------:R-:W-:Y:S01]  /*22dc0*/  ULDC UR4, c[0x0][0x22c] ;  /* 0x00008b0000047ab9 */ /* 0x000fe20000000800 */
[----:B------:R-:W-:-:S02]  /*22dd0*/  SHF.R.S32.HI R40, RZ, 0x1f, R43 ;  /* 0x0000001fff287819 */ /* 0x000fc4000001142b */
[----:B--2---:R-:W-:Y:S02]  /*22de0*/  IADD3 R36, P6, R43, R21, RZ ;  /* 0x000000152b247210 */ /* 0x004fe40007fde0ff */
[----:B------:R-:W-:Y:S01]  /*22df0*/  PRMT R41, R34, 0x7773, RZ ;  /* 0x0000777322297816 */ /* 0x000fe200000000ff */
[----:B------:R-:W-:Y:S01]  /*22e00*/  VIADD R34, R0, 0x9 ;  /* 0x0000000900227836 */ /* 0x000fe20000000000 */
[----:B------:R-:W-:Y:S01]  /*22e10*/  PRMT R47, R35, 0x7770, RZ ;  /* 0x00007770232f7816 */ /* 0x000fe200000000ff */
[----:B------:R-:W-:Y:S01]  /*22e20*/  IMAD.X R37, R40, 0x1, R20, P6 ;  /* 0x0000000128257824 */ /* 0x000fe200030e0614 */
[C---:B-1----:R-:W-:Y:S01]  /*22e30*/  IADD3 R38, P6, R43.reuse, R22, RZ ;  /* 0x000000162b267210 */ /* 0x042fe20007fde0ff */
[----:B------:R1:W-:Y:S01]  /*22e40*/  @P4 STG.E.U8 desc[UR56][R32.64], R41 ;  /* 0x0000002920004986 */ /* 0x0003e2000c101138 */
[----:B------:R-:W-:Y:S01]  /*22e50*/  ISETP.GE.AND P4, PT, R34, UR4, PT ;  /* 0x0000000422007c0c */ /* 0x000fe2000bf86270 */
[----:B------:R-:W-:Y:S01]  /*22e60*/  ULDC UR4, c[0x0][0x228] ;  /* 0x00008a0000047ab9 */ /* 0x000fe20000000800 */
[----:B------:R-:W-:Y:S01]  /*22e70*/  ISETP.LT.AND P1, PT, R152, UR6, !P1 ;  /* 0x0000000698007c0c */ /* 0x000fe2000cf21270 */
[----:B------:R-:W-:Y:S01]  /*22e80*/  VIADD R34, R43, UR24 ;  /* 0x000000182b227c36 */ /* 0x000fe20008000000 */
[----:B------:R2:W-:Y:S01]  /*22e90*/  @P5 STG.E.U8 desc[UR56][R36.64], R47 ;  /* 0x0000002f24005986 */ /* 0x0005e2000c101138 */
[----:B------:R-:W-:Y:S01]  /*22ea0*/  ISETP.LT.AND P5, PT, R2, UR4, !P2 ;  /* 0x0000000402007c0c */ /* 0x000fe2000d7a1270 */
[----:B------:R-:W-:Y:S01]  /*22eb0*/  IMAD.X R39, R40, 0x1, R23, P6 ;  /* 0x0000000128277824 */ /* 0x000fe200030e0617 */
[C---:B------:R-:W-:Y:S01]  /*22ec0*/  PRMT R43, R35.reuse, 0x7773, RZ ;  /* 0x00007773232b7816 */ /* 0x040fe200000000ff */
[----:B------:R-:W-:Y:S01]  /*22ed0*/  ULDC UR4, c[0x0][0x228] ;  /* 0x00008a0000047ab9 */ /* 0x000fe20000000800 */
[C---:B------:R-:W-:Y:S01]  /*22ee0*/  PRMT R45, R35.reuse, 0x7771, RZ ;  /* 0x00007771232d7816 */ /* 0x040fe200000000ff */
[----:B------:R-:W-:Y:S01]  /*22ef0*/  ULDC UR6, c[0x0][0x228] ;  /* 0x00008a0000067ab9 */ /* 0x000fe20000000800 */
[----:B-1----:R-:W-:-:S02]  /*22f00*/  PRMT R41, R35, 0x7772, RZ ;  /* 0x0000777223297816 */ /* 0x002fc400000000ff */
[----:B------:R-:W-:Y:S02]  /*22f10*/  SHF.R.S32.HI R35, RZ, 0x1f, R34 ;  /* 0x0000001fff237819 */ /* 0x000fe40000011422 */
[C---:B------:R-:W-:Y:S01]  /*22f20*/  IADD3 R32, P6, R34.reuse, R21, RZ ;  /* 0x0000001522207210 */ /* 0x040fe20007fde0ff */
[----:B------:R-:W-:Y:S01]  /*22f30*/  VIADD R40, R34, UR24 ;  /* 0x0000001822287c36 */ /* 0x000fe20008000000 */
[----:B------:R-:W-:Y:S01]  /*22f40*/  ISETP.LT.AND P2, PT, R152, UR4, !P2 ;  /* 0x0000000498007c0c */ /* 0x000fe2000d741270 */
[----:B------:R1:W-:Y:S02]  /*22f50*/  @P1 STG.E.U8 desc[UR56][R38.64], R45 ;  /* 0x0000002d26001986 */ /* 0x0003e4000c101138 */
[----:B------:R-:W-:Y:S01]  /*22f60*/  IMAD.X R33, R35, 0x1, R20, P6 ;  /* 0x0000000123217824 */ /* 0x000fe200030e0614 */
[----:B------:R-:W-:Y:S01]  /*22f70*/  ISETP.LT.AND P6, PT, R2, UR6, !P3 ;  /* 0x0000000602007c0c */ /* 0x000fe2000dfc1270 */
[----:B------:R-:W-:Y:S01]  /*22f80*/  ULDC UR4, c[0x0][0x22c] ;  /* 0x00008b0000047ab9 */ /* 0x000fe20000000800 */
[----:B------:R-:W-:Y:S01]  /*22f90*/  IADD3 R34, P1, R34, R22, RZ ;  /* 0x0000001622227210 */ /* 0x000fe20007f3e0ff */
[----:B------:R-:W-:Y:S01]  /*22fa0*/  ULDC UR6, c[0x0][0x228] ;  /* 0x00008a0000067ab9 */ /* 0x000fe20000000800 */
[----:B------:R3:W-:Y:S01]  /*22fb0*/  @P5 STG.E.U8 desc[UR56][R32.64], R41 ;  /* 0x0000002920005986 */ /* 0x0007e2000c101138 */
[----:B------:R-:W-:-:S02]  /*22fc0*/  SHF.R.S32.HI R42, RZ, 0x1f, R40 ;  /* 0x0000001fff2a7819 */ /* 0x000fc40000011428 */
[-C--:B--2---:R-:W-:Y:S01]  /*22fd0*/  IADD3 R36, P5, R40, R21.reuse, RZ ;  /* 0x0000001528247210 */ /* 0x084fe20007fbe0ff */
[----:B-1----:R-:W-:Y:S02]  /*22fe0*/  VIADD R38, R0, 0xa ;  /* 0x0000000a00267836 */ /* 0x002fe40000000000 */
[----:B------:R-:W-:Y:S01]  /*22ff0*/  IMAD.X R35, R35, 0x1, R23, P1 ;  /* 0x0000000123237824 */ /* 0x000fe200008e0617 */
[----:B------:R-:W-:Y:S01]  /*23000*/  PRMT R45, R28, 0x7770, RZ ;  /* 0x000077701c2d7816 */ /* 0x000fe200000000ff */
[----:B------:R-:W-:Y:S01]  /*23010*/  IMAD.X R37, R42, 0x1, R20, P5 ;  /* 0x000000012a257824 */ /* 0x000fe200028e0614 */
[----:B------:R-:W-:Y:S01]  /*23020*/  ISETP.GE.AND P1, PT, R38, UR4, PT ;  /* 0x0000000426007c0c */ /* 0x000fe2000bf26270 */
[----:B------:R-:W-:Y:S01]  /*23030*/  ULDC UR4, c[0x0][0x228] ;  /* 0x00008a0000047ab9 */ /* 0x000fe20000000800 */
[----:B---3--:R-:W-:Y:S01]  /*23040*/  VIADD R41, R40, UR24 ;  /* 0x0000001828297c36 */ /* 0x008fe20008000000 */
[----:B------:R-:W-:Y:S01]  /*23050*/  ISETP.LT.AND P3, PT, R152, UR4, !P3 ;  /* 0x0000000498007c0c */ /* 0x000fe2000df61270 */
[----:B------:R1:W-:Y:S01]  /*23060*/  @P2 STG.E.U8 desc[UR56][R34.64], R43 ;  /* 0x0000002b22002986 */ /* 0x0003e2000c101138 */
[----:B------:R-:W-:Y:S01]  /*23070*/  ISETP.LT.AND P5, PT, R2, UR6, !P4 ;  /* 0x0000000602007c0c */ /* 0x000fe2000e7a1270 */
[----:B------:R-:W-:Y:S01]  /*23080*/  ULDC UR4, c[0x0][0x22c] ;  /* 0x00008b0000047ab9 */ /* 0x000fe20000000800 */
[----:B------:R-:W-:Y:S01]  /*23090*/  IADD3 R32, P2, R40, R22, RZ ;  /* 0x0000001628207210 */ /* 0x000fe20007f5e0ff */
[----:B------:R2:W-:Y:S01]  /*230a0*/  @P6 STG.E.U8 desc[UR56][R36.64], R45 ;  /* 0x0000002d24006986 */ /* 0x0005e2000c101138 */
[----:B------:R-:W-:Y:S01]  /*230b0*/  SHF.R.S32.HI R44, RZ, 0x1f, R41 ;  /* 0x0000001fff2c7819 */ /* 0x000fe20000011429 */
[----:B------:R-:W-:Y:S01]  /*230c0*/  ULDC UR6, c[0x0][0x228] ;  /* 0x00008a0000067ab9 */ /* 0x000fe20000000800 */
[----:B------:R-:W-:Y:S01]  /*230d0*/  IADD3 R38, P6, R41, R21, RZ ;  /* 0x0000001529267210 */ /* 0x000fe20007fde0ff */
[----:B------:R-:W-:-:S02]  /*230e0*/  IMAD.X R33, R42, 0x1, R23, P2 ;  /* 0x000000012a217824 */ /* 0x000fc400010e0617 */
[----:B-1----:R-:W-:Y:S01]  /*230f0*/  VIADD R34, R0, 0xb ;  /* 0x0000000b00227836 */ /* 0x002fe20000000000 */
[----:B------:R-:W-:Y:S01]  /*23100*/  PRMT R43, R28, 0x7772, RZ ;  /* 0x000077721c2b7816 */ /* 0x000fe200000000ff */
[----:B------:R-:W-:Y:S01]  /*23110*/  IMAD.X R39, R44, 0x1, R20, P6 ;  /* 0x000000012c277824 */ /* 0x000fe200030e0614 */
[----:B--2---:R-:W-:Y:S02]  /*23120*/  PRMT R45, R28, 0x7771, RZ ;  /* 0x000077711c2d7816 */ /* 0x004fe400000000ff */
[----:B------:R-:W-:Y:S01]  /*23130*/  ISETP.GE.AND P2, PT, R34, UR4, PT ;  /* 0x0000000422007c0c */ /* 0x000fe2000bf46270 */
[----:B------:R-:W-:Y:S02]  /*23140*/  ULDC UR4, c[0x0][0x228] ;  /* 0x00008a0000047ab9 */ /* 0x000fe40000000800 */
[----:B------:R-:W-:Y:S01]  /*23150*/  ISETP.LT.AND P4, PT, R152, UR4, !P4 ;  /* 0x0000000498007c0c */ /* 0x000fe2000e781270 */
[----:B------:R1:W-:Y:S01]  /*23160*/  @P3 STG.E.U8 desc[UR56][R32.64], R45 ;  /* 0x0000002d20003986 */ /* 0x0003e2000c101138 */
[C---:B------:R-:W-:Y:S01]  /*23170*/  VIADD R40, R41.reuse, UR24 ;  /* 0x0000001829287c36 */ /* 0x040fe20008000000 */
[----:B------:R-:W-:Y:S01]  /*23180*/  IADD3 R34, P3, R41, R22, RZ ;  /* 0x0000001629227210 */ /* 0x000fe20007f7e0ff */
[----:B------:R-:W-:Y:S01]  /*23190*/  ULDC UR4, c[0x0][0x22c] ;  /* 0x00008b0000047ab9 */ /* 0x000fe20000000800 */
[----:B------:R2:W-:Y:S01]  /*231a0*/  @P5 STG.E.U8 desc[UR56][R38.64], R43 ;  /* 0x0000002b26005986 */ /* 0x0005e2000c101138 */
[----:B------:R-:W-:Y:S01]  /*231b0*/  ISETP.LT.AND P5, PT, R2, UR6, !P1 ;  /* 0x0000000602007c0c */ /* 0x000fe2000cfa1270 */
[----:B------:R-:W-:Y:S01]  /*231c0*/  ULDC UR6, c[0x0][0x228] ;  /* 0x00008a0000067ab9 */ /* 0x000fe20000000800 */
[----:B------:R-:W-:Y:S01]  /*231d0*/  SHF.R.S32.HI R42, RZ, 0x1f, R40 ;  /* 0x0000001fff2a7819 */ /* 0x000fe20000011428 */
[----:B------:R-:W-:Y:S01]  /*231e0*/  IMAD.X R35, R44, 0x1, R23, P3 ;  /* 0x000000012c237824 */ /* 0x000fe200018e0617 */
[----:B------:R-:W-:Y:S01]  /*231f0*/  IADD3 R36, P6, R40, R21, RZ ;  /* 0x0000001528247210 */ /* 0x000fe20007fde0ff */
[----:B-1----:R-:W-:Y:S01]  /*23200*/  VIADD R32, R0, 0xc ;  /* 0x0000000c00207836 */ /* 0x002fe20000000000 */
[----:B--2---:R-:W-:-:S03]  /*23210*/  PRMT R43, R28, 0x7773, RZ ;  /* 0x000077731c2b7816 */ /* 0x004fc600000000ff */
[----:B------:R-:W-:Y:S01]  /*23220*/  IMAD.X R37, R42, 0x1, R20, P6 ;  /* 0x000000012a257824 */ /* 0x000fe200030e0614 */
[----:B------:R-:W-:Y:S01]  /*23230*/  ISETP.GE.AND P3, PT, R32, UR4, PT ;  /* 0x0000000420007c0c */ /* 0x000fe2000bf66270 */
[----:B------:R-:W-:Y:S01]  /*23240*/  ULDC UR4, c[0x0][0x228] ;  /* 0x00008a0000047ab9 */ /* 0x000fe20000000800 */
[C---:B------:R-:W-:Y:S01]  /*23250*/  PRMT R41, R29.reuse, 0x7770, RZ ;  /* 0x000077701d297816 */ /* 0x040fe200000000ff */
[----:B------:R1:W-:Y:S01]  /*23260*/  @P4 STG.E.U8 desc[UR56][R34.64], R43 ;  /* 0x0000002b22004986 */ /* 0x0003e2000c101138 */
[----:B------:R-:W-:Y:S01]  /*23270*/  ISETP.LT.AND P4, PT, R152, UR4, !P1 ;  /* 0x0000000498007c0c */ /* 0x000fe2000cf81270 */
[C---:B------:R-:W-:Y:S01]  /*23280*/  VIADD R28, R40.reuse, UR24 ;  /* 0x00000018281c7c36 */ /* 0x040fe20008000000 */
[----:B------:R-:W-:Y:S01]  /*23290*/  IADD3 R32, P1, R40, R22, RZ ;  /* 0x0000001628207210 */ /* 0x000fe20007f3e0ff */
[----:B------:R2:W-:Y:S01]  /*232a0*/  @P5 STG.E.U8 desc[UR56][R36.64], R41 ;  /* 0x0000002924005986 */ /* 0x0005e2000c101138 */
[----:B------:R-:W-:Y:S01]  /*232b0*/  ISETP.LT.AND P5, PT, R2, UR6, !P2 ;  /* 0x0000000602007c0c */ /* 0x000fe2000d7a1270 */
[----:B------:R-:W-:Y:S01]  /*232c0*/  ULDC UR4, c[0x0][0x22c] ;  /* 0x00008b0000047ab9 */ /* 0x000fe20000000800 */
[----:B------:R-:W-:Y:S01]  /*232d0*/  SHF.R.S32.HI R40, RZ, 0x1f, R28 ;  /* 0x0000001fff287819 */ /* 0x000fe2000001141c */
[----:B------:R-:W-:Y:S01]  /*232e0*/  IMAD.X R33, R42, 0x1, R23, P1 ;  /* 0x000000012a217824 */ /* 0x000fe200008e0617 */
[----:B------:R-:W-:Y:S01]  /*232f0*/  IADD3 R38, P6, R28, R21, RZ ;  /* 0x000000151c267210 */ /* 0x000fe20007fde0ff */
[----:B------:R-:W-:Y:S01]  /*23300*/  ULDC UR6, c[0x0][0x228] ;  /* 0x00008a0000067ab9 */ /* 0x000fe20000000800 */
[----:B-1----:R-:W-:Y:S01]  /*23310*/  VIADD R34, R0, 0xd ;  /* 0x0000000d00227836 */ /* 0x002fe20000000000 */
[----:B--2---:R-:W-:-:S02]  /*23320*/  PRMT R41, R29, 0x7771, RZ ;  /* 0x000077711d297816 */ /* 0x004fc400000000ff */
[----:B------:R-:W-:Y:S02]  /*23330*/  IMAD.X R39, R40, 0x1, R20, P6 ;  /* 0x0000000128277824 */ /* 0x000fe400030e0614 */
        /* <DEDUP_REMOVED lines=14> */
[----:B-1----:R-:W-:Y:S01]  /*23420*/  PRMT R41, R29, 0x7773, RZ ;  /* 0x000077731d297816 */ /* 0x002fe200000000ff */
[----:B------:R-:W-:-:S02]  /*23430*/  VIADD R32, R0, 0xe ;  /* 0x0000000e00207836 */ /* 0x000fc40000000000 */
[--C-:B------:R-:W-:Y:S01]  /*23440*/  IMAD.X R29, R42, 0x1, R20.reuse, P6 ;  /* 0x000000012a1d7824 */ /* 0x100fe200030e0614 */
[----:B--2---:R-:W-:Y:S01]  /*23450*/  PRMT R39, R30, 0x7770, RZ ;  /* 0x000077701e277816 */ /* 0x004fe200000000ff */
[----:B------:R-:W-:Y:S01]  /*23460*/  @P4 STG.E.U8 desc[UR56][R34.64], R41 ;  /* 0x0000002922004986 */ /* 0x000fe2000c101138 */
[----:B------:R-:W-:Y:S01]  /*23470*/  ISETP.LT.AND P4, PT, R152, UR6, !P3 ;  /* 0x0000000698007c0c */ /* 0x000fe2000df81270 */
[----:B------:R-:W-:Y:S01]  /*23480*/  VIADD R37, R36, UR24 ;  /* 0x0000001824257c36 */ /* 0x000fe20008000000 */
[----:B------:R-:W-:Y:S01]  /*23490*/  ISETP.GE.AND P2, PT, R32, UR4, PT ;  /* 0x0000000420007c0c */ /* 0x000fe2000bf46270 */
[----:B------:R1:W-:Y:S01]  /*234a0*/  @P5 STG.E.U8 desc[UR56][R28.64], R39 ;  /* 0x000000271c005986 */ /* 0x0003e2000c101138 */
[-C--:B------:R-:W-:Y:S01]  /*234b0*/  IADD3 R32, P3, R36, R22.reuse, RZ ;  /* 0x0000001624207210 */ /* 0x080fe20007f7e0ff */
[----:B------:R-:W-:Y:S01]  /*234c0*/  VIADD R38, R0, 0xf ;  /* 0x0000000f00267836 */ /* 0x000fe20000000000 */
[----:B------:R-:W-:Y:S01]  /*234d0*/  ISETP.LT.AND P5, PT, R2, UR8, !P1 ;  /* 0x0000000802007c0c */ /* 0x000fe2000cfa1270 */
[----:B------:R-:W-:Y:S01]  /*234e0*/  ULDC UR4, c[0x0][0x22c] ;  /* 0x00008b0000047ab9 */ /* 0x000fe20000000800 */
[----:B------:R-:W-:Y:S01]  /*234f0*/  SHF.R.S32.HI R36, RZ, 0x1f, R37 ;  /* 0x0000001fff247819 */ /* 0x000fe20000011425 */
[--C-:B------:R-:W-:Y:S01]  /*23500*/  IMAD.X R33, R42, 0x1, R23.reuse, P3 ;  /* 0x000000012a217824 */ /* 0x100fe200018e0617 */
[----:B------:R-:W-:Y:S01]  /*23510*/  PRMT R43, R30, 0x7771, RZ ;  /* 0x000077711e2b7816 */ /* 0x000fe200000000ff */
[----:B------:R-:W-:Y:S01]  /*23520*/  ULDC UR6, c[0x0][0x228] ;  /* 0x00008a0000067ab9 */ /* 0x000fe20000000800 */
[CC--:B-1----:R-:W-:Y:S01]  /*23530*/  IADD3 R28, P6, R37.reuse, R21.reuse, RZ ;  /* 0x00000015251c7210 */ /* 0x0c2fe20007fde0ff */
[----:B------:R-:W-:Y:S01]  /*23540*/  ULDC UR8, c[0x0][0x228] ;  /* 0x00008a0000087ab9 */ /* 0x000fe20000000800 */
[----:B------:R-:W-:Y:S01]  /*23550*/  ISETP.GE.AND P3, PT, R38, UR4, PT ;  /* 0x0000000426007c0c */ /* 0x000fe2000bf66270 */
[----:B------:R-:W-:Y:S01]  /*23560*/  ULDC UR4, c[0x0][0x228] ;  /* 0x00008a0000047ab9 */ /* 0x000fe20000000800 */
[----:B------:R-:W-:Y:S01]  /*23570*/  PRMT R41, R30, 0x7772, RZ ;  /* 0x000077721e297816 */ /* 0x000fe200000000ff */
[----:B------:R-:W-:Y:S01]  /*23580*/  IMAD.X R29, R36, 0x1, R20, P6 ;  /* 0x00000001241d7824 */ /* 0x000fe200030e0614 */
[----:B------:R1:W-:Y:S01]  /*23590*/  @P4 STG.E.U8 desc[UR56][R32.64], R43 ;  /* 0x0000002b20004986 */ /* 0x0003e2000c101138 */
[----:B------:R-:W-:Y:S01]  /*235a0*/  ISETP.LT.AND P4, PT, R152, UR4, !P1 ;  /* 0x0000000498007c0c */ /* 0x000fe2000cf81270 */
[----:B------:R-:W-:Y:S01]  /*235b0*/  VIADD R38, R0, 0x10 ;  /* 0x0000001000267836 */ /* 0x000fe20000000000 */
[C---:B------:R-:W-:Y:S01]  /*235c0*/  IADD3 R34, P1, R37.reuse, R22, RZ ;  /* 0x0000001625227210 */ /* 0x040fe20007f3e0ff */
[----:B------:R-:W-:Y:S01]  /*235d0*/  VIADD R37, R37, UR24 ;  /* 0x0000001825257c36 */ /* 0x000fe20008000000 */
[----:B------:R2:W-:Y:S01]  /*235e0*/  @P5 STG.E.U8 desc[UR56][R28.64], R41 ;  /* 0x000000291c005986 */ /* 0x0005e2000c101138 */
[----:B------:R-:W-:Y:S01]  /*235f0*/  ISETP.LT.AND P5, PT, R2, UR6, !P2 ;  /* 0x0000000602007c0c */ /* 0x000fe2000d7a1270 */
[----:B------:R-:W-:Y:S01]  /*23600*/  ULDC UR4, c[0x0][0x22c] ;  /* 0x00008b0000047ab9 */ /* 0x000fe20000000800 */
[----:B------:R-:W-:Y:S01]  /*23610*/  PRMT R39, R30, 0x7773, RZ ;  /* 0x000077731e277816 */ /* 0x000fe200000000ff */
[----:B------:R-:W-:Y:S01]  /*23620*/  IMAD.X R35, R36, 0x1, R23, P1 ;  /* 0x0000000124237824 */ /* 0x000fe200008e0617 */
[----:B------:R-:W-:Y:S01]  /*23630*/  SHF.R.S32.HI R30, RZ, 0x1f, R37 ;  /* 0x0000001fff1e7819 */ /* 0x000fe20000011425 */
[----:B------:R-:W-:Y:S01]  /*23640*/  ULDC UR6, c[0x0][0x228] ;  /* 0x00008a0000067ab9 */ /* 0x000fe20000000800 */
[----:B-1----:R-:W-:Y:S01]  /*23650*/  VIADD R32, R0, 0x11 ;  /* 0x0000001100207836 */ /* 0x002fe20000000000 */
[----:B------:R-:W-:Y:S01]  /*23660*/  ISETP.GE.AND P1, PT, R38, UR4, PT ;  /* 0x0000000426007c0c */ /* 0x000fe2000bf26270 */
[----:B------:R-:W-:Y:S01]  /*23670*/  ULDC UR4, c[0x0][0x22c] ;  /* 0x00008b0000047ab9 */ /* 0x000fe20000000800 */
[----:B--2---:R-:W-:Y:S01]  /*23680*/  IADD3 R28, P6, R37, R21, RZ ;  /* 0x00000015251c7210 */ /* 0x004fe20007fde0ff */
[----:B------:R1:W-:Y:S01]  /*23690*/  @P4 STG.E.U8 desc[UR56][R34.64], R39 ;  /* 0x0000002722004986 */ /* 0x0003e2000c101138 */
[----:B------:R-:W-:-:S03]  /*236a0*/  PRMT R45, R31, 0x7770, RZ ;  /* 0x000077701f2d7816 */ /* 0x000fc600000000ff */
[----:B------:R-:W-:Y:S01]  /*236b0*/  IMAD.X R29, R30, 0x1, R20, P6 ;  /* 0x000000011e1d7824 */ /* 0x000fe200030e0614 */
[----:B------:R-:W-:Y:S01]  /*236c0*/  ISETP.GE.AND P4, PT, R32, UR4, PT ;  /* 0x0000000420007c0c */ /* 0x000fe2000bf86270 */
[----:B------:R-:W-:Y:S01]  /*236d0*/  ULDC UR4, c[0x0][0x228] ;  /* 0x00008a0000047ab9 */ /* 0x000fe20000000800 */
[----:B------:R-:W-:Y:S01]  /*236e0*/  ISETP.LT.AND P2, PT, R152, UR6, !P2 ;  /* 0x0000000698007c0c */ /* 0x000fe2000d741270 */
[----:B------:R-:W-:Y:S01]  /*236f0*/  ULDC UR6, c[0x0][0x228] ;  /* 0x00008a0000067ab9 */ /* 0x000fe20000000800 */
[C---:B------:R-:W-:Y:S01]  /*23700*/  IADD3 R32, P6, R37.reuse, R22, RZ ;  /* 0x0000001625207210 */ /* 0x040fe20007fde0ff */
[----:B------:R-:W-:Y:S01]  /*23710*/  VIADD R37, R37, UR24 ;  /* 0x0000001825257c36 */ /* 0x000fe20008000000 */
[----:B------:R2:W-:Y:S01]  /*23720*/  @P5 STG.E.U8 desc[UR56][R28.64], R45 ;  /* 0x0000002d1c005986 */ /* 0x0005e2000c101138 */
[----:B------:R-:W-:Y:S01]  /*23730*/  ISETP.LT.AND P5, PT, R2, UR4, !P3 ;  /* 0x0000000402007c0c */ /* 0x000fe2000dfa1270 */
[----:B------:R-:W-:Y:S01]  /*23740*/  ULDC UR4, c[0x0][0x228] ;  /* 0x00008a0000047ab9 */ /* 0x000fe20000000800 */
[----:B------:R-:W-:Y:S01]  /*23750*/  IMAD.X R33, R30, 0x1, R23, P6 ;  /* 0x000000011e217824 */ /* 0x000fe200030e0617 */
[----:B-1----:R-:W-:-:S02]  /*23760*/  SHF.R.S32.HI R35, RZ, 0x1f, R37 ;  /* 0x0000001fff237819 */ /* 0x002fc40000011425 */
[-C--:B------:R-:W-:Y:S02]  /*23770*/  IADD3 R30, P6, R37, R21.reuse, RZ ;  /* 0x00000015251e7210 */ /* 0x080fe40007fde0ff */
[C---:B------:R-:W-:Y:S02]  /*23780*/  PRMT R43, R31.reuse, 0x7771, RZ ;  /* 0x000077711f2b7816 */ /* 0x040fe400000000ff */
[C---:B------:R-:W-:Y:S02]  /*23790*/  PRMT R39, R31.reuse, 0x7773, RZ ;  /* 0x000077731f277816 */ /* 0x040fe400000000ff */
[----:B------:R-:W-:Y:S01]  /*237a0*/  PRMT R41, R31, 0x7772, RZ ;  /* 0x000077721f297816 */ /* 0x000fe200000000ff */
[----:B------:R-:W-:Y:S01]  /*237b0*/  IMAD.X R31, R35, 0x1, R20, P6 ;  /* 0x00000001231f7824 */ /* 0x000fe200030e0614 */
[----:B------:R-:W-:Y:S01]  /*237c0*/  ISETP.LT.AND P3, PT, R152, UR4, !P3 ;  /* 0x0000000498007c0c */ /* 0x000fe2000df61270 */
[----:B------:R1:W-:Y:S01]  /*237d0*/  @P2 STG.E.U8 desc[UR56][R32.64], R43 ;  /* 0x0000002b20002986 */ /* 0x0003e2000c101138 */
[C---:B------:R-:W-:Y:S01]  /*237e0*/  VIADD R36, R37.reuse, UR24 ;  /* 0x0000001825247c36 */ /* 0x040fe20008000000 */
[----:B--2---:R-:W-:Y:S01]  /*237f0*/  IADD3 R28, P2, R37, R22, RZ ;  /* 0x00000016251c7210 */ /* 0x004fe20007f5e0ff */
[----:B------:R-:W-:Y:S01]  /*23800*/  ULDC UR4, c[0x0][0x22c] ;  /* 0x00008b0000047ab9 */ /* 0x000fe20000000800 */
[----:B------:R-:W-:Y:S01]  /*23810*/  ISETP.LT.AND P6, PT, R2, UR6, !P1 ;  /* 0x0000000602007c0c */ /* 0x000fe2000cfc1270 */
[----:B------:R2:W-:Y:S01]  /*23820*/  @P5 STG.E.U8 desc[UR56][R30.64], R41 ;  /* 0x000000291e005986 */ /* 0x0005e2000c101138 */
[----:B------:R-:W-:Y:S01]  /*23830*/  SHF.R.S32.HI R38, RZ, 0x1f, R36 ;  /* 0x0000001fff267819 */ /* 0x000fe20000011424 */
[----:B------:R-:W-:Y:S01]  /*23840*/  IMAD.X R29, R35, 0x1, R23, P2 ;  /* 0x00000001231d7824 */ /* 0x000fe200010e0617 */
[----:B------:R-:W-:Y:S01]  /*23850*/  IADD3 R34, P5, R36, R21, RZ ;  /* 0x0000001524227210 */ /* 0x000fe20007fbe0ff */
[----:B------:R-:W-:Y:S01]  /*23860*/  ULDC UR6, c[0x0][0x228] ;  /* 0x00008a0000067ab9 */ /* 0x000fe20000000800 */
[----:B-1----:R-:W-:Y:S01]  /*23870*/  VIADD R32, R0, 0x12 ;  /* 0x0000001200207836 */ /* 0x002fe20000000000 */
[----:B----4-:R-:W-:-:S02]  /*23880*/  PRMT R43, R24, 0x7770, RZ ;  /* 0x00007770182b7816 */ /* 0x010fc400000000ff */
[--C-:B------:R-:W-:Y:S01]  /*23890*/  IMAD.X R35, R38, 0x1, R20.reuse, P5 ;  /* 0x0000000126237824 */ /* 0x100fe200028e0614 */
[----:B------:R1:W-:Y:S01]  /*238a0*/  @P3 STG.E.U8 desc[UR56][R28.64], R39 ;  /* 0x000000271c003986 */ /* 0x0003e2000c101138 */
[----:B------:R-:W-:Y:S01]  /*238b0*/  ISETP.GE.AND P2, PT, R32, UR4, PT ;  /* 0x0000000420007c0c */ /* 0x000fe2000bf46270 */
[----:B------:R-:W-:Y:S01]  /*238c0*/  ULDC UR4, c[0x0][0x228] ;  /* 0x00008a0000047ab9 */ /* 0x000fe20000000800 */
[----:B------:R-:W-:Y:S01]  /*238d0*/  VIADD R37, R36, UR24 ;  /* 0x0000001824257c36 */ /* 0x000fe20008000000 */
[----:B------:R-:W-:Y:S02]  /*238e0*/  ISETP.LT.AND P3, PT, R152, UR4, !P1 ;  /* 0x0000000498007c0c */ /* 0x000fe4000cf61270 */
[----:B------:R-:W-:Y:S01]  /*238f0*/  ISETP.LT.AND P5, PT, R2, UR6, !P4 ;  /* 0x0000000602007c0c */ /* 0x000fe2000e7a1270 */
[----:B------:R3:W-:Y:S01]  /*23900*/  @P6 STG.E.U8 desc[UR56][R34.64], R43 ;  /* 0x0000002b22006986 */ /* 0x0007e2000c101138 */
[----:B--2---:R-:W-:Y:S01]  /*23910*/  IADD3 R30, P1, R36, R22, RZ ;  /* 0x00000016241e7210 */ /* 0x004fe20007f3e0ff */
[----:B------:R-:W-:Y:S01]  /*23920*/  ULDC UR4, c[0x0][0x22c] ;  /* 0x00008b0000047ab9 */ /* 0x000fe20000000800 */
[----:B------:R-:W-:Y:S01]  /*23930*/  SHF.R.S32.HI R40, RZ, 0x1f, R37 ;  /* 0x0000001fff287819 */ /* 0x000fe20000011425 */
[----:B-1----:R-:W-:Y:S01]  /*23940*/  VIADD R28, R0, 0x13 ;  /* 0x00000013001c7836 */ /* 0x002fe20000000000 */
[----:B------:R-:W-:Y:S01]  /*23950*/  IADD3 R32, P6, R37, R21, RZ ;  /* 0x0000001525207210 */ /* 0x000fe20007fde0ff */
[----:B------:R-:W-:Y:S01]  /*23960*/  IMAD.X R31, R38, 0x1, R23, P1 ;  /* 0x00000001261f7824 */ /* 0x000fe200008e0617 */
[----:B------:R-:W-:Y:S01]  /*23970*/  PRMT R41, R24, 0x7771, RZ ;  /* 0x0000777118297816 */ /* 0x000fe200000000ff */
[----:B------:R-:W-:Y:S01]  /*23980*/  ULDC UR6, c[0x0][0x228] ;  /* 0x00008a0000067ab9 */ /* 0x000fe20000000800 */
[----:B------:R-:W-:Y:S01]  /*23990*/  ISETP.GE.AND P1, PT, R28, UR4, PT ;  /* 0x000000041c007c0c */ /* 0x000fe2000bf26270 */
[----:B------:R-:W-:Y:S01]  /*239a0*/  IMAD.X R33, R40, 0x1, R20, P6 ;  /* 0x0000000128217824 */ /* 0x000fe200030e0614 */
[----:B------:R-:W-:Y:S01]  /*239b0*/  PRMT R39, R24, 0x7772, RZ ;  /* 0x0000777218277816 */ /* 0x000fe200000000ff */
[----:B------:R-:W-:-:S02]  /*239c0*/  ULDC UR4, c[0x0][0x228] ;  /* 0x00008a0000047ab9 */ /* 0x000fc40000000800 */
        /* <DEDUP_REMOVED lines=10> */
[----:B---3--:R-:W-:Y:S01]  /*23a70*/  IADD3 R34, P6, R36, R21, RZ ;  /* 0x0000001524227210 */ /* 0x008fe20007fde0ff */
        /* <DEDUP_REMOVED lines=36> */
[----:B------:R-:W-:Y:S01]  /*23cc0*/  IMAD.X R25, R38, 0x1, R20, P6 ;  /* 0x0000000126197824 */ /* 0x000fe200030e0614 */
[----:B------:R-:W-:Y:S02]  /*23cd0*/  PRMT R33, R26, 0x7770, RZ ;  /* 0x000077701a217816 */ /* 0x000fe400000000ff */
        /* <DEDUP_REMOVED lines=13> */
[-C--:B-1----:R-:W-:Y:S01]  /*23db0*/  IADD3 R24, P6, R32, R21.reuse, RZ ;  /* 0x0000001520187210 */ /* 0x082fe20007fde0ff */
        /* <DEDUP_REMOVED lines=39> */
[C---:B------:R-:W-:Y:S01]  /*24030*/  IMAD.X R27, R29.reuse, 0x1, R20, P6 ;  /* 0x000000011d1b7824 */ /* 0x040fe200030e0614 */
[----:B------:R-:W-:Y:S01]  /*24040*/  ISETP.LT.AND P3, PT, R152, UR4, !P3 ;  /* 0x0000000498007c0c */ /* 0x000fe2000df61270 */
[----:B------:R1:W-:Y:S01]  /*24050*/  @P1 STG.E.U8 desc[UR56][R30.64], R39 ;  /* 0x000000271e001986 */ /* 0x0003e2000c101138 */
[C---:B--2---:R-:W-:Y:S01]  /*24060*/  VIADD R33, R32.reuse, UR24 ;  /* 0x0000001820217c36 */ /* 0x044fe20008000000 */
[----:B------:R-:W-:Y:S01]  /*24070*/  IADD3 R24, P1, R32, R22, RZ ;  /* 0x0000001620187210 */ /* 0x000fe20007f3e0ff */
        /* <DEDUP_REMOVED lines=8> */
[----:B------:R-:W-:-:S02]  /*24100*/  PRMT R39, R16, 0x7770, RZ ;  /* 0x0000777010277816 */ /* 0x000fc400000000ff */
[----:B------:R-:W-:Y:S01]  /*24110*/  IMAD.X R29, R34, 0x1, R20, P5 ;  /* 0x00000001221d7824 */ /* 0x000fe200028e0614 */
[----:B------:R1:W-:Y:S01]  /*24120*/  @P3 STG.E.U8 desc[UR56][R24.64], R35 ;  /* 0x0000002318003986 */ /* 0x0003e2000c101138 */
[----:B------:R-:W-:Y:S01]  /*24130*/  ISETP.GE.AND P1, PT, R30, UR4, PT ;  /* 0x000000041e007c0c */ /* 0x000fe2000bf26270 */
[----:B------:R-:W-:Y:S01]  /*24140*/  ULDC UR4, c[0x0][0x228] ;  /* 0x00008a0000047ab9 */ /* 0x000fe20000000800 */
[C---:B------:R-:W-:Y:S01]  /*24150*/  VIADD R32, R33.reuse, UR24 ;  /* 0x0000001821207c36 */ /* 0x040fe20008000000 */
        /* <DEDUP_REMOVED lines=27> */
[----:B------:R-:W-:-:S03]  /*24310*/  PRMT R37, R16, 0x7773, RZ ;  /* 0x0000777310257816 */ /* 0x000fc600000000ff */
[----:B------:R-:W-:Y:S01]  /*24320*/  IMAD.X R29, R32, 0x1, R20, P6 ;  /* 0x00000001201d7824 */ /* 0x000fe200030e0614 */
[----:B--2---:R-:W-:Y:S02]  /*24330*/  PRMT R35, R17, 0x7770, RZ ;  /* 0x0000777011237816 */ /* 0x004fe400000000ff */
[----:B------:R-:W-:Y:S01]  /*24340*/  ISETP.GE.AND P3, PT, R26, UR4, PT ;  /* 0x000000041a007c0c */ /* 0x000fe2000bf66270 */
[----:B------:R-:W-:Y:S01]  /*24350*/  ULDC UR4, c[0x0][0x228] ;  /* 0x00008a0000047ab9 */ /* 0x000fe20000000800 */
        /* <DEDUP_REMOVED lines=12> */
[----:B------:R-:W-:-:S02]  /*24420*/  PRMT R33, R17, 0x7771, RZ ;  /* 0x0000777111217816 */ /* 0x000fc400000000ff */
[----:B------:R-:W-:Y:S01]  /*24430*/  IMAD.X R31, R34, 0x1, R20, P6 ;  /* 0x00000001221f7824 */ /* 0x000fe200030e0614 */
[C---:B--2---:R-:W-:Y:S02]  /*24440*/  PRMT R29, R17.reuse, 0x7772, RZ ;  /* 0x00007772111d7816 */ /* 0x044fe400000000ff */
        /* <DEDUP_REMOVED lines=189> */
[----:B------:R-:W-:-:S02]  /*25020*/  PRMT R33, R15, 0x7770, RZ ;  /* 0x000077700f217816 */ /* 0x000fc400000000ff */
[----:B------:R-:W-:Y:S01]  /*25030*/  ISETP.LT.AND P1, PT, R152, UR6, !P1 ;  /* 0x0000000698007c0c */ /* 0x000fe2000cf21270 */
[----:B------:R-:W-:Y:S01]  /*25040*/  IMAD.X R13, R14, 0x1, R20, P6 ;  /* 0x000000010e0d7824 */ /* 0x000fe200030e0614 */
[----:B------:R-:W-:Y:S01]  /*25050*/  ISETP.GE.AND P4, PT, R18, UR4, PT ;  /* 0x0000000412007c0c */ /* 0x000fe2000bf86270 */
[----:B------:R-:W-:Y:S01]  /*25060*/  ULDC UR4, c[0x0][0x228] ;  /* 0x00008a0000047ab9 */ /* 0x000fe20000000800 */
[C---:B------:R-:W-:Y:S01]  /*25070*/  IADD3 R18, P6, R25.reuse, R22, RZ ;  /* 0x0000001619127210 */ /* 0x040fe20007fde0ff */
[----:B------:R-:W-:Y:S01]  /*25080*/  VIADD R25, R25, UR24 ;  /* 0x0000001819197c36 */ /* 0x000fe20008000000 */
[----:B------:R2:W-:Y:S01]  /*25090*/  @P5 STG.E.U8 desc[UR56][R12.64], R33 ;  /* 0x000000210c005986 */ /* 0x0005e2000c101138 */
[----:B------:R-:W-:Y:S01]  /*250a0*/  ISETP.LT.AND P5, PT, R2, UR4, !P3 ;  /* 0x0000000402007c0c */ /* 0x000fe2000dfa1270 */
[----:B------:R-:W-:Y:S01]  /*250b0*/  ULDC UR4, c[0x0][0x228] ;  /* 0x00008a0000047ab9 */ /* 0x000fe20000000800 */
[----:B------:R-:W-:Y:S01]  /*250c0*/  IMAD.X R19, R14, 0x1, R23, P6 ;  /* 0x000000010e137824 */ /* 0x000fe200030e0617 */
[----:B------:R-:W-:Y:S01]  /*250d0*/  PRMT R31, R15, 0x7771, RZ ;  /* 0x000077710f1f7816 */ /* 0x000fe200000000ff */
[----:B------:R-:W-:Y:S01]  /*250e0*/  ULDC UR6, c[0x0][0x228] ;  /* 0x00008a0000067ab9 */ /* 0x000fe20000000800 */
[----:B-1----:R-:W-:-:S02]  /*250f0*/  SHF.R.S32.HI R17, RZ, 0x1f, R25 ;  /* 0x0000001fff117819 */ /* 0x002fc40000011419 */
[----:B------:R-:W-:Y:S02]  /*25100*/  IADD3 R14, P6, R25, R21, RZ ;  /* 0x00000015190e7210 */ /* 0x000fe40007fde0ff */
[----:B------:R-:W-:Y:S01]  /*25110*/  ISETP.LT.AND P3, PT, R152, UR4, !P3 ;  /* 0x0000000498007c0c */ /* 0x000fe2000df61270 */
[----:B------:R1:W-:Y:S01]  /*25120*/  @P1 STG.E.U8 desc[UR56][R18.64], R31 ;  /* 0x0000001f12001986 */ /* 0x0003e2000c101138 */
[C---:B------:R-:W-:Y:S02]  /*25130*/  PRMT R27, R15.reuse, 0x7773, RZ ;  /* 0x000077730f1b7816 */ /* 0x040fe400000000ff */
[----:B------:R-:W-:Y:S01]  /*25140*/  PRMT R29, R15, 0x7772, RZ ;  /* 0x000077720f1d7816 */ /* 0x000fe200000000ff */
[----:B------:R-:W-:Y:S01]  /*25150*/  IMAD.X R15, R17, 0x1, R20, P6 ;  /* 0x00000001110f7824 */ /* 0x000fe200030e0614 */
[C---:B--2---:R-:W-:Y:S01]  /*25160*/  IADD3 R12, P1, R25.reuse, R22, RZ ;  /* 0x00000016190c7210 */ /* 0x044fe20007f3e0ff */
[----:B------:R-:W-:Y:S01]  /*25170*/  VIADD R24, R25, UR24 ;  /* 0x0000001819187c36 */ /* 0x000fe20008000000 */
[----:B------:R-:W-:Y:S01]  /*25180*/  ISETP.LT.AND P6, PT, R2, UR6, !P2 ;  /* 0x0000000602007c0c */ /* 0x000fe2000d7c1270 */
[----:B------:R-:W-:Y:S01]  /*25190*/  ULDC UR4, c[0x0][0x22c] ;  /* 0x00008b0000047ab9 */ /* 0x000fe20000000800 */
[----:B------:R2:W-:Y:S01]  /*251a0*/  @P5 STG.E.U8 desc[UR56][R14.64], R29 ;  /* 0x0000001d0e005986 */ /* 0x0005e2000c101138 */
[----:B------:R-:W-:-:S02]  /*251b0*/  IMAD.X R13, R17, 0x1, R23, P1 ;  /* 0x00000001110d7824 */ /* 0x000fc400008e0617 */
[----:B-1----:R-:W-:Y:S01]  /*251c0*/  VIADD R18, R0, 0x2a ;  /* 0x0000002a00127836 */ /* 0x002fe20000000000 */
[----:B------:R-:W-:Y:S01]  /*251d0*/  SHF.R.S32.HI R26, RZ, 0x1f, R24 ;  /* 0x0000001fff1a7819 */ /* 0x000fe20000011418 */
[----:B------:R-:W-:Y:S01]  /*251e0*/  ULDC UR6, c[0x0][0x228] ;  /* 0x00008a0000067ab9 */ /* 0x000fe20000000800 */
[----:B------:R-:W-:Y:S02]  /*251f0*/  IADD3 R16, P5, R24, R21, RZ ;  /* 0x0000001518107210 */ /* 0x000fe40007fbe0ff */
[----:B------:R-:W-:Y:S01]  /*25200*/  ISETP.GE.AND P1, PT, R18, UR4, PT ;  /* 0x0000000412007c0c */ /* 0x000fe2000bf26270 */
[----:B------:R-:W-:Y:S01]  /*25210*/  ULDC UR4, c[0x0][0x228] ;  /* 0x00008a0000047ab9 */ /* 0x000fe20000000800 */
[----:B------:R1:W-:Y:S01]  /*25220*/  @P3 STG.E.U8 desc[UR56][R12.64], R27 ;  /* 0x0000001b0c003986 */ /* 0x0003e2000c101138 */
[----:B------:R-:W-:Y:S01]  /*25230*/  IMAD.X R17, R26, 0x1, R20, P5 ;  /* 0x000000011a117824 */ /* 0x000fe200028e0614 */
[----:B------:R-:W-:Y:S01]  /*25240*/  PRMT R31, R8, 0x7770, RZ ;  /* 0x00007770081f7816 */ /* 0x000fe200000000ff */
[----:B------:R-:W-:Y:S01]  /*25250*/  VIADD R25, R24, UR24 ;  /* 0x0000001818197c36 */ /* 0x000fe20008000000 */
[----:B------:R-:W-:Y:S01]  /*25260*/  ISETP.LT.AND P3, PT, R152, UR4, !P2 ;  /* 0x0000000498007c0c */ /* 0x000fe2000d761270 */
[----:B------:R-:W-:Y:S01]  /*25270*/  ULDC UR4, c[0x0][0x22c] ;  /* 0x00008b0000047ab9 */ /* 0x000fe20000000800 */
[----:B--2---:R-:W-:-:S02]  /*25280*/  IADD3 R14, P2, R24, R22, RZ ;  /* 0x00000016180e7210 */ /* 0x004fc40007f5e0ff */
[----:B------:R-:W-:Y:S01]  /*25290*/  ISETP.LT.AND P5, PT, R2, UR6, !P4 ;  /* 0x0000000602007c0c */ /* 0x000fe2000e7a1270 */
[----:B------:R2:W-:Y:S01]  /*252a0*/  @P6 STG.E.U8 desc[UR56][R16.64], R31 ;  /* 0x0000001f10006986 */ /* 0x0005e2000c101138 */
[----:B-1----:R-:W-:Y:S01]  /*252b0*/  VIADD R12, R0, 0x2b ;  /* 0x0000002b000c7836 */ /* 0x002fe20000000000 */
[----:B------:R-:W-:Y:S01]  /*252c0*/  SHF.R.S32.HI R28, RZ, 0x1f, R25 ;  /* 0x0000001fff1c7819 */ /* 0x000fe20000011419 */
[----:B------:R-:W-:Y:S01]  /*252d0*/  IMAD.X R15, R26, 0x1, R23, P2 ;  /* 0x000000011a0f7824 */ /* 0x000fe200010e0617 */
[----:B------:R-:W-:Y:S01]  /*252e0*/  IADD3 R18, P6, R25, R21, RZ ;  /* 0x0000001519127210 */ /* 0x000fe20007fde0ff */
[----:B------:R-:W-:Y:S01]  /*252f0*/  ULDC UR6, c[0x0][0x228] ;  /* 0x00008a0000067ab9 */ /* 0x000fe20000000800 */
[----:B------:R-:W-:Y:S02]  /*25300*/  PRMT R29, R8, 0x7771, RZ ;  /* 0x00007771081d7816 */ /* 0x000fe400000000ff */
[----:B------:R-:W-:Y:S01]  /*25310*/  ISETP.GE.AND P2, PT, R12, UR4, PT ;  /* 0x000000040c007c0c */ /* 0x000fe2000bf46270 */
[----:B------:R-:W-:Y:S01]  /*25320*/  ULDC UR4, c[0x0][0x228] ;  /* 0x00008a0000047ab9 */ /* 0x000fe20000000800 */
[----:B------:R-:W-:Y:S01]  /*25330*/  IMAD.X R19, R28, 0x1, R20, P6 ;  /* 0x000000011c137824 */ /* 0x000fe200030e0614 */
[----:B------:R-:W-:-:S02]  /*25340*/  PRMT R27, R8, 0x7772, RZ ;  /* 0x00007772081b7816 */ /* 0x000fc400000000ff */
[----:B------:R-:W-:Y:S01]  /*25350*/  ISETP.LT.AND P4, PT, R152, UR4, !P4 ;  /* 0x0000000498007c0c */ /* 0x000fe2000e781270 */
[----:B------:R1:W-:Y:S01]  /*25360*/  @P3 STG.E.U8 desc[UR56][R14.64], R29 ;  /* 0x0000001d0e003986 */ /* 0x0003e2000c101138 */
[C---:B------:R-:W-:Y:S01]  /*25370*/  IADD3 R12, P3, R25.reuse, R22, RZ ;  /* 0x00000016190c7210 */ /* 0x040fe20007f7e0ff */
[----:B------:R-:W-:Y:S01]  /*25380*/  VIADD R24, R25, UR24 ;  /* 0x0000001819187c36 */ /* 0x000fe20008000000 */
[----:B------:R-:W-:Y:S01]  /*25390*/  ULDC UR4, c[0x0][0x22c] ;  /* 0x00008b0000047ab9 */ /* 0x000fe20000000800 */
[----:B------:R3:W-:Y:S01]  /*253a0*/  @P5 STG.E.U8 desc[UR56][R18.64], R27 ;  /* 0x0000001b12005986 */ /* 0x0007e2000c101138 */
[----:B------:R-:W-:Y:S01]  /*253b0*/  ISETP.LT.AND P5, PT, R2, UR6, !P1 ;  /* 0x0000000602007c0c */ /* 0x000fe2000cfa1270 */
[----:B------:R-:W-:Y:S01]  /*253c0*/  IMAD.X R13, R28, 0x1, R23, P3 ;  /* 0x000000011c0d7824 */ /* 0x000fe200018e0617 */
[----:B------:R-:W-:Y:S01]  /*253d0*/  SHF.R.S32.HI R26, RZ, 0x1f, R24 ;  /* 0x0000001fff1a7819 */ /* 0x000fe20000011418 */
[----:B------:R-:W-:Y:S01]  /*253e0*/  ULDC UR6, c[0x0][0x228] ;  /* 0x00008a0000067ab9 */ /* 0x000fe20000000800 */
[----:B--2---:R-:W-:Y:S01]  /*253f0*/  IADD3 R16, P6, R24, R21, RZ ;  /* 0x0000001518107210 */ /* 0x004fe20007fde0ff */
[----:B-1----:R-:W-:Y:S01]  /*25400*/  VIADD R14, R0, 0x2c ;  /* 0x0000002c000e7836 */ /* 0x002fe20000000000 */
[----:B---3--:R-:W-:-:S04]  /*25410*/  PRMT R27, R8, 0x7773, RZ ;  /* 0x00007773081b7816 */ /* 0x008fc800000000ff */
[----:B------:R-:W-:Y:S01]  /*25420*/  ISETP.GE.AND P3, PT, R14, UR4, PT ;  /* 0x000000040e007c0c */ /* 0x000fe2000bf66270 */
[----:B------:R-:W-:Y:S01]  /*25430*/  ULDC UR4, c[0x0][0x228] ;  /* 0x00008a0000047ab9 */ /* 0x000fe20000000800 */
[----:B------:R-:W-:Y:S01]  /*25440*/  IMAD.X R17, R26, 0x1, R20, P6 ;  /* 0x000000011a117824 */ /* 0x000fe200030e0614 */
[----:B------:R1:W-:Y:S01]  /*25450*/  @P4 STG.E.U8 desc[UR56][R12.64], R27 ;  /* 0x0000001b0c004986 */ /* 0x0003e2000c101138 */
[----:B------:R-:W-:Y:S02]  /*25460*/  PRMT R25, R9, 0x7770, RZ ;  /* 0x0000777009197816 */ /* 0x000fe400000000ff */
[----:B------:R-:W-:Y:S01]  /*25470*/  ISETP.LT.AND P4, PT, R152, UR4, !P1 ;  /* 0x0000000498007c0c */ /* 0x000fe2000cf81270 */
[C---:B------:R-:W-:Y:S01]  /*25480*/  VIADD R8, R24.reuse, UR24 ;  /* 0x0000001818087c36 */ /* 0x040fe20008000000 */
[----:B------:R-:W-:Y:S01]  /*25490*/  IADD3 R14, P1, R24, R22, RZ ;  /* 0x00000016180e7210 */ /* 0x000fe20007f3e0ff */
[----:B------:R2:W-:Y:S01]  /*254a0*/  @P5 STG.E.U8 desc[UR56][R16.64], R25 ;  /* 0x0000001910005986 */ /* 0x0005e2000c101138 */
[----:B------:R-:W-:Y:S01]  /*254b0*/  ISETP.LT.AND P5, PT, R2, UR6, !P2 ;  /* 0x0000000602007c0c */ /* 0x000fe2000d7a1270 */
[----:B------:R-:W-:Y:S01]  /*254c0*/  ULDC UR4, c[0x0][0x22c] ;  /* 0x00008b0000047ab9 */ /* 0x000fe20000000800 */
[----:B------:R-:W-:Y:S01]  /*254d0*/  SHF.R.S32.HI R24, RZ, 0x1f, R8 ;  /* 0x0000001fff187819 */ /* 0x000fe20000011408 */
[----:B------:R-:W-:-:S02]  /*254e0*/  IMAD.X R15, R26, 0x1, R23, P1 ;  /* 0x000000011a0f7824 */ /* 0x000fc400008e0617 */
[----:B-1----:R-:W-:Y:S01]  /*254f0*/  VIADD R12, R0, 0x2d ;  /* 0x0000002d000c7836 */ /* 0x002fe20000000000 */
[-C--:B------:R-:W-:Y:S01]  /*25500*/  IADD3 R18, P6, R8, R21.reuse, RZ ;  /* 0x0000001508127210 */ /* 0x080fe20007fde0ff */
[----:B------:R-:W-:Y:S01]  /*25510*/  ULDC UR6, c[0x0][0x228] ;  /* 0x00008a0000067ab9 */ /* 0x000fe20000000800 */
[C---:B--2---:R-:W-:Y:S02]  /*25520*/  PRMT R25, R9.reuse, 0x7771, RZ ;  /* 0x0000777109197816 */ /* 0x044fe400000000ff */
        /* <DEDUP_REMOVED lines=13> */
[----:B------:R-:W-:-:S02]  /*25600*/  IADD3 R8, P6, R16, R21, RZ ;  /* 0x0000001510087210 */ /* 0x000fc40007fde0ff */
[----:B-1----:R-:W-:Y:S01]  /*25610*/  PRMT R25, R9, 0x7773, RZ ;  /* 0x0000777309197816 */ /* 0x002fe200000000ff */
[----:B------:R-:W-:Y:S01]  /*25620*/  VIADD R14, R0, 0x2e ;  /* 0x0000002e000e7836 */ /* 0x000fe20000000000 */
[----:B------:R-:W-:Y:S01]  /*25630*/  ULDC UR4, c[0x0][0x22c] ;  /* 0x00008b0000047ab9 */ /* 0x000fe20000000800 */
[----:B------:R-:W-:Y:S02]  /*25640*/  IMAD.X R9, R26, 0x1, R20, P6 ;  /* 0x000000011a097824 */ /* 0x000fe400030e0614 */
[----:B------:R-:W-:Y:S01]  /*25650*/  @P4 STG.E.U8 desc[UR56][R12.64], R25 ;  /* 0x000000190c004986 */ /* 0x000fe2000c101138 */
[----:B--2---:R-:W-:Y:S02]  /*25660*/  PRMT R19, R10, 0x7770, RZ ;  /* 0x000077700a137816 */ /* 0x004fe400000000ff */
[----:B------:R-:W-:Y:S01]  /*25670*/  ISETP.LT.AND P4, PT, R152, UR6, !P3 ;  /* 0x0000000698007c0c */ /* 0x000fe2000df81270 */
[----:B------:R-:W-:Y:S01]  /*25680*/  VIADD R17, R16, UR24 ;  /* 0x0000001810117c36 */ /* 0x000fe20008000000 */
[----:B------:R-:W-:Y:S01]  /*25690*/  ISETP.GE.AND P2, PT, R14, UR4, PT ;  /* 0x000000040e007c0c */ /* 0x000fe2000bf46270 */
[----:B------:R1:W-:Y:S01]  /*256a0*/  @P5 STG.E.U8 desc[UR56][R8.64], R19 ;  /* 0x0000001308005986 */ /* 0x0003e2000c101138 */
[----:B------:R-:W-:Y:S01]  /*256b0*/  IADD3 R14, P3, R16, R22, RZ ;  /* 0x00000016100e7210 */ /* 0x000fe20007f7e0ff */
[----:B------:R-:W-:Y:S01]  /*256c0*/  VIADD R18, R0, 0x2f ;  /* 0x0000002f00127836 */ /* 0x000fe20000000000 */
[----:B------:R-:W-:Y:S01]  /*256d0*/  ISETP.LT.AND P5, PT, R2, UR8, !P1 ;  /* 0x0000000802007c0c */ /* 0x000fe2000cfa1270 */
[----:B------:R-:W-:Y:S01]  /*256e0*/  ULDC UR4, c[0x0][0x22c] ;  /* 0x00008b0000047ab9 */ /* 0x000fe20000000800 */
[----:B------:R-:W-:Y:S01]  /*256f0*/  PRMT R27, R10, 0x7771, RZ ;  /* 0x000077710a1b7816 */ /* 0x000fe200000000ff */
[----:B------:R-:W-:Y:S01]  /*25700*/  IMAD.X R15, R26, 0x1, R23, P3 ;  /* 0x000000011a0f7824 */ /* 0x000fe200018e0617 */
[----:B------:R-:W-:Y:S01]  /*25710*/  SHF.R.S32.HI R16, RZ, 0x1f, R17 ;  /* 0x0000001fff107819 */ /* 0x000fe20000011411 */
[----:B------:R-:W-:Y:S01]  /*25720*/  ULDC UR6, c[0x0][0x228] ;  /* 0x00008a0000067ab9 */ /* 0x000fe20000000800 */
[----:B------:R-:W-:Y:S01]  /*25730*/  ISETP.GE.AND P3, PT, R18, UR4, PT ;  /* 0x0000000412007c0c */ /* 0x000fe2000bf66270 */
[----:B------:R-:W-:Y:S01]  /*25740*/  ULDC UR4, c[0x0][0x228] ;  /* 0x00008a0000047ab9 */ /* 0x000fe20000000800 */
[----:B-1----:R-:W-:Y:S01]  /*25750*/  IADD3 R8, P6, R17, R21, RZ ;  /* 0x0000001511087210 */ /* 0x002fe20007fde0ff */
[----:B------:R1:W-:Y:S01]  /*25760*/  @P4 STG.E.U8 desc[UR56][R14.64], R27 ;  /* 0x0000001b0e004986 */ /* 0x0003e2000c101138 */
[----:B------:R-:W-:-:S02]  /*25770*/  PRMT R25, R10, 0x7772, RZ ;  /* 0x000077720a197816 */ /* 0x000fc400000000ff */
[----:B------:R-:W-:Y:S01]  /*25780*/  ISETP.LT.AND P4, PT, R152, UR4, !P1 ;  /* 0x0000000498007c0c */ /* 0x000fe2000cf81270 */
[----:B------:R-:W-:Y:S01]  /*25790*/  IMAD.X R9, R16, 0x1, R20, P6 ;  /* 0x0000000110097824 */ /* 0x000fe200030e0614 */
[C---:B------:R-:W-:Y:S01]  /*257a0*/  IADD3 R12, P1, R17.reuse, R22, RZ ;  /* 0x00000016110c7210 */ /* 0x040fe20007f3e0ff */
[----:B------:R-:W-:Y:S01]  /*257b0*/  VIADD R17, R17, UR24 ;  /* 0x0000001811117c36 */ /* 0x000fe20008000000 */
[----:B------:R-:W-:Y:S01]  /*257c0*/  PRMT R19, R10, 0x7773, RZ ;  /* 0x000077730a137816 */ /* 0x000fe200000000ff */
[----:B------:R-:W-:Y:S01]  /*257d0*/  VIADD R18, R0, 0x30 ;  /* 0x0000003000127836 */ /* 0x000fe20000000000 */
[----:B------:R2:W-:Y:S01]  /*257e0*/  @P5 STG.E.U8 desc[UR56][R8.64], R25 ;  /* 0x0000001908005986 */ /* 0x0005e2000c101138 */
[----:B------:R-:W-:Y:S01]  /*257f0*/  ISETP.LT.AND P5, PT, R2, UR6, !P2 ;  /* 0x0000000602007c0c */ /* 0x000fe2000d7a1270 */
[----:B------:R-:W-:Y:S01]  /*25800*/  IMAD.X R13, R16, 0x1, R23, P1 ;  /* 0x00000001100d7824 */ /* 0x000fe200008e0617 */
[----:B------:R-:W-:Y:S01]  /*25810*/  ULDC UR4, c[0x0][0x22c] ;  /* 0x00008b0000047ab9 */ /* 0x000fe20000000800 */
[----:B------:R-:W-:Y:S01]  /*25820*/  SHF.R.S32.HI R10, RZ, 0x1f, R17 ;  /* 0x0000001fff0a7819 */ /* 0x000fe20000011411 */
[----:B-1----:R-:W-:Y:S01]  /*25830*/  VIADD R14, R0, 0x31 ;  /* 0x00000031000e7836 */ /* 0x002fe20000000000 */
[----:B------:R-:W-:Y:S01]  /*25840*/  ULDC UR6, c[0x0][0x228] ;  /* 0x00008a0000067ab9 */ /* 0x000fe20000000800 */
[----:B------:R-:W-:Y:S01]  /*25850*/  ISETP.GE.AND P1, PT, R18, UR4, PT ;  /* 0x0000000412007c0c */ /* 0x000fe2000bf26270 */
[----:B------:R-:W-:Y:S01]  /*25860*/  ULDC UR4, c[0x0][0x22c] ;  /* 0x00008b0000047ab9 */ /* 0x000fe20000000800 */
[----:B------:R-:W-:-:S02]  /*25870*/  ISETP.LT.AND P2, PT, R152, UR6, !P2 ;  /* 0x0000000698007c0c */ /* 0x000fc4000d741270 */
[----:B--2---:R-:W-:Y:S01]  /*25880*/  IADD3 R8, P6, R17, R21, RZ ;  /* 0x0000001511087210 */ /* 0x004fe20007fde0ff */
[----:B------:R1:W-:Y:S01]  /*25890*/  @P4 STG.E.U8 desc[UR56][R12.64], R19 ;  /* 0x000000130c004986 */ /* 0x0003e2000c101138 */
[----:B------:R-:W-:Y:S01]  /*258a0*/  PRMT R29, R11, 0x7770, RZ ;  /* 0x000077700b1d7816 */ /* 0x000fe200000000ff */
[----:B------:R-:W-:Y:S01]  /*258b0*/  ULDC UR6, c[0x0][0x228] ;  /* 0x00008a0000067ab9 */ /* 0x000fe20000000800 */
[----:B------:R-:W-:Y:S01]  /*258c0*/  ISETP.GE.AND P4, PT, R14, UR4, PT ;  /* 0x000000040e007c0c */ /* 0x000fe2000bf86270 */
[----:B------:R-:W-:Y:S01]  /*258d0*/  IMAD.X R9, R10, 0x1, R20, P6 ;  /* 0x000000010a097824 */ /* 0x000fe200030e0614 */
[C---:B------:R-:W-:Y:S01]  /*258e0*/  IADD3 R14, P6, R17.reuse, R22, RZ ;  /* 0x00000016110e7210 */ /* 0x040fe20007fde0ff */
[----:B------:R-:W-:Y:S01]  /*258f0*/  ULDC UR4, c[0x0][0x228] ;  /* 0x00008a0000047ab9 */ /* 0x000fe20000000800 */
[----:B------:R-:W-:Y:S01]  /*25900*/  VIADD R17, R17, UR24 ;  /* 0x0000001811117c36 */ /* 0x000fe20008000000 */
[----:B------:R-:W-:Y:S01]  /*25910*/  PRMT R27, R11, 0x7771, RZ ;  /* 0x000077710b1b7816 */ /* 0x000fe200000000ff */
[----:B------:R2:W-:Y:S01]  /*25920*/  @P5 STG.E.U8 desc[UR56][R8.64], R29 ;  /* 0x0000001d08005986 */ /* 0x0005e2000c101138 */
[----:B------:R-:W-:Y:S01]  /*25930*/  ISETP.LT.AND P5, PT, R2, UR4, !P3 ;  /* 0x0000000402007c0c */ /* 0x000fe2000dfa1270 */
[----:B------:R-:W-:Y:S01]  /*25940*/  IMAD.X R15, R10, 0x1, R23, P6 ;  /* 0x000000010a0f7824 */ /* 0x000fe200030e0617 */
[----:B------:R-:W-:-:S02]  /*25950*/  ULDC UR4, c[0x0][0x228] ;  /* 0x00008a0000047ab9 */ /* 0x000fc40000000800 */
[----:B------:R-:W-:Y:S02]  /*25960*/  ISETP.LT.AND P3, PT, R152, UR4, !P3 ;  /* 0x0000000498007c0c */ /* 0x000fe4000df61270 */
[C---:B-1----:R-:W-:Y:S01]  /*25970*/  PRMT R19, R11.reuse, 0x7773, RZ ;  /* 0x000077730b137816 */ /* 0x042fe200000000ff */
[----:B------:R1:W-:Y:S01]  /*25980*/  @P2 STG.E.U8 desc[UR56][R14.64], R27 ;  /* 0x0000001b0e002986 */ /* 0x0003e2000c101138 */
[----:B------:R-:W-:Y:S02]  /*25990*/  SHF.R.S32.HI R13, RZ, 0x1f, R17 ;  /* 0x0000001fff0d7819 */ /* 0x000fe40000011411 */
[----:B------:R-:W-:Y:S01]  /*259a0*/  PRMT R25, R11, 0x7772, RZ ;  /* 0x000077720b197816 */ /* 0x000fe200000000ff */
[C---:B------:R-:W-:Y:S01]  /*259b0*/  VIADD R16, R17.reuse, UR24 ;  /* 0x0000001811107c36 */ /* 0x040fe20008000000 */
[C---:B------:R-:W-:Y:S01]  /*259c0*/  IADD3 R10, P6, R17.reuse, R21, RZ ;  /* 0x00000015110a7210 */ /* 0x040fe20007fde0ff */
[----:B------:R-:W-:Y:S01]  /*259d0*/  ULDC UR4, c[0x0][0x22c] ;  /* 0x00008b0000047ab9 */ /* 0x000fe20000000800 */
[----:B--2---:R-:W-:-:S03]  /*259e0*/  IADD3 R8, P2, R17, R22, RZ ;  /* 0x0000001611087210 */ /* 0x004fc60007f5e0ff */
[C---:B------:R-:W-:Y:S02]  /*259f0*/  IMAD.X R11, R13.reuse, 0x1, R20, P6 ;  /* 0x000000010d0b7824 */ /* 0x040fe400030e0614 */
[----:B-1----:R-:W-:Y:S02]  /*25a00*/  VIADD R14, R0, 0x32 ;  /* 0x00000032000e7836 */ /* 0x002fe40000000000 */
[----:B------:R-:W-:Y:S01]  /*25a10*/  IMAD.X R9, R13, 0x1, R23, P2 ;  /* 0x000000010d097824 */ /* 0x000fe200010e0617 */
[----:B------:R-:W-:Y:S01]  /*25a20*/  ISETP.LT.AND P6, PT, R2, UR6, !P1 ;  /* 0x0000000602007c0c */ /* 0x000fe2000cfc1270 */
[----:B------:R1:W-:Y:S01]  /*25a30*/  @P5 STG.E.U8 desc[UR56][R10.64], R25 ;  /* 0x000000190a005986 */ /* 0x0003e2000c101138 */
[----:B------:R-:W-:Y:S01]  /*25a40*/  ISETP.GE.AND P2, PT, R14, UR4, PT ;  /* 0x000000040e007c0c */ /* 0x000fe2000bf46270 */
[----:B------:R-:W-:Y:S01]  /*25a50*/  ULDC UR4, c[0x0][0x228] ;  /* 0x00008a0000047ab9 */ /* 0x000fe20000000800 */
[----:B------:R-:W-:Y:S01]  /*25a60*/  SHF.R.S32.HI R18, RZ, 0x1f, R16 ;  /* 0x0000001fff127819 */ /* 0x000fe20000011410 */
[----:B------:R2:W-:Y:S01]  /*25a70*/  @P3 STG.E.U8 desc[UR56][R8.64], R19 ;  /* 0x0000001308003986 */ /* 0x0005e2000c101138 */
[----:B------:R-:W-:Y:S01]  /*25a80*/  IADD3 R12, P5, R16, R21, RZ ;  /* 0x00000015100c7210 */ /* 0x000fe20007fbe0ff */
[----:B------:R-:W-:Y:S01]  /*25a90*/  ULDC UR6, c[0x0][0x228] ;  /* 0x00008a0000067ab9 */ /* 0x000fe20000000800 */
[----:B------:R-:W-:Y:S01]  /*25aa0*/  ISETP.LT.AND P3, PT, R152, UR4, !P1 ;  /* 0x0000000498007c0c */ /* 0x000fe2000cf61270 */
[----:B------:R-:W-:Y:S01]  /*25ab0*/  VIADD R17, R16, UR24 ;  /* 0x0000001810117c36 */ /* 0x000fe20008000000 */
[----:B0-----:R-:W-:Y:S01]  /*25ac0*/  PRMT R27, R4, 0x7770, RZ ;  /* 0x00007770041b7816 */ /* 0x001fe200000000ff */
[----:B------:R-:W-:Y:S01]  /*25ad0*/  IMAD.X R13, R18, 0x1, R20, P5 ;  /* 0x00000001120d7824 */ /* 0x000fe200028e0614 */
[----:B------:R-:W-:Y:S01]  /*25ae0*/  ULDC UR4, c[0x0][0x22c] ;  /* 0x00008b0000047ab9 */ /* 0x000fe20000000800 */
[----:B-1----:R-:W-:Y:S01]  /*25af0*/  IADD3 R10, P1, R16, R22, RZ ;  /* 0x00000016100a7210 */ /* 0x002fe20007f3e0ff */
[----:B--2---:R-:W-:Y:S01]  /*25b00*/  VIADD R8, R0, 0x33 ;  /* 0x0000003300087836 */ /* 0x004fe20000000000 */
[----:B------:R-:W-:-:S03]  /*25b10*/  ISETP.LT.AND P5, PT, R2, UR6, !P4 ;  /* 0x0000000602007c0c */ /* 0x000fc6000e7a1270 */
[----:B------:R-:W-:Y:S01]  /*25b20*/  IMAD.X R11, R18, 0x1, R23, P1 ;  /* 0x00000001120b7824 */ /* 0x000fe200008e0617 */
[----:B------:R-:W-:Y:S01]  /*25b30*/  PRMT R25, R4, 0x7771, RZ ;  /* 0x0000777104197816 */ /* 0x000fe200000000ff */
[----:B------:R-:W-:Y:S01]  /*25b40*/  @P6 STG.E.U8 desc[UR56][R12.64], R27 ;  /* 0x0000001b0c006986 */ /* 0x000fe2000c101138 */
[----:B------:R-:W-:Y:S01]  /*25b50*/  ISETP.GE.AND P1, PT, R8, UR4, PT ;  /* 0x0000000408007c0c */ /* 0x000fe2000bf26270 */
[----:B------:R-:W-:Y:S01]  /*25b60*/  ULDC UR4, c[0x0][0x228] ;  /* 0x00008a0000047ab9 */ /* 0x000fe20000000800 */
[----:B------:R-:W-:Y:S02]  /*25b70*/  SHF.R.S32.HI R24, RZ, 0x1f, R17 ;  /* 0x0000001fff187819 */ /* 0x000fe40000011411 */
[----:B------:R-:W-:Y:S01]  /*25b80*/  PRMT R19, R4, 0x7772, RZ ;  /* 0x0000777204137816 */ /* 0x000fe200000000ff */
[C---:B------:R-:W-:Y:S01]  /*25b90*/  VIADD R16, R17.reuse, UR24 ;  /* 0x0000001811107c36 */ /* 0x040fe20008000000 */
[C---:B------:R-:W-:Y:S01]  /*25ba0*/  IADD3 R14, P6, R17.reuse, R21, RZ ;  /* 0x00000015110e7210 */ /* 0x040fe20007fde0ff */
[----:B------:R-:W-:Y:S01]  /*25bb0*/  ULDC UR6, c[0x0][0x228] ;  /* 0x00008a0000067ab9 */ /* 0x000fe20000000800 */
[----:B------:R-:W-:Y:S01]  /*25bc0*/  ISETP.LT.AND P4, PT, R152, UR4, !P4 ;  /* 0x0000000498007c0c */ /* 0x000fe2000e781270 */
[----:B------:R0:W-:Y:S01]  /*25bd0*/  @P3 STG.E.U8 desc[UR56][R10.64], R25 ;  /* 0x000000190a003986 */ /* 0x0001e2000c101138 */
[----:B------:R-:W-:Y:S01]  /*25be0*/  IADD3 R8, P3, R17, R22, RZ ;  /* 0x0000001611087210 */ /* 0x000fe20007f7e0ff */
[----:B------:R-:W-:Y:S01]  /*25bf0*/  IMAD.X R15, R24, 0x1, R20, P6 ;  /* 0x00000001180f7824 */ /* 0x000fe200030e0614 */
[----:B------:R-:W-:Y:S01]  /*25c00*/  PRMT R17, R4, 0x7773, RZ ;  /* 0x0000777304117816 */ /* 0x000fe200000000ff */
[----:B------:R-:W-:-:S02]  /*25c10*/  ULDC UR4, c[0x0][0x22c] ;  /* 0x00008b0000047ab9 */ /* 0x000fc40000000800 */
[----:B------:R-:W-:Y:S01]  /*25c20*/  IMAD.X R9, R24, 0x1, R23, P3 ;  /* 0x0000000118097824 */ /* 0x000fe200018e0617 */
[----:B------:R1:W-:Y:S01]  /*25c30*/  @P5 STG.E.U8 desc[UR56][R14.64], R19 ;  /* 0x000000130e005986 */ /* 0x0003e2000c101138 */
[----:B0-----:R-:W-:Y:S01]  /*25c40*/  VIADD R10, R0, 0x34 ;  /* 0x00000034000a7836 */ /* 0x001fe20000000000 */
[----:B------:R-:W-:-:S03]  /*25c50*/  ISETP.LT.AND P5, PT, R2, UR6, !P2 ;  /* 0x0000000602007c0c */ /* 0x000fc6000d7a1270 */
[----:B------:R0:W-:Y:S01]  /*25c60*/  @P4 STG.E.U8 desc[UR56][R8.64], R17 ;  /* 0x0000001108004986 */ /* 0x0001e2000c101138 */
[----:B------:R-:W-:Y:S01]  /*25c70*/  SHF.R.S32.HI R18, RZ, 0x1f, R16 ;  /* 0x0000001fff127819 */ /* 0x000fe20000011410 */
[----:B------:R-:W-:Y:S01]  /*25c80*/  ULDC UR6, c[0x0][0x228] ;  /* 0x00008a0000067ab9 */ /* 0x000fe20000000800 */
[----:B------:R-:W-:Y:S01]  /*25c90*/  ISETP.GE.AND P3, PT, R10, UR4, PT ;  /* 0x000000040a007c0c */ /* 0x000fe2000bf66270 */
[----:B------:R-:W-:Y:S01]  /*25ca0*/  ULDC UR4, c[0x0][0x228] ;  /* 0x00008a0000047ab9 */ /* 0x000fe20000000800 */
[----:B------:R-:W-:Y:S02]  /*25cb0*/  IADD3 R12, P6, R16, R21, RZ ;  /* 0x00000015100c7210 */ /* 0x000fe40007fde0ff */
[----:B------:R-:W-:Y:S01]  /*25cc0*/  ISETP.LT.AND P4, PT, R152, UR4, !P2 ;  /* 0x0000000498007c0c */ /* 0x000fe2000d781270 */
[C---:B------:R-:W-:Y:S01]  /*25cd0*/  VIADD R4, R16.reuse, UR24 ;  /* 0x0000001810047c36 */ /* 0x040fe20008000000 */
[----:B------:R-:W-:Y:S01]  /*25ce0*/  IADD3 R10, P2, R16, R22, RZ ;  /* 0x00000016100a7210 */ /* 0x000fe20007f5e0ff */
[C---:B------:R-:W-:Y:S01]  /*25cf0*/  IMAD.X R13, R18.reuse, 0x1, R20, P6 ;  /* 0x00000001120d7824 */ /* 0x040fe200030e0614 */
[C---:B-1----:R-:W-:Y:S01]  /*25d00*/  PRMT R15, R5.reuse, 0x7770, RZ ;  /* 0x00007770050f7816 */ /* 0x042fe200000000ff */
[----:B------:R-:W-:Y:S01]  /*25d10*/  ULDC UR4, c[0x0][0x228] ;  /* 0x00008a0000047ab9 */ /* 0x000fe20000000800 */
[----:B------:R-:W-:Y:S01]  /*25d20*/  PRMT R19, R5, 0x7771, RZ ;  /* 0x0000777105137816 */ /* 0x000fe200000000ff */
[----:B------:R-:W-:-:S02]  /*25d30*/  IMAD.X R11, R18, 0x1, R23, P2 ;  /* 0x00000001120b7824 */ /* 0x000fc400010e0617 */
[----:B------:R1:W-:Y:S01]  /*25d40*/  @P5 STG.E.U8 desc[UR56][R12.64], R15 ;  /* 0x0000000f0c005986 */ /* 0x0003e2000c101138 */
[----:B------:R-:W-:Y:S02]  /*25d50*/  ISETP.LT.AND P5, PT, R2, UR6, !P1 ;  /* 0x0000000602007c0c */ /* 0x000fe4000cfa1270 */
[----:B------:R-:W-:Y:S01]  /*25d60*/  SHF.R.S32.HI R16, RZ, 0x1f, R4 ;  /* 0x0000001fff107819 */ /* 0x000fe20000011404 */
[----:B------:R2:W-:Y:S01]  /*25d70*/  @P4 STG.E.U8 desc[UR56][R10.64], R19 ;  /* 0x000000130a004986 */ /* 0x0005e2000c101138 */
[----:B0-----:R-:W-:Y:S01]  /*25d80*/  IADD3 R8, P6, R4, R21, RZ ;  /* 0x0000001504087210 */ /* 0x001fe20007fde0ff */
[----:B------:R-:W-:Y:S01]  /*25d90*/  VIADD R14, R0, 0x35 ;  /* 0x00000035000e7836 */ /* 0x000fe20000000000 */
[----:B------:R-:W-:Y:S01]  /*25da0*/  ISETP.LT.AND P4, PT, R152, UR4, !P1 ;  /* 0x0000000498007c0c */ /* 0x000fe2000cf81270 */
[----:B------:R-:W-:Y:S01]  /*25db0*/  ULDC UR4, c[0x0][0x228] ;  /* 0x00008a0000047ab9 */ /* 0x000fe20000000800 */
[----:B------:R-:W-:Y:S01]  /*25dc0*/  PRMT R17, R5, 0x7773, RZ ;  /* 0x0000777305117816 */ /* 0x000fe200000000ff */
[----:B------:R-:W-:Y:S01]  /*25dd0*/  IMAD.X R9, R16, 0x1, R20, P6 ;  /* 0x0000000110097824 */ /* 0x000fe200030e0614 */
[----:B------:R-:W-:Y:S01]  /*25de0*/  ULDC UR6, c[0x0][0x228] ;  /* 0x00008a0000067ab9 */ /* 0x000fe20000000800 */
[----:B-1----:R-:W-:-:S02]  /*25df0*/  IADD3 R12, P1, R4, R22, RZ ;  /* 0x00000016040c7210 */ /* 0x002fc40007f3e0ff */
[----:B------:R-:W-:-:S03]  /*25e00*/  PRMT R15, R5, 0x7772, RZ ;  /* 0x00007772050f7816 */ /* 0x000fc600000000ff */
[--C-:B------:R-:W-:Y:S01]  /*25e10*/  IMAD.X R13, R16, 0x1, R23.reuse, P1 ;  /* 0x00000001100d7824 */ /* 0x100fe200008e0617 */
[----:B------:R-:W-:Y:S01]  /*25e20*/  ISETP.GE.AND P2, PT, R14, UR7, PT ;  /* 0x000000070e007c0c */ /* 0x000fe2000bf46270 */
[----:B------:R0:W-:Y:S01]  /*25e30*/  @P5 STG.E.U8 desc[UR56][R8.64], R15 ;  /* 0x0000000f08005986 */ /* 0x0001e2000c101138 */
[----:B------:R-:W-:Y:S01]  /*25e40*/  ISETP.LT.AND P5, PT, R2, UR4, !P3 ;  /* 0x0000000402007c0c */ /* 0x000fe2000dfa1270 */
[----:B------:R-:W-:Y:S01]  /*25e50*/  VIADD R14, R4, UR24 ;  /* 0x00000018040e7c36 */ /* 0x000fe20008000000 */
[----:B------:R-:W-:Y:S01]  /*25e60*/  ULDC UR4, c[0x0][0x228] ;  /* 0x00008a0000047ab9 */ /* 0x000fe20000000800 */
[----:B------:R1:W-:Y:S01]  /*25e70*/  @P4 STG.E.U8 desc[UR56][R12.64], R17 ;  /* 0x000000110c004986 */ /* 0x0003e2000c101138 */
[----:B------:R-:W-:Y:S01]  /*25e80*/  ISETP.LT.AND P4, PT, R152, UR4, !P3 ;  /* 0x0000000498007c0c */ /* 0x000fe2000df81270 */
[----:B------:R-:W-:Y:S01]  /*25e90*/  VIADD R18, R0, 0x36 ;  /* 0x0000003600127836 */ /* 0x000fe20000000000 */
[----:B--2---:R-:W-:Y:S02]  /*25ea0*/  SHF.R.S32.HI R10, RZ, 0x1f, R14 ;  /* 0x0000001fff0a7819 */ /* 0x004fe4000001140e */
[----:B------:R-:W-:Y:S01]  /*25eb0*/  PRMT R19, R6, 0x7771, RZ ;  /* 0x0000777106137816 */ /* 0x000fe200000000ff */
[----:B------:R-:W-:Y:S01]  /*25ec0*/  VIADD R11, R0, 0x37 ;  /* 0x00000037000b7836 */ /* 0x000fe20000000000 */
[C---:B------:R-:W-:Y:S01]  /*25ed0*/  IADD3 R4, P6, R14.reuse, R21, RZ ;  /* 0x000000150e047210 */ /* 0x040fe20007fde0ff */
[C---:B0-----:R-:W-:Y:S01]  /*25ee0*/  VIADD R8, R14.reuse, UR24 ;  /* 0x000000180e087c36 */ /* 0x041fe20008000000 */
[----:B------:R-:W-:Y:S01]  /*25ef0*/  IADD3 R14, P3, R14, R22, RZ ;  /* 0x000000160e0e7210 */ /* 0x000fe20007f7e0ff */
[----:B------:R-:W-:Y:S01]  /*25f00*/  ULDC UR4, c[0x0][0x228] ;  /* 0x00008a0000047ab9 */ /* 0x000fe20000000800 */
[----:B------:R-:W-:Y:S01]  /*25f10*/  PRMT R9, R6, 0x7770, RZ ;  /* 0x0000777006097816 */ /* 0x000fe200000000ff */
[----:B------:R-:W-:Y:S01]  /*25f20*/  IMAD.X R5, R10, 0x1, R20, P6 ;  /* 0x000000010a057824 */ /* 0x000fe200030e0614 */
[----:B------:R-:W-:Y:S01]  /*25f30*/  ISETP.GE.AND P1, PT, R18, UR5, PT ;  /* 0x0000000512007c0c */ /* 0x000fe2000bf26270 */
[----:B------:R-:W-:Y:S01]  /*25f40*/  IMAD.X R15, R10, 0x1, R23, P3 ;  /* 0x000000010a0f7824 */ /* 0x000fe200018e0617 */
[----:B------:R-:W-:-:S02]  /*25f50*/  ULDC UR5, c[0x0][0x228] ;  /* 0x00008a0000057ab9 */ /* 0x000fc40000000800 */
[----:B------:R-:W-:Y:S01]  /*25f60*/  ISETP.LT.AND P6, PT, R2, UR5, !P2 ;  /* 0x0000000502007c0c */ /* 0x000fe2000d7c1270 */
[----:B------:R0:W-:Y:S01]  /*25f70*/  @P5 STG.E.U8 desc[UR56][R4.64], R9 ;  /* 0x0000000904005986 */ /* 0x0001e2000c101138 */
[----:B------:R-:W-:Y:S01]  /*25f80*/  SHF.R.S32.HI R18, RZ, 0x1f, R8 ;  /* 0x0000001fff127819 */ /* 0x000fe20000011408 */
[----:B------:R-:W-:Y:S01]  /*25f90*/  VIADD R16, R8, UR24 ;  /* 0x0000001808107c36 */ /* 0x000fe20008000000 */
[----:B------:R-:W-:Y:S01]  /*25fa0*/  ISETP.GE.AND P3, PT, R11, UR11, PT ;  /* 0x0000000b0b007c0c */ /* 0x000fe2000bf66270 */
[----:B------:R-:W-:Y:S01]  /*25fb0*/  @P4 STG.E.U8 desc[UR56][R14.64], R19 ;  /* 0x000000130e004986 */ /* 0x000fe2000c101138 */
[----:B------:R-:W-:Y:S01]  /*25fc0*/  ISETP.LT.AND P4, PT, R152, UR4, !P2 ;  /* 0x0000000498007c0c */ /* 0x000fe2000d781270 */
[----:B------:R-:W-:Y:S01]  /*25fd0*/  VIADD R25, R0, 0x38 ;  /* 0x0000003800197836 */ /* 0x000fe20000000000 */
[----:B-1----:R-:W-:Y:S01]  /*25fe0*/  IADD3 R12, P5, R8, R21, RZ ;  /* 0x00000015080c7210 */ /* 0x002fe20007fbe0ff */
[----:B------:R-:W-:Y:S01]  /*25ff0*/  ULDC UR5, c[0x0][0x228] ;  /* 0x00008a0000057ab9 */ /* 0x000fe20000000800 */
[----:B------:R-:W-:Y:S01]  /*26000*/  PRMT R17, R6, 0x7772, RZ ;  /* 0x0000777206117816 */ /* 0x000fe200000000ff */
[----:B------:R-:W-:Y:S01]  /*26010*/  ULDC UR4, c[0x0][0x228] ;  /* 0x00008a0000047ab9 */ /* 0x000fe20000000800 */
[----:B0-----:R-:W-:-:S02]  /*26020*/  IADD3 R4, P2, R8, R22, RZ ;  /* 0x0000001608047210 */ /* 0x001fc40007f5e0ff */
[----:B------:R-:W0:Y:S01]  /*26030*/  LDS.128 R8, [R3] ;  /* 0x0000000003087984 */ /* 0x000e220000000c00 */
[----:B------:R-:W-:Y:S01]  /*26040*/  IMAD.X R13, R18, 0x1, R20, P5 ;  /* 0x00000001120d7824 */ /* 0x000fe200028e0614 */
[----:B------:R-:W-:Y:S01]  /*26050*/  ISETP.LT.AND P5, PT, R2, UR5, !P1 ;  /* 0x0000000502007c0c */ /* 0x000fe2000cfa1270 */
[----:B------:R-:W-:Y:S01]  /*26060*/  IMAD.X R5, R18, 0x1, R23, P2 ;  /* 0x0000000112057824 */ /* 0x000fe200010e0617 */
[----:B------:R-:W-:Y:S01]  /*26070*/  ISETP.GE.AND P2, PT, R25, UR9, PT ;  /* 0x0000000919007c0c */ /* 0x000fe2000bf46270 */
[----:B------:R-:W-:Y:S01]  /*26080*/  ULDC UR5, c[0x0][0x228] ;  /* 0x00008a0000057ab9 */ /* 0x000fe20000000800 */
[----:B------:R1:W-:Y:S01]  /*26090*/  @P6 STG.E.U8 desc[UR56][R12.64], R17 ;  /* 0x000000110c006986 */ /* 0x0003e2000c101138 */
[----:B------:R-:W-:Y:S02]  /*260a0*/  PRMT R25, R6, 0x7773, RZ ;  /* 0x0000777306197816 */ /* 0x000fe400000000ff */
[----:B------:R-:W-:-:S03]  /*260b0*/  SHF.R.S32.HI R24, RZ, 0x1f, R16 ;  /* 0x0000001fff187819 */ /* 0x000fc60000011410 */
[----:B------:R2:W-:Y:S01]  /*260c0*/  @P4 STG.E.U8 desc[UR56][R4.64], R25 ;  /* 0x0000001904004986 */ /* 0x0005e2000c101138 */
[----:B------:R-:W-:Y:S01]  /*260d0*/  ISETP.LT.AND P4, PT, R152, UR4, !P1 ;  /* 0x0000000498007c0c */ /* 0x000fe2000cf81270 */
[----:B------:R-:W-:Y:S01]  /*260e0*/  ULDC UR4, c[0x0][0x228] ;  /* 0x00008a0000047ab9 */ /* 0x000fe20000000800 */
[----:B-1----:R-:W-:Y:S02]  /*260f0*/  IADD3 R12, P6, R16, R21, RZ ;  /* 0x00000015100c7210 */ /* 0x002fe40007fde0ff */
[----:B------:R-:W-:-:S03]  /*26100*/  PRMT R17, R7, 0x7770, RZ ;  /* 0x0000777007117816 */ /* 0x000fc600000000ff */
[----:B------:R-:W-:Y:S01]  /*26110*/  IMAD.X R13, R24, 0x1, R20, P6 ;  /* 0x00000001180d7824 */ /* 0x000fe200030e0614 */
[C---:B------:R-:W-:Y:S01]  /*26120*/  IADD3 R14, P1, R16.reuse, R22, RZ ;  /* 0x00000016100e7210 */ /* 0x040fe20007f3e0ff */
[----:B------:R-:W-:-:S03]  /*26130*/  VIADD R16, R16, UR24 ;  /* 0x0000001810107c36 */ /* 0x000fc60008000000 */
[----:B------:R1:W-:Y:S01]  /*26140*/  @P5 STG.E.U8 desc[UR56][R12.64], R17 ;  /* 0x000000110c005986 */ /* 0x0003e2000c101138 */
[----:B------:R-:W-:Y:S01]  /*26150*/  ISETP.LT.AND P5, PT, R2, UR4, !P3 ;  /* 0x0000000402007c0c */ /* 0x000fe2000dfa1270 */
[----:B------:R-:W-:Y:S01]  /*26160*/  IMAD.X R15, R24, 0x1, R23, P1 ;  /* 0x00000001180f7824 */ /* 0x000fe200008e0617 */
[----:B------:R-:W-:Y:S01]  /*26170*/  PRMT R19, R7, 0x7771, RZ ;  /* 0x0000777107137816 */ /* 0x000fe200000000ff */
[----:B------:R-:W-:Y:S01]  /*26180*/  VIADD R3, R0, 0x39 ;  /* 0x0000003900037836 */ /* 0x000fe20000000000 */
[----:B------:R-:W-:Y:S01]  /*26190*/  SHF.R.S32.HI R18, RZ, 0x1f, R16 ;  /* 0x0000001fff127819 */ /* 0x000fe20000011410 */
[----:B------:R-:W-:Y:S01]  /*261a0*/  ULDC UR4, c[0x0][0x228] ;  /* 0x00008a0000047ab9 */ /* 0x000fe20000000800 */
[-C--:B--2---:R-:W-:Y:S02]  /*261b0*/  IADD3 R4, P6, R16, R21.reuse, RZ ;  /* 0x0000001510047210 */ /* 0x084fe40007fde0ff */
[----:B------:R-:W-:Y:S01]  /*261c0*/  ISETP.LT.AND P3, PT, R152, UR4, !P3 ;  /* 0x0000000498007c0c */ /* 0x000fe2000df61270 */
[----:B------:R2:W-:Y:S01]  /*261d0*/  @P4 STG.E.U8 desc[UR56][R14.64], R19 ;  /* 0x000000130e004986 */ /* 0x0005e2000c101138 */
[----:B------:R-:W-:Y:S01]  /*261e0*/  ISETP.GE.AND P1, PT, R3, UR15, PT ;  /* 0x0000000f03007c0c */ /* 0x000fe2000bf26270 */
[--C-:B------:R-:W-:Y:S01]  /*261f0*/  IMAD.X R5, R18, 0x1, R20.reuse, P6 ;  /* 0x0000000112057824 */ /* 0x100fe200030e0614 */
[----:B-1----:R-:W-:Y:S01]  /*26200*/  PRMT R17, R7, 0x7772, RZ ;  /* 0x0000777207117816 */ /* 0x002fe200000000ff */
[C---:B------:R-:W-:Y:S01]  /*26210*/  VIADD R3, R16.reuse, UR24 ;  /* 0x0000001810037c36 */ /* 0x040fe20008000000 */
[-C--:B------:R-:W-:Y:S01]  /*26220*/  IADD3 R12, P4, R16, R22.reuse, RZ ;  /* 0x00000016100c7210 */ /* 0x080fe20007f9e0ff */
[----:B------:R-:W-:Y:S01]  /*26230*/  ULDC UR4, c[0x0][0x228] ;  /* 0x00008a0000047ab9 */ /* 0x000fe20000000800 */
[----:B------:R-:W-:Y:S01]  /*26240*/  ISETP.LT.AND P6, PT, R2, UR5, !P2 ;  /* 0x0000000502007c0c */ /* 0x000fe2000d7c1270 */
[----:B------:R1:W-:Y:S01]  /*26250*/  @P5 STG.E.U8 desc[UR56][R4.64], R17 ;  /* 0x0000001104005986 */ /* 0x0003e2000c101138 */
[----:B------:R-:W-:Y:S01]  /*26260*/  SHF.R.S32.HI R16, RZ, 0x1f, R3 ;  /* 0x0000001fff107819 */ /* 0x000fe20000011403 */
[----:B------:R-:W-:Y:S01]  /*26270*/  IMAD.X R13, R18, 0x1, R23, P4 ;  /* 0x00000001120d7824 */ /* 0x000fe200020e0617 */
[----:B------:R-:W-:Y:S01]  /*26280*/  IADD3 R6, P5, R3, R21, RZ ;  /* 0x0000001503067210 */ /* 0x000fe20007fbe0ff */
[----:B--2---:R-:W-:Y:S01]  /*26290*/  VIADD R14, R0, 0x3a ;  /* 0x0000003a000e7836 */ /* 0x004fe20000000000 */
[----:B------:R-:W-:Y:S01]  /*262a0*/  PRMT R15, R7, 0x7773, RZ ;  /* 0x00007773070f7816 */ /* 0x000fe200000000ff */
[----:B------:R-:W-:Y:S01]  /*262b0*/  ULDC UR5, c[0x0][0x228] ;  /* 0x00008a0000057ab9 */ /* 0x000fe20000000800 */
[----:B0-----:R-:W-:Y:S01]  /*262c0*/  PRMT R19, R8, 0x7770, RZ ;  /* 0x0000777008137816 */ /* 0x001fe200000000ff */
[----:B------:R-:W-:Y:S01]  /*262d0*/  IMAD.X R7, R16, 0x1, R20, P5 ;  /* 0x0000000110077824 */ /* 0x000fe200028e0614 */
[----:B------:R-:W-:Y:S01]  /*262e0*/  ISETP.GE.AND P4, PT, R14, UR13, PT ;  /* 0x0000000d0e007c0c */ /* 0x000fe2000bf86270 */
[----:B------:R0:W-:Y:S01]  /*262f0*/  @P3 STG.E.U8 desc[UR56][R12.64], R15 ;  /* 0x0000000f0c003986 */ /* 0x0001e2000c101138 */
[----:B------:R-:W-:Y:S01]  /*26300*/  ISETP.LT.AND P3, PT, R152, UR4, !P2 ;  /* 0x0000000498007c0c */ /* 0x000fe2000d761270 */
[C---:B------:R-:W-:Y:S01]  /*26310*/  VIADD R14, R3.reuse, UR24 ;  /* 0x00000018030e7c36 */ /* 0x040fe20008000000 */
[----:B-1----:R-:W-:-:S02]  /*26320*/  IADD3 R4, P2, R3, R22, RZ ;  /* 0x0000001603047210 */ /* 0x002fc40007f5e0ff */
[----:B------:R-:W-:Y:S01]  /*26330*/  ISETP.LT.AND P5, PT, R2, UR5, !P1 ;  /* 0x0000000502007c0c */ /* 0x000fe2000cfa1270 */
[----:B------:R1:W-:Y:S01]  /*26340*/  @P6 STG.E.U8 desc[UR56][R6.64], R19 ;  /* 0x0000001306006986 */ /* 0x0003e2000c101138 */
[----:B------:R-:W-:Y:S01]  /*26350*/  VIADD R3, R0, 0x3b ;  /* 0x0000003b00037836 */ /* 0x000fe20000000000 */
[----:B------:R-:W-:Y:S01]  /*26360*/  SHF.R.S32.HI R18, RZ, 0x1f, R14 ;  /* 0x0000001fff127819 */ /* 0x000fe2000001140e */
[----:B------:R-:W-:Y:S01]  /*26370*/  IMAD.X R5, R16, 0x1, R23, P2 ;  /* 0x0000000110057824 */ /* 0x000fe200010e0617 */
[----:B------:R-:W-:Y:S01]  /*26380*/  PRMT R17, R8, 0x7771, RZ ;  /* 0x0000777108117816 */ /* 0x000fe200000000ff */
[----:B------:R-:W-:Y:S01]  /*26390*/  ULDC UR4, c[0x0][0x228] ;  /* 0x00008a0000047ab9 */ /* 0x000fe20000000800 */
[----:B0-----:R-:W-:Y:S01]  /*263a0*/  IADD3 R12, P6, R14, R21, RZ ;  /* 0x000000150e0c7210 */ /* 0x001fe20007fde0ff */
[----:B------:R-:W-:Y:S01]  /*263b0*/  ULDC UR5, c[0x0][0x228] ;  /* 0x00008a0000057ab9 */ /* 0x000fe20000000800 */
[----:B------:R-:W-:Y:S02]  /*263c0*/  ISETP.GE.AND P2, PT, R3, UR19, PT ;  /* 0x0000001303007c0c */ /* 0x000fe4000bf46270 */
[----:B------:R-:W-:Y:S01]  /*263d0*/  PRMT R3, R8, 0x7772, RZ ;  /* 0x0000777208037816 */ /* 0x000fe200000000ff */
[----:B------:R-:W-:Y:S01]  /*263e0*/  IMAD.X R13, R18, 0x1, R20, P6 ;  /* 0x00000001120d7824 */ /* 0x000fe200030e0614 */
[----:B------:R0:W-:Y:S01]  /*263f0*/  @P3 STG.E.U8 desc[UR56][R4.64], R17 ;  /* 0x0000001104003986 */ /* 0x0001e2000c101138 */
[----:B------:R-:W-:Y:S01]  /*26400*/  ISETP.LT.AND P1, PT, R152, UR4, !P1 ;  /* 0x0000000498007c0c */ /* 0x000fe2000cf21270 */
[----:B------:R-:W-:Y:S01]  /*26410*/  ULDC UR4, c[0x0][0x228] ;  /* 0x00008a0000047ab9 */ /* 0x000fe20000000800 */
[C---:B-1----:R-:W-:Y:S01]  /*26420*/  IADD3 R6, P3, R14.reuse, R22, RZ ;  /* 0x000000160e067210 */ /* 0x042fe20007f7e0ff */
[----:B------:R-:W-:Y:S01]  /*26430*/  VIADD R14, R14, UR24 ;  /* 0x000000180e0e7c36 */ /* 0x000fe20008000000 */
[----:B------:R1:W-:Y:S01]  /*26440*/  @P5 STG.E.U8 desc[UR56][R12.64], R3 ;  /* 0x000000030c005986 */ /* 0x0003e2000c101138 */
[----:B------:R-:W-:Y:S01]  /*26450*/  ISETP.LT.AND P5, PT, R2, UR4, !P4 ;  /* 0x0000000402007c0c */ /* 0x000fe2000e7a1270 */
[----:B------:R-:W-:Y:S01]  /*26460*/  ULDC UR4, c[0x0][0x228] ;  /* 0x00008a0000047ab9 */ /* 0x000fe20000000800 */
[----:B------:R-:W-:-:S02]  /*26470*/  PRMT R15, R8, 0x7773, RZ ;  /* 0x00007773080f7816 */ /* 0x000fc400000000ff */
[----:B------:R-:W-:Y:S02]  /*26480*/  SHF.R.S32.HI R8, RZ, 0x1f, R14 ;  /* 0x0000001fff087819 */ /* 0x000fe4000001140e */
[----:B0-----:R-:W-:Y:S01]  /*26490*/  IADD3 R4, P6, R14, R21, RZ ;  /* 0x000000150e047210 */ /* 0x001fe20007fde0ff */
[----:B------:R-:W-:Y:S01]  /*264a0*/  IMAD.X R7, R18, 0x1, R23, P3 ;  /* 0x0000000112077824 */ /* 0x000fe200018e0617 */
[----:B------:R-:W-:-:S03]  /*264b0*/  PRMT R19, R9, 0x7770, RZ ;  /* 0x0000777009137816 */ /* 0x000fc600000000ff */
[--C-:B------:R-:W-:Y:S01]  /*264c0*/  IMAD.X R5, R8, 0x1, R20.reuse, P6 ;  /* 0x0000000108057824 */ /* 0x100fe200030e0614 */
[----:B------:R-:W-:Y:S01]  /*264d0*/  ISETP.LT.AND P4, PT, R152, UR4, !P4 ;  /* 0x0000000498007c0c */ /* 0x000fe2000e781270 */
[----:B-1----:R-:W-:Y:S01]  /*264e0*/  VIADD R3, R14, UR24 ;  /* 0x000000180e037c36 */ /* 0x002fe20008000000 */
[----:B------:R-:W-:Y:S01]  /*264f0*/  ISETP.LT.AND P6, PT, R2, UR5, !P2 ;  /* 0x0000000502007c0c */ /* 0x000fe2000d7c1270 */
[----:B------:R0:W-:Y:S01]  /*26500*/  @P1 STG.E.U8 desc[UR56][R6.64], R15 ;  /* 0x0000000f06001986 */ /* 0x0001e2000c101138 */
[----:B------:R-:W-:Y:S01]  /*26510*/  VIADD R16, R0, 0x3c ;  /* 0x0000003c00107836 */ /* 0x000fe20000000000 */
[----:B------:R-:W-:Y:S01]  /*26520*/  IADD3 R12, P1, R14, R22, RZ ;  /* 0x000000160e0c7210 */ /* 0x000fe20007f3e0ff */
[----:B------:R-:W-:Y:S01]  /*26530*/  ULDC UR4, c[0x0][0x228] ;  /* 0x00008a0000047ab9 */ /* 0x000fe20000000800 */
[----:B------:R1:W-:Y:S01]  /*26540*/  @P5 STG.E.U8 desc[UR56][R4.64], R19 ;  /* 0x0000001304005986 */ /* 0x0003e2000c101138 */
[----:B------:R-:W-:Y:S01]  /*26550*/  SHF.R.S32.HI R14, RZ, 0x1f, R3 ;  /* 0x0000001fff0e7819 */ /* 0x000fe20000011403 */
[----:B------:R-:W-:Y:S01]  /*26560*/  ULDC UR5, c[0x0][0x228] ;  /* 0x00008a0000057ab9 */ /* 0x000fe20000000800 */
[----:B------:R-:W-:Y:S01]  /*26570*/  ISETP.GE.AND P3, PT, R16, UR17, PT ;  /* 0x0000001110007c0c */ /* 0x000fe2000bf66270 */
[----:B------:R-:W-:Y:S01]  /*26580*/  IMAD.X R13, R8, 0x1, R23, P1 ;  /* 0x00000001080d7824 */ /* 0x000fe200008e0617 */
[----:B0-----:R-:W-:Y:S01]  /*26590*/  IADD3 R6, P5, R3, R21, RZ ;  /* 0x0000001503067210 */ /* 0x001fe20007fbe0ff */
[C---:B------:R-:W-:Y:S01]  /*265a0*/  VIADD R16, R0.reuse, 0x3d ;  /* 0x0000003d00107836 */ /* 0x040fe20000000000 */
[C---:B------:R-:W-:Y:S01]  /*265b0*/  PRMT R17, R9.reuse, 0x7771, RZ ;  /* 0x0000777109117816 */ /* 0x040fe200000000ff */
[----:B------:R-:W-:Y:S01]  /*265c0*/  VIADD R8, R0, 0x3e ;  /* 0x0000003e00087836 */ /* 0x000fe20000000000 */
[----:B------:R-:W-:Y:S01]  /*265d0*/  PRMT R15, R9, 0x7772, RZ ;  /* 0x00007772090f7816 */ /* 0x000fe200000000ff */
[----:B------:R-:W-:-:S02]  /*265e0*/  IMAD.X R7, R14, 0x1, R20, P5 ;  /* 0x000000010e077824 */ /* 0x000fc400028e0614 */
[C---:B------:R-:W-:Y:S01]  /*265f0*/  VIADD R0, R3.reuse, UR24 ;  /* 0x0000001803007c36 */ /* 0x040fe20008000000 */
[----:B------:R0:W-:Y:S01]  /*26600*/  @P4 STG.E.U8 desc[UR56][R12.64], R17 ;  /* 0x000000110c004986 */ /* 0x0001e2000c101138 */
[----:B-1----:R-:W-:-:S03]  /*26610*/  IADD3 R4, P4, R3, R22, RZ ;  /* 0x0000001603047210 */ /* 0x002fc60007f9e0ff */
[----:B------:R1:W-:Y:S01]  /*26620*/  @P6 STG.E.U8 desc[UR56][R6.64], R15 ;  /* 0x0000000f06006986 */ /* 0x0003e2000c101138 */
[----:B------:R-:W-:Y:S02]  /*26630*/  SHF.R.S32.HI R3, RZ, 0x1f, R0 ;  /* 0x0000001fff037819 */ /* 0x000fe40000011400 */
[----:B------:R-:W-:Y:S02]  /*26640*/  ISETP.LT.AND P2, PT, R152, UR4, !P2 ;  /* 0x0000000498007c0c */ /* 0x000fe4000d741270 */
[----:B------:R-:W-:Y:S01]  /*26650*/  ISETP.LT.AND P5, PT, R2, UR5, !P3 ;  /* 0x0000000502007c0c */ /* 0x000fe2000dfa1270 */
[--C-:B------:R-:W-:Y:S01]  /*26660*/  IMAD.X R5, R14, 0x1, R23.reuse, P4 ;  /* 0x000000010e057824 */ /* 0x100fe200020e0617 */
[----:B0-----:R-:W-:Y:S01]  /*26670*/  IADD3 R12, P6, R0, R21, RZ ;  /* 0x00000015000c7210 */ /* 0x001fe20007fde0ff */
[----:B------:R-:W-:Y:S01]  /*26680*/  ULDC UR4, c[0x0][0x228] ;  /* 0x00008a0000047ab9 */ /* 0x000fe20000000800 */
[----:B------:R-:W-:Y:S01]  /*26690*/  ISETP.LT.AND P3, PT, R152, UR6, !P3 ;  /* 0x0000000698007c0c */ /* 0x000fe2000df61270 */
[----:B------:R-:W-:Y:S01]  /*266a0*/  ULDC UR5, c[0x0][0x228] ;  /* 0x00008a0000057ab9 */ /* 0x000fe20000000800 */
[----:B------:R-:W-:Y:S01]  /*266b0*/  PRMT R19, R9, 0x7773, RZ ;  /* 0x0000777309137816 */ /* 0x000fe200000000ff */
[C---:B------:R-:W-:Y:S01]  /*266c0*/  IMAD.X R13, R3.reuse, 0x1, R20, P6 ;  /* 0x00000001030d7824 */ /* 0x040fe200030e0614 */
[C---:B-1----:R-:W-:Y:S01]  /*266d0*/  IADD3 R6, P6, R0.reuse, R22, RZ ;  /* 0x0000001600067210 */ /* 0x042fe20007fde0ff */
[----:B------:R-:W-:Y:S01]  /*266e0*/  VIADD R0, R0, UR24 ;  /* 0x0000001800007c36 */ /* 0x000fe20008000000 */
[C---:B------:R-:W-:Y:S01]  /*266f0*/  PRMT R17, R10.reuse, 0x7770, RZ ;  /* 0x000077700a117816 */ /* 0x040fe200000000ff */
[----:B------:R-:W-:Y:S01]  /*26700*/  ULDC UR6, c[0x0][0x228] ;  /* 0x00008a0000067ab9 */ /* 0x000fe20000000800 */
[----:B------:R-:W-:Y:S01]  /*26710*/  PRMT R15, R10, 0x7771, RZ ;  /* 0x000077710a0f7816 */ /* 0x000fe200000000ff */
[----:B------:R-:W-:-:S02]  /*26720*/  IMAD.X R7, R3, 0x1, R23, P6 ;  /* 0x0000000103077824 */ /* 0x000fc400030e0617 */
[----:B------:R-:W-:Y:S01]  /*26730*/  VIADD R3, R0, UR24 ;  /* 0x0000001800037c36 */ /* 0x000fe20008000000 */
[----:B------:R0:W-:Y:S01]  /*26740*/  @P2 STG.E.U8 desc[UR56][R4.64], R19 ;  /* 0x0000001304002986 */ /* 0x0001e2000c101138 */
[----:B------:R-:W-:Y:S02]  /*26750*/  ISETP.GE.AND P4, PT, R8, UR21, PT ;  /* 0x0000001508007c0c */ /* 0x000fe4000bf86270 */
[----:B------:R-:W-:Y:S01]  /*26760*/  SHF.R.S32.HI R14, RZ, 0x1f, R0 ;  /* 0x0000001fff0e7819 */ /* 0x000fe20000011400 */
[----:B------:R1:W-:Y:S01]  /*26770*/  @P5 STG.E.U8 desc[UR56][R12.64], R17 ;  /* 0x000000110c005986 */ /* 0x0003e2000c101138 */
[----:B------:R-:W-:-:S03]  /*26780*/  ISETP.GE.AND P1, PT, R16, UR23, PT ;  /* 0x0000001710007c0c */ /* 0x000fc6000bf26270 */
[----:B------:R2:W-:Y:S01]  /*26790*/  @P3 STG.E.U8 desc[UR56][R6.64], R15 ;  /* 0x0000000f06003986 */ /* 0x0005e2000c101138 */
[CC--:B------:R-:W-:Y:S02]  /*267a0*/  IADD3 R8, P3, R0.reuse, R21.reuse, RZ ;  /* 0x0000001500087210 */ /* 0x0c0fe40007f7e0ff */
[-C--:B0-----:R-:W-:Y:S01]  /*267b0*/  IADD3 R4, P5, R0, R22.reuse, RZ ;  /* 0x0000001600047210 */ /* 0x081fe20007fbe0ff */
[C---:B------:R-:W-:Y:S01]  /*267c0*/  VIADD R0, R3.reuse, UR24 ;  /* 0x0000001803007c36 */ /* 0x040fe20008000000 */
[----:B-1----:R-:W-:Y:S02]  /*267d0*/  SHF.R.S32.HI R13, RZ, 0x1f, R3 ;  /* 0x0000001fff0d7819 */ /* 0x002fe40000011403 */
[CC--:B--2---:R-:W-:Y:S01]  /*267e0*/  IADD3 R6, P6, R3.reuse, R21.reuse, RZ ;  /* 0x0000001503067210 */ /* 0x0c4fe20007fde0ff */
[C---:B------:R-:W-:Y:S01]  /*267f0*/  IMAD.X R5, R14.reuse, 0x1, R23, P5 ;  /* 0x000000010e057824 */ /* 0x040fe200028e0617 */
[----:B------:R-:W-:Y:S01]  /*26800*/  IADD3 R12, P5, R3, R22, RZ ;  /* 0x00000016030c7210 */ /* 0x000fe20007fbe0ff */
[----:B------:R-:W-:Y:S01]  /*26810*/  IMAD.X R9, R14, 0x1, R20, P3 ;  /* 0x000000010e097824 */ /* 0x000fe200018e0614 */
[----:B------:R-:W-:Y:S01]  /*26820*/  SHF.R.S32.HI R3, RZ, 0x1f, R0 ;  /* 0x0000001fff037819 */ /* 0x000fe20000011400 */
[----:B------:R-:W-:Y:S01]  /*26830*/  IMAD.X R7, R13, 0x1, R20, P6 ;  /* 0x000000010d077824 */ /* 0x000fe200030e0614 */
[----:B------:R-:W-:-:S02]  /*26840*/  IADD3 R14, P3, R0, R21, RZ ;  /* 0x00000015000e7210 */ /* 0x000fc40007f7e0ff */
[----:B------:R-:W-:Y:S01]  /*26850*/  ISETP.LT.AND P6, PT, R2, UR4, !P1 ;  /* 0x0000000402007c0c */ /* 0x000fe2000cfc1270 */
[----:B------:R-:W-:Y:S01]  /*26860*/  ULDC UR4, c[0x0][0x228] ;  /* 0x00008a0000047ab9 */ /* 0x000fe20000000800 */
[----:B------:R-:W-:Y:S01]  /*26870*/  IMAD.X R13, R13, 0x1, R23, P5 ;  /* 0x000000010d0d7824 */ /* 0x000fe200028e0617 */
[----:B------:R-:W-:Y:S01]  /*26880*/  ISETP.LT.AND P1, PT, R152, UR4, !P1 ;  /* 0x0000000498007c0c */ /* 0x000fe2000cf21270 */
[----:B------:R-:W-:Y:S01]  /*26890*/  ULDC UR4, c[0x0][0x228] ;  /* 0x00008a0000047ab9 */ /* 0x000fe20000000800 */
[----:B------:R-:W-:Y:S01]  /*268a0*/  ISETP.LT.AND P5, PT, R2, UR5, !P4 ;  /* 0x0000000502007c0c */ /* 0x000fe2000e7a1270 */
[----:B------:R-:W-:Y:S01]  /*268b0*/  IMAD.X R15, R3, 0x1, R20, P3 ;  /* 0x00000001030f7824 */ /* 0x000fe200018e0614 */
[----:B------:R-:W-:Y:S01]  /*268c0*/  IADD3 R22, P3, R0, R22, RZ ;  /* 0x0000001600167210 */ /* 0x000fe20007f7e0ff */
[----:B------:R-:W-:Y:S01]  /*268d0*/  ULDC UR5, c[0x0][0x228] ;  /* 0x00008a0000057ab9 */ /* 0x000fe20000000800 */
[----:B------:R-:W-:Y:S02]  /*268e0*/  ISETP.LT.AND P4, PT, R152, UR4, !P4 ;  /* 0x0000000498007c0c */ /* 0x000fe4000e781270 */
[----:B------:R-:W-:-:S02]  /*268f0*/  ISETP.LT.AND P2, PT, R2, UR6, !P0 ;  /* 0x0000000602007c0c */ /* 0x000fc4000c741270 */
[----:B------:R-:W-:Y:S01]  /*26900*/  ISETP.LT.AND P0, PT, R152, UR5, !P0 ;  /* 0x0000000598007c0c */ /* 0x000fe2000c701270 */
[----:B------:R-:W-:Y:S01]  /*26910*/  IMAD.X R23, R3, 0x1, R23, P3 ;  /* 0x0000000103177824 */ /* 0x000fe200018e0617 */
[C---:B------:R-:W-:Y:S02]  /*26920*/  PRMT R25, R10.reuse, 0x7772, RZ ;  /* 0x000077720a197816 */ /* 0x040fe400000000ff */
[----:B------:R-:W-:Y:S02]  /*26930*/  PRMT R21, R10, 0x7773, RZ ;  /* 0x000077730a157816 */ /* 0x000fe400000000ff */
[C---:B------:R-:W-:Y:S02]  /*26940*/  PRMT R3, R11.reuse, 0x7773, RZ ;  /* 0x000077730b037816 */ /* 0x040fe400000000ff */
[C---:B------:R-:W-:Y:S02]  /*26950*/  PRMT R17, R11.reuse, 0x7772, RZ ;  /* 0x000077720b117816 */ /* 0x040fe400000000ff */
[----:B------:R-:W-:-:S02]  /*26960*/  PRMT R19, R11, 0x7771, RZ ;  /* 0x000077710b137816 */ /* 0x000fc400000000ff */
[----:B------:R-:W-:Y:S01]  /*26970*/  PRMT R11, R11, 0x7770, RZ ;  /* 0x000077700b0b7816 */ /* 0x000fe200000000ff */
[----:B------:R0:W-:Y:S04]  /*26980*/  @P6 STG.E.U8 desc[UR56][R8.64], R25 ;  /* 0x0000001908006986 */ /* 0x0001e8000c101138 */
[----:B------:R0:W-:Y:S04]  /*26990*/  @P1 STG.E.U8 desc[UR56][R4.64], R21 ;  /* 0x0000001504001986 */ /* 0x0001e8000c101138 */
[----:B------:R0:W-:Y:S04]  /*269a0*/  @P5 STG.E.U8 desc[UR56][R6.64], R11 ;  /* 0x0000000b06005986 */ /* 0x0001e8000c101138 */
[----:B------:R0:W-:Y:S04]  /*269b0*/  @P4 STG.E.U8 desc[UR56][R12.64], R19 ;  /* 0x000000130c004986 */ /* 0x0001e8000c101138 */
[----:B------:R0:W-:Y:S01]  /*269c0*/  @P2 STG.E.U8 desc[UR56][R14.64], R17 ;  /* 0x000000110e002986 */ /* 0x0001e2000c101138 */
[----:B------:R-:W-:Y:S05]  /*269d0*/  @!P0 EXIT ;  /* 0x000000000000894d */ /* 0x000fea0003800000 */
[----:B------:R-:W-:Y:S01]  /*269e0*/  STG.E.U8 desc[UR56][R22.64], R3 ;  /* 0x0000000316007986 */ /* 0x000fe2000c101138 */
[----:B------:R-:W-:Y:S05]  /*269f0*/  EXIT ;  /* 0x000000000000794d */ /* 0x000fea0003800000 */
.L_x_3:
[----:B------:R-:W-:-:S00]  /*26a00*/  BRA `(.L_x_3) ;  /* 0xfffffffc00fc7947 */ /* 0x000fc0000383ffff */
[----:B------:R-:W-:-:S00]  /*26a10*/  NOP ;  /* 0x0000000000007918 */ /* 0x000fc00000000000 */
        /* <DEDUP_REMOVED lines=14> */
.L_x_4:


//--------------------- .nv.shared.matmul_kernel  --------------------------
	.section	.nv.shared.matmul_kernel,"aw",@nobits
	.sectionflags	@""
	.align	16
	.zero		1024


//--------------------- .nv.shared.reserved.0     --------------------------
	.section	.nv.shared.reserved.0,"aw",@nobits
	.weak		__nv_reservedSMEM_offset_0_alias
	.size		__nv_reservedSMEM_offset_0_alias, 0, 0
	.other		__nv_reservedSMEM_offset_0_alias,@"STO_CUDA_RESERVED_SHARED STV_DEFAULT"
__nv_reservedSMEM_offset_0_alias:
	.zero		0


//--------------------- .nv.constant0.matmul_kernel --------------------------
	.section	.nv.constant0.matmul_kernel,"a",@progbits
	.sectionflags	@""
	.align	4
.nv.constant0.matmul_kernel:
	.zero		608


//--------------------- SYMBOLS --------------------------

	.type		.nv.reservedSmem.offset0,@object
	.size		.nv.reservedSmem.offset0,0x4
